//
// Generated by NVIDIA NVVM Compiler
//
// Compiler Build ID: CL-36424714
// Cuda compilation tools, release 13.0, V13.0.88
// Based on NVVM 20.0.0
//

.version 9.0
.target sm_100
.address_size 64

	// .globl	_ZN3cub18CUB_300001_SM_10006detail11EmptyKernelIvEEvv
// _ZZN3cub18CUB_300001_SM_10006detail10radix_sort31DeviceRadixSortSingleTileKernelINS1_5radix10policy_hubIiNS0_8NullTypeEyE10Policy1000ELNS0_9SortOrderE0EiS6_yNS1_21identity_decomposer_tEEEvPKT1_PSB_PKT2_PSF_T3_iiT4_E12temp_storage has been demoted
// _ZZN3cub18CUB_300001_SM_10006detail10radix_sort30DeviceRadixSortHistogramKernelINS1_5radix10policy_hubIiNS0_8NullTypeEyE10Policy1000ELNS0_9SortOrderE0EiyNS1_21identity_decomposer_tEEEvPT2_PKT1_SB_iiT3_E12temp_storage has been demoted
// _ZZN3cub18CUB_300001_SM_10006detail10radix_sort33DeviceRadixSortExclusiveSumKernelINS1_5radix10policy_hubIiNS0_8NullTypeEyE10Policy1000EyEEvPT0_E12temp_storage has been demoted
// _ZZN3cub18CUB_300001_SM_10006detail10radix_sort29DeviceRadixSortOnesweepKernelINS1_5radix10policy_hubIiNS0_8NullTypeEyE10Policy1000ELNS0_9SortOrderE0EiS6_yiiNS1_21identity_decomposer_tEEEvPT5_SC_PT3_PKSD_PT1_PKSH_PT2_PKSL_T4_iiT6_E1s has been demoted
.global .align 1 .b8 _ZN34_INTERNAL_48e221f0_4_k_cu_dc52b2974cuda3std3__45__cpo5beginE[1];
.global .align 1 .b8 _ZN34_INTERNAL_48e221f0_4_k_cu_dc52b2974cuda3std3__45__cpo3endE[1];
.global .align 1 .b8 _ZN34_INTERNAL_48e221f0_4_k_cu_dc52b2974cuda3std3__45__cpo6cbeginE[1];
.global .align 1 .b8 _ZN34_INTERNAL_48e221f0_4_k_cu_dc52b2974cuda3std3__45__cpo4cendE[1];
.global .align 1 .b8 _ZN34_INTERNAL_48e221f0_4_k_cu_dc52b2974cuda3std3__45__cpo6rbeginE[1];
.global .align 1 .b8 _ZN34_INTERNAL_48e221f0_4_k_cu_dc52b2974cuda3std3__45__cpo4rendE[1];
.global .align 1 .b8 _ZN34_INTERNAL_48e221f0_4_k_cu_dc52b2974cuda3std3__45__cpo7crbeginE[1];
.global .align 1 .b8 _ZN34_INTERNAL_48e221f0_4_k_cu_dc52b2974cuda3std3__45__cpo5crendE[1];
.global .align 1 .b8 _ZN34_INTERNAL_48e221f0_4_k_cu_dc52b2974cuda3std3__436_GLOBAL__N__48e221f0_4_k_cu_dc52b2976ignoreE[1];
.global .align 1 .b8 _ZN34_INTERNAL_48e221f0_4_k_cu_dc52b2974cuda3std3__419piecewise_constructE[1];
.global .align 1 .b8 _ZN34_INTERNAL_48e221f0_4_k_cu_dc52b2974cuda3std3__48in_placeE[1];
.global .align 1 .b8 _ZN34_INTERNAL_48e221f0_4_k_cu_dc52b2974cuda3std3__420unreachable_sentinelE[1];
.global .align 1 .b8 _ZN34_INTERNAL_48e221f0_4_k_cu_dc52b2974cuda3std3__47nulloptE[1];
.global .align 1 .b8 _ZN34_INTERNAL_48e221f0_4_k_cu_dc52b2974cuda3std3__48unexpectE[1];
.global .align 1 .b8 _ZN34_INTERNAL_48e221f0_4_k_cu_dc52b2974cuda3std6ranges3__45__cpo4swapE[1];
.global .align 1 .b8 _ZN34_INTERNAL_48e221f0_4_k_cu_dc52b2974cuda3std6ranges3__45__cpo9iter_moveE[1];
.global .align 1 .b8 _ZN34_INTERNAL_48e221f0_4_k_cu_dc52b2974cuda3std6ranges3__45__cpo5beginE[1];
.global .align 1 .b8 _ZN34_INTERNAL_48e221f0_4_k_cu_dc52b2974cuda3std6ranges3__45__cpo3endE[1];
.global .align 1 .b8 _ZN34_INTERNAL_48e221f0_4_k_cu_dc52b2974cuda3std6ranges3__45__cpo6cbeginE[1];
.global .align 1 .b8 _ZN34_INTERNAL_48e221f0_4_k_cu_dc52b2974cuda3std6ranges3__45__cpo4cendE[1];
.global .align 1 .b8 _ZN34_INTERNAL_48e221f0_4_k_cu_dc52b2974cuda3std6ranges3__45__cpo7advanceE[1];
.global .align 1 .b8 _ZN34_INTERNAL_48e221f0_4_k_cu_dc52b2974cuda3std6ranges3__45__cpo9iter_swapE[1];
.global .align 1 .b8 _ZN34_INTERNAL_48e221f0_4_k_cu_dc52b2974cuda3std6ranges3__45__cpo4nextE[1];
.global .align 1 .b8 _ZN34_INTERNAL_48e221f0_4_k_cu_dc52b2974cuda3std6ranges3__45__cpo4prevE[1];
.global .align 1 .b8 _ZN34_INTERNAL_48e221f0_4_k_cu_dc52b2974cuda3std6ranges3__45__cpo4dataE[1];
.global .align 1 .b8 _ZN34_INTERNAL_48e221f0_4_k_cu_dc52b2974cuda3std6ranges3__45__cpo5cdataE[1];
.global .align 1 .b8 _ZN34_INTERNAL_48e221f0_4_k_cu_dc52b2974cuda3std6ranges3__45__cpo4sizeE[1];
.global .align 1 .b8 _ZN34_INTERNAL_48e221f0_4_k_cu_dc52b2974cuda3std6ranges3__45__cpo5ssizeE[1];
.global .align 1 .b8 _ZN34_INTERNAL_48e221f0_4_k_cu_dc52b2974cuda3std6ranges3__45__cpo8distanceE[1];
.global .align 1 .b8 _ZN34_INTERNAL_48e221f0_4_k_cu_dc52b2976thrust24THRUST_300001_SM_1000_NS8cuda_cub3parE[1];
.global .align 1 .b8 _ZN34_INTERNAL_48e221f0_4_k_cu_dc52b2976thrust24THRUST_300001_SM_1000_NS8cuda_cub10par_nosyncE[1];
.global .align 1 .b8 _ZN34_INTERNAL_48e221f0_4_k_cu_dc52b2976thrust24THRUST_300001_SM_1000_NS6system6detail10sequential3seqE[1];
.global .align 1 .b8 _ZN34_INTERNAL_48e221f0_4_k_cu_dc52b2976thrust24THRUST_300001_SM_1000_NS6system3cpp3parE[1];
.global .align 1 .b8 _ZN34_INTERNAL_48e221f0_4_k_cu_dc52b2976thrust24THRUST_300001_SM_1000_NS12placeholders2_1E[1];
.global .align 1 .b8 _ZN34_INTERNAL_48e221f0_4_k_cu_dc52b2976thrust24THRUST_300001_SM_1000_NS12placeholders2_2E[1];
.global .align 1 .b8 _ZN34_INTERNAL_48e221f0_4_k_cu_dc52b2976thrust24THRUST_300001_SM_1000_NS12placeholders2_3E[1];
.global .align 1 .b8 _ZN34_INTERNAL_48e221f0_4_k_cu_dc52b2976thrust24THRUST_300001_SM_1000_NS12placeholders2_4E[1];
.global .align 1 .b8 _ZN34_INTERNAL_48e221f0_4_k_cu_dc52b2976thrust24THRUST_300001_SM_1000_NS12placeholders2_5E[1];
.global .align 1 .b8 _ZN34_INTERNAL_48e221f0_4_k_cu_dc52b2976thrust24THRUST_300001_SM_1000_NS12placeholders2_6E[1];
.global .align 1 .b8 _ZN34_INTERNAL_48e221f0_4_k_cu_dc52b2976thrust24THRUST_300001_SM_1000_NS12placeholders2_7E[1];
.global .align 1 .b8 _ZN34_INTERNAL_48e221f0_4_k_cu_dc52b2976thrust24THRUST_300001_SM_1000_NS12placeholders2_8E[1];
.global .align 1 .b8 _ZN34_INTERNAL_48e221f0_4_k_cu_dc52b2976thrust24THRUST_300001_SM_1000_NS12placeholders2_9E[1];
.global .align 1 .b8 _ZN34_INTERNAL_48e221f0_4_k_cu_dc52b2976thrust24THRUST_300001_SM_1000_NS12placeholders3_10E[1];
.global .align 1 .b8 _ZN34_INTERNAL_48e221f0_4_k_cu_dc52b2976thrust24THRUST_300001_SM_1000_NS3seqE[1];
.global .align 1 .b8 _ZN34_INTERNAL_48e221f0_4_k_cu_dc52b2976thrust24THRUST_300001_SM_1000_NS6deviceE[1];

.visible .entry _ZN3cub18CUB_300001_SM_10006detail11EmptyKernelIvEEvv()
{


	ret;

}
	// .globl	_ZN3cub18CUB_300001_SM_10006detail9transform16transform_kernelINS2_10policy_hubILb1EN4cuda3std3__45tupleIJN6thrust24THRUST_300001_SM_1000_NS6detail15normal_iteratorINSA_10device_ptrIiEEEEEEEE10policy1000Ei13SortTransformSF_JPiEEEvT0_iT1_T2_DpNS2_10kernel_argIT3_EE
.visible .entry _ZN3cub18CUB_300001_SM_10006detail9transform16transform_kernelINS2_10policy_hubILb1EN4cuda3std3__45tupleIJN6thrust24THRUST_300001_SM_1000_NS6detail15normal_iteratorINSA_10device_ptrIiEEEEEEEE10policy1000Ei13SortTransformSF_JPiEEEvT0_iT1_T2_DpNS2_10kernel_argIT3_EE(
	.param .u32 _ZN3cub18CUB_300001_SM_10006detail9transform16transform_kernelINS2_10policy_hubILb1EN4cuda3std3__45tupleIJN6thrust24THRUST_300001_SM_1000_NS6detail15normal_iteratorINSA_10device_ptrIiEEEEEEEE10policy1000Ei13SortTransformSF_JPiEEEvT0_iT1_T2_DpNS2_10kernel_argIT3_EE_param_0,
	.param .u32 _ZN3cub18CUB_300001_SM_10006detail9transform16transform_kernelINS2_10policy_hubILb1EN4cuda3std3__45tupleIJN6thrust24THRUST_300001_SM_1000_NS6detail15normal_iteratorINSA_10device_ptrIiEEEEEEEE10policy1000Ei13SortTransformSF_JPiEEEvT0_iT1_T2_DpNS2_10kernel_argIT3_EE_param_1,
	.param .align 1 .b8 _ZN3cub18CUB_300001_SM_10006detail9transform16transform_kernelINS2_10policy_hubILb1EN4cuda3std3__45tupleIJN6thrust24THRUST_300001_SM_1000_NS6detail15normal_iteratorINSA_10device_ptrIiEEEEEEEE10policy1000Ei13SortTransformSF_JPiEEEvT0_iT1_T2_DpNS2_10kernel_argIT3_EE_param_2[1],
	.param .align 8 .b8 _ZN3cub18CUB_300001_SM_10006detail9transform16transform_kernelINS2_10policy_hubILb1EN4cuda3std3__45tupleIJN6thrust24THRUST_300001_SM_1000_NS6detail15normal_iteratorINSA_10device_ptrIiEEEEEEEE10policy1000Ei13SortTransformSF_JPiEEEvT0_iT1_T2_DpNS2_10kernel_argIT3_EE_param_3[8],
	.param .align 8 .b8 _ZN3cub18CUB_300001_SM_10006detail9transform16transform_kernelINS2_10policy_hubILb1EN4cuda3std3__45tupleIJN6thrust24THRUST_300001_SM_1000_NS6detail15normal_iteratorINSA_10device_ptrIiEEEEEEEE10policy1000Ei13SortTransformSF_JPiEEEvT0_iT1_T2_DpNS2_10kernel_argIT3_EE_param_4[16]
)
.maxntid 128
{
	.reg .pred 	%p<37>;
	.reg .b32 	%r<172>;
	.reg .b64 	%rd<66>;

	ld.param.u32 	%r50, [_ZN3cub18CUB_300001_SM_10006detail9transform16transform_kernelINS2_10policy_hubILb1EN4cuda3std3__45tupleIJN6thrust24THRUST_300001_SM_1000_NS6detail15normal_iteratorINSA_10device_ptrIiEEEEEEEE10policy1000Ei13SortTransformSF_JPiEEEvT0_iT1_T2_DpNS2_10kernel_argIT3_EE_param_0];
	ld.param.u64 	%rd15, [_ZN3cub18CUB_300001_SM_10006detail9transform16transform_kernelINS2_10policy_hubILb1EN4cuda3std3__45tupleIJN6thrust24THRUST_300001_SM_1000_NS6detail15normal_iteratorINSA_10device_ptrIiEEEEEEEE10policy1000Ei13SortTransformSF_JPiEEEvT0_iT1_T2_DpNS2_10kernel_argIT3_EE_param_4];
	ld.param.u64 	%rd16, [_ZN3cub18CUB_300001_SM_10006detail9transform16transform_kernelINS2_10policy_hubILb1EN4cuda3std3__45tupleIJN6thrust24THRUST_300001_SM_1000_NS6detail15normal_iteratorINSA_10device_ptrIiEEEEEEEE10policy1000Ei13SortTransformSF_JPiEEEvT0_iT1_T2_DpNS2_10kernel_argIT3_EE_param_3];
	ld.param.u32 	%r49, [_ZN3cub18CUB_300001_SM_10006detail9transform16transform_kernelINS2_10policy_hubILb1EN4cuda3std3__45tupleIJN6thrust24THRUST_300001_SM_1000_NS6detail15normal_iteratorINSA_10device_ptrIiEEEEEEEE10policy1000Ei13SortTransformSF_JPiEEEvT0_iT1_T2_DpNS2_10kernel_argIT3_EE_param_1];
	cvta.to.global.u64 	%rd1, %rd16;
	cvta.to.global.u64 	%rd2, %rd15;
	shl.b32 	%r1, %r49, 7;
	mov.u32 	%r51, %ctaid.x;
	mul.lo.s32 	%r2, %r1, %r51;
	sub.s32 	%r3, %r50, %r2;
	min.s32 	%r4, %r1, %r3;
	shl.b32 	%r5, %r4, 2;
	mov.u32 	%r6, %tid.x;
	shl.b32 	%r160, %r6, 7;
	setp.ge.s32 	%p1, %r160, %r5;
	@%p1 bra 	$L__BB1_3;
	mul.wide.u32 	%rd17, %r6, 128;
	add.s64 	%rd18, %rd2, %rd17;
	mul.wide.s32 	%rd19, %r2, 4;
	add.s64 	%rd64, %rd18, %rd19;
$L__BB1_2:
	.pragma "nounroll";
	// begin inline asm
	prefetch.global.L2 [%rd64];
	// end inline asm
	add.s32 	%r160, %r160, 16384;
	add.s64 	%rd64, %rd64, 16384;
	setp.lt.s32 	%p2, %r160, %r5;
	@%p2 bra 	$L__BB1_2;
$L__BB1_3:
	mul.wide.s32 	%rd21, %r2, 4;
	add.s64 	%rd6, %rd2, %rd21;
	add.s64 	%rd7, %rd1, %rd21;
	setp.gt.s32 	%p3, %r1, %r3;
	@%p3 bra 	$L__BB1_17;
	setp.lt.s32 	%p4, %r49, 1;
	@%p4 bra 	$L__BB1_58;
	and.b32  	%r10, %r49, 15;
	setp.lt.u32 	%p5, %r49, 16;
	mov.b32 	%r167, 0;
	@%p5 bra 	$L__BB1_8;
	and.b32  	%r167, %r49, 2147483632;
	neg.s32 	%r162, %r167;
	add.s32 	%r161, %r6, 1152;
	mul.wide.u32 	%rd22, %r6, 4;
	or.b64  	%rd65, %rd22, 4096;
$L__BB1_7:
	.pragma "nounroll";
	mul.wide.s32 	%rd23, %r161, 4;
	add.s64 	%rd24, %rd23, 1536;
	add.s64 	%rd25, %rd6, %rd65;
	ld.global.u32 	%r53, [%rd25+-4096];
	neg.s32 	%r54, %r53;
	add.s64 	%rd26, %rd7, %rd65;
	st.global.u32 	[%rd26+-4096], %r54;
	ld.global.u32 	%r55, [%rd25+-3584];
	neg.s32 	%r56, %r55;
	st.global.u32 	[%rd26+-3584], %r56;
	ld.global.u32 	%r57, [%rd25+-3072];
	neg.s32 	%r58, %r57;
	st.global.u32 	[%rd26+-3072], %r58;
	ld.global.u32 	%r59, [%rd25+-2560];
	neg.s32 	%r60, %r59;
	st.global.u32 	[%rd26+-2560], %r60;
	ld.global.u32 	%r61, [%rd25+-2048];
	neg.s32 	%r62, %r61;
	st.global.u32 	[%rd26+-2048], %r62;
	ld.global.u32 	%r63, [%rd25+-1536];
	neg.s32 	%r64, %r63;
	st.global.u32 	[%rd26+-1536], %r64;
	ld.global.u32 	%r65, [%rd25+-1024];
	neg.s32 	%r66, %r65;
	st.global.u32 	[%rd26+-1024], %r66;
	ld.global.u32 	%r67, [%rd25+-512];
	neg.s32 	%r68, %r67;
	st.global.u32 	[%rd26+-512], %r68;
	ld.global.u32 	%r69, [%rd25];
	neg.s32 	%r70, %r69;
	st.global.u32 	[%rd26], %r70;
	add.s64 	%rd27, %rd6, %rd24;
	ld.global.u32 	%r71, [%rd27+-1536];
	neg.s32 	%r72, %r71;
	add.s64 	%rd28, %rd7, %rd24;
	st.global.u32 	[%rd28+-1536], %r72;
	ld.global.u32 	%r73, [%rd27+-1024];
	neg.s32 	%r74, %r73;
	st.global.u32 	[%rd28+-1024], %r74;
	ld.global.u32 	%r75, [%rd27+-512];
	neg.s32 	%r76, %r75;
	st.global.u32 	[%rd28+-512], %r76;
	ld.global.u32 	%r77, [%rd27];
	neg.s32 	%r78, %r77;
	st.global.u32 	[%rd28], %r78;
	ld.global.u32 	%r79, [%rd27+512];
	neg.s32 	%r80, %r79;
	st.global.u32 	[%rd28+512], %r80;
	ld.global.u32 	%r81, [%rd27+1024];
	neg.s32 	%r82, %r81;
	st.global.u32 	[%rd28+1024], %r82;
	ld.global.u32 	%r83, [%rd27+1536];
	neg.s32 	%r84, %r83;
	st.global.u32 	[%rd28+1536], %r84;
	add.s32 	%r162, %r162, 16;
	add.s32 	%r161, %r161, 2048;
	add.s64 	%rd65, %rd65, 8192;
	setp.eq.s32 	%p6, %r162, 0;
	@%p6 bra 	$L__BB1_8;
	bra.uni 	$L__BB1_7;
$L__BB1_8:
	setp.eq.s32 	%p7, %r10, 0;
	@%p7 bra 	$L__BB1_58;
	and.b32  	%r37, %r49, 7;
	setp.lt.u32 	%p8, %r10, 8;
	@%p8 bra 	$L__BB1_11;
	shl.b32 	%r85, %r167, 7;
	add.s32 	%r86, %r85, %r6;
	mul.wide.s32 	%rd29, %r86, 4;
	add.s64 	%rd30, %rd6, %rd29;
	ld.global.u32 	%r87, [%rd30];
	neg.s32 	%r88, %r87;
	add.s64 	%rd31, %rd7, %rd29;
	st.global.u32 	[%rd31], %r88;
	ld.global.u32 	%r89, [%rd30+512];
	neg.s32 	%r90, %r89;
	st.global.u32 	[%rd31+512], %r90;
	ld.global.u32 	%r91, [%rd30+1024];
	neg.s32 	%r92, %r91;
	st.global.u32 	[%rd31+1024], %r92;
	ld.global.u32 	%r93, [%rd30+1536];
	neg.s32 	%r94, %r93;
	st.global.u32 	[%rd31+1536], %r94;
	ld.global.u32 	%r95, [%rd30+2048];
	neg.s32 	%r96, %r95;
	st.global.u32 	[%rd31+2048], %r96;
	ld.global.u32 	%r97, [%rd30+2560];
	neg.s32 	%r98, %r97;
	st.global.u32 	[%rd31+2560], %r98;
	ld.global.u32 	%r99, [%rd30+3072];
	neg.s32 	%r100, %r99;
	st.global.u32 	[%rd31+3072], %r100;
	ld.global.u32 	%r101, [%rd30+3584];
	neg.s32 	%r102, %r101;
	st.global.u32 	[%rd31+3584], %r102;
	add.s32 	%r167, %r167, 8;
$L__BB1_11:
	setp.eq.s32 	%p9, %r37, 0;
	@%p9 bra 	$L__BB1_58;
	and.b32  	%r40, %r49, 3;
	setp.lt.u32 	%p10, %r37, 4;
	@%p10 bra 	$L__BB1_14;
	shl.b32 	%r103, %r167, 7;
	add.s32 	%r104, %r103, %r6;
	mul.wide.s32 	%rd32, %r104, 4;
	add.s64 	%rd33, %rd6, %rd32;
	ld.global.u32 	%r105, [%rd33];
	neg.s32 	%r106, %r105;
	add.s64 	%rd34, %rd7, %rd32;
	st.global.u32 	[%rd34], %r106;
	ld.global.u32 	%r107, [%rd33+512];
	neg.s32 	%r108, %r107;
	st.global.u32 	[%rd34+512], %r108;
	ld.global.u32 	%r109, [%rd33+1024];
	neg.s32 	%r110, %r109;
	st.global.u32 	[%rd34+1024], %r110;
	ld.global.u32 	%r111, [%rd33+1536];
	neg.s32 	%r112, %r111;
	st.global.u32 	[%rd34+1536], %r112;
	add.s32 	%r167, %r167, 4;
$L__BB1_14:
	setp.eq.s32 	%p11, %r40, 0;
	@%p11 bra 	$L__BB1_58;
	shl.b32 	%r113, %r167, 7;
	add.s32 	%r171, %r6, %r113;
	neg.s32 	%r170, %r40;
$L__BB1_16:
	.pragma "nounroll";
	mul.wide.s32 	%rd36, %r171, 4;
	add.s64 	%rd37, %rd7, %rd36;
	add.s64 	%rd38, %rd6, %rd36;
	ld.global.u32 	%r114, [%rd38];
	neg.s32 	%r115, %r114;
	st.global.u32 	[%rd37], %r115;
	add.s32 	%r171, %r171, 128;
	add.s32 	%r170, %r170, 1;
	setp.ne.s32 	%p12, %r170, 0;
	@%p12 bra 	$L__BB1_16;
	bra.uni 	$L__BB1_58;
$L__BB1_17:
	setp.lt.s32 	%p13, %r49, 1;
	@%p13 bra 	$L__BB1_58;
	and.b32  	%r14, %r49, 7;
	setp.lt.u32 	%p14, %r49, 8;
	mov.b32 	%r164, 0;
	@%p14 bra 	$L__BB1_37;
	and.b32  	%r164, %r49, 2147483640;
	mov.b32 	%r163, 0;
$L__BB1_20:
	.pragma "nounroll";
	shl.b32 	%r118, %r163, 7;
	add.s32 	%r21, %r118, %r6;
	setp.ge.s32 	%p15, %r21, %r4;
	@%p15 bra 	$L__BB1_22;
	mul.wide.u32 	%rd39, %r21, 4;
	add.s64 	%rd40, %rd6, %rd39;
	ld.global.u32 	%r119, [%rd40];
	neg.s32 	%r120, %r119;
	add.s64 	%rd41, %rd7, %rd39;
	st.global.u32 	[%rd41], %r120;
$L__BB1_22:
	add.s32 	%r121, %r21, 128;
	setp.ge.s32 	%p16, %r121, %r4;
	mul.wide.s32 	%rd42, %r121, 4;
	add.s64 	%rd11, %rd6, %rd42;
	add.s64 	%rd12, %rd7, %rd42;
	@%p16 bra 	$L__BB1_24;
	ld.global.u32 	%r122, [%rd11];
	neg.s32 	%r123, %r122;
	st.global.u32 	[%rd12], %r123;
$L__BB1_24:
	add.s32 	%r124, %r21, 256;
	setp.ge.s32 	%p17, %r124, %r4;
	@%p17 bra 	$L__BB1_26;
	ld.global.u32 	%r125, [%rd11+512];
	neg.s32 	%r126, %r125;
	st.global.u32 	[%rd12+512], %r126;
$L__BB1_26:
	add.s32 	%r127, %r21, 384;
	setp.ge.s32 	%p18, %r127, %r4;
	@%p18 bra 	$L__BB1_28;
	ld.global.u32 	%r128, [%rd11+1024];
	neg.s32 	%r129, %r128;
	st.global.u32 	[%rd12+1024], %r129;
$L__BB1_28:
	add.s32 	%r130, %r21, 512;
	setp.ge.s32 	%p19, %r130, %r4;
	@%p19 bra 	$L__BB1_30;
	ld.global.u32 	%r131, [%rd11+1536];
	neg.s32 	%r132, %r131;
	st.global.u32 	[%rd12+1536], %r132;
$L__BB1_30:
	add.s32 	%r133, %r21, 640;
	setp.ge.s32 	%p20, %r133, %r4;
	@%p20 bra 	$L__BB1_32;
	ld.global.u32 	%r134, [%rd11+2048];
	neg.s32 	%r135, %r134;
	st.global.u32 	[%rd12+2048], %r135;
$L__BB1_32:
	add.s32 	%r136, %r21, 768;
	setp.ge.s32 	%p21, %r136, %r4;
	@%p21 bra 	$L__BB1_34;
	ld.global.u32 	%r137, [%rd11+2560];
	neg.s32 	%r138, %r137;
	st.global.u32 	[%rd12+2560], %r138;
$L__BB1_34:
	add.s32 	%r139, %r21, 896;
	setp.ge.s32 	%p22, %r139, %r4;
	@%p22 bra 	$L__BB1_36;
	ld.global.u32 	%r140, [%rd11+3072];
	neg.s32 	%r141, %r140;
	st.global.u32 	[%rd12+3072], %r141;
$L__BB1_36:
	add.s32 	%r163, %r163, 8;
	setp.ne.s32 	%p23, %r163, %r164;
	@%p23 bra 	$L__BB1_20;
$L__BB1_37:
	setp.eq.s32 	%p24, %r14, 0;
	@%p24 bra 	$L__BB1_58;
	and.b32  	%r24, %r49, 3;
	setp.lt.u32 	%p25, %r14, 4;
	@%p25 bra 	$L__BB1_48;
	shl.b32 	%r142, %r164, 7;
	add.s32 	%r25, %r142, %r6;
	setp.ge.s32 	%p26, %r25, %r4;
	@%p26 bra 	$L__BB1_41;
	mul.wide.s32 	%rd43, %r25, 4;
	add.s64 	%rd44, %rd6, %rd43;
	ld.global.u32 	%r143, [%rd44];
	neg.s32 	%r144, %r143;
	add.s64 	%rd45, %rd7, %rd43;
	st.global.u32 	[%rd45], %r144;
$L__BB1_41:
	add.s32 	%r26, %r25, 128;
	setp.ge.s32 	%p27, %r26, %r4;
	@%p27 bra 	$L__BB1_43;
	mul.wide.s32 	%rd46, %r26, 4;
	add.s64 	%rd47, %rd6, %rd46;
	ld.global.u32 	%r145, [%rd47];
	neg.s32 	%r146, %r145;
	add.s64 	%rd48, %rd7, %rd46;
	st.global.u32 	[%rd48], %r146;
$L__BB1_43:
	add.s32 	%r27, %r25, 256;
	setp.ge.s32 	%p28, %r27, %r4;
	@%p28 bra 	$L__BB1_45;
	mul.wide.s32 	%rd49, %r27, 4;
	add.s64 	%rd50, %rd6, %rd49;
	ld.global.u32 	%r147, [%rd50];
	neg.s32 	%r148, %r147;
	add.s64 	%rd51, %rd7, %rd49;
	st.global.u32 	[%rd51], %r148;
$L__BB1_45:
	add.s32 	%r28, %r25, 384;
	setp.ge.s32 	%p29, %r28, %r4;
	@%p29 bra 	$L__BB1_47;
	mul.wide.s32 	%rd52, %r28, 4;
	add.s64 	%rd53, %rd6, %rd52;
	ld.global.u32 	%r149, [%rd53];
	neg.s32 	%r150, %r149;
	add.s64 	%rd54, %rd7, %rd52;
	st.global.u32 	[%rd54], %r150;
$L__BB1_47:
	add.s32 	%r164, %r164, 4;
$L__BB1_48:
	setp.eq.s32 	%p30, %r24, 0;
	@%p30 bra 	$L__BB1_58;
	setp.eq.s32 	%p31, %r24, 1;
	@%p31 bra 	$L__BB1_55;
	shl.b32 	%r151, %r164, 7;
	add.s32 	%r31, %r151, %r6;
	setp.ge.s32 	%p32, %r31, %r4;
	@%p32 bra 	$L__BB1_52;
	mul.wide.s32 	%rd55, %r31, 4;
	add.s64 	%rd56, %rd6, %rd55;
	ld.global.u32 	%r152, [%rd56];
	neg.s32 	%r153, %r152;
	add.s64 	%rd57, %rd7, %rd55;
	st.global.u32 	[%rd57], %r153;
$L__BB1_52:
	add.s32 	%r32, %r31, 128;
	setp.ge.s32 	%p33, %r32, %r4;
	@%p33 bra 	$L__BB1_54;
	mul.wide.s32 	%rd58, %r32, 4;
	add.s64 	%rd59, %rd6, %rd58;
	ld.global.u32 	%r154, [%rd59];
	neg.s32 	%r155, %r154;
	add.s64 	%rd60, %rd7, %rd58;
	st.global.u32 	[%rd60], %r155;
$L__BB1_54:
	add.s32 	%r164, %r164, 2;
$L__BB1_55:
	and.b32  	%r156, %r49, 1;
	setp.eq.b32 	%p34, %r156, 1;
	not.pred 	%p35, %p34;
	@%p35 bra 	$L__BB1_58;
	shl.b32 	%r157, %r164, 7;
	add.s32 	%r35, %r157, %r6;
	setp.ge.s32 	%p36, %r35, %r4;
	@%p36 bra 	$L__BB1_58;
	mul.wide.s32 	%rd61, %r35, 4;
	add.s64 	%rd62, %rd6, %rd61;
	ld.global.u32 	%r158, [%rd62];
	neg.s32 	%r159, %r158;
	add.s64 	%rd63, %rd7, %rd61;
	st.global.u32 	[%rd63], %r159;
$L__BB1_58:
	ret;

}
	// .globl	_ZN3cub18CUB_300001_SM_10006detail9transform16transform_kernelINS2_10policy_hubILb1EN4cuda3std3__45tupleIJN6thrust24THRUST_300001_SM_1000_NS6detail15normal_iteratorINSA_10device_ptrIiEEEEEEEE10policy1000El13SortTransformSF_JPiEEEvT0_iT1_T2_DpNS2_10kernel_argIT3_EE
.visible .entry _ZN3cub18CUB_300001_SM_10006detail9transform16transform_kernelINS2_10policy_hubILb1EN4cuda3std3__45tupleIJN6thrust24THRUST_300001_SM_1000_NS6detail15normal_iteratorINSA_10device_ptrIiEEEEEEEE10policy1000El13SortTransformSF_JPiEEEvT0_iT1_T2_DpNS2_10kernel_argIT3_EE(
	.param .u64 _ZN3cub18CUB_300001_SM_10006detail9transform16transform_kernelINS2_10policy_hubILb1EN4cuda3std3__45tupleIJN6thrust24THRUST_300001_SM_1000_NS6detail15normal_iteratorINSA_10device_ptrIiEEEEEEEE10policy1000El13SortTransformSF_JPiEEEvT0_iT1_T2_DpNS2_10kernel_argIT3_EE_param_0,
	.param .u32 _ZN3cub18CUB_300001_SM_10006detail9transform16transform_kernelINS2_10policy_hubILb1EN4cuda3std3__45tupleIJN6thrust24THRUST_300001_SM_1000_NS6detail15normal_iteratorINSA_10device_ptrIiEEEEEEEE10policy1000El13SortTransformSF_JPiEEEvT0_iT1_T2_DpNS2_10kernel_argIT3_EE_param_1,
	.param .align 1 .b8 _ZN3cub18CUB_300001_SM_10006detail9transform16transform_kernelINS2_10policy_hubILb1EN4cuda3std3__45tupleIJN6thrust24THRUST_300001_SM_1000_NS6detail15normal_iteratorINSA_10device_ptrIiEEEEEEEE10policy1000El13SortTransformSF_JPiEEEvT0_iT1_T2_DpNS2_10kernel_argIT3_EE_param_2[1],
	.param .align 8 .b8 _ZN3cub18CUB_300001_SM_10006detail9transform16transform_kernelINS2_10policy_hubILb1EN4cuda3std3__45tupleIJN6thrust24THRUST_300001_SM_1000_NS6detail15normal_iteratorINSA_10device_ptrIiEEEEEEEE10policy1000El13SortTransformSF_JPiEEEvT0_iT1_T2_DpNS2_10kernel_argIT3_EE_param_3[8],
	.param .align 8 .b8 _ZN3cub18CUB_300001_SM_10006detail9transform16transform_kernelINS2_10policy_hubILb1EN4cuda3std3__45tupleIJN6thrust24THRUST_300001_SM_1000_NS6detail15normal_iteratorINSA_10device_ptrIiEEEEEEEE10policy1000El13SortTransformSF_JPiEEEvT0_iT1_T2_DpNS2_10kernel_argIT3_EE_param_4[16]
)
.maxntid 128
{
	.reg .pred 	%p<37>;
	.reg .b32 	%r<169>;
	.reg .b64 	%rd<72>;

	ld.param.u64 	%rd16, [_ZN3cub18CUB_300001_SM_10006detail9transform16transform_kernelINS2_10policy_hubILb1EN4cuda3std3__45tupleIJN6thrust24THRUST_300001_SM_1000_NS6detail15normal_iteratorINSA_10device_ptrIiEEEEEEEE10policy1000El13SortTransformSF_JPiEEEvT0_iT1_T2_DpNS2_10kernel_argIT3_EE_param_0];
	ld.param.u64 	%rd17, [_ZN3cub18CUB_300001_SM_10006detail9transform16transform_kernelINS2_10policy_hubILb1EN4cuda3std3__45tupleIJN6thrust24THRUST_300001_SM_1000_NS6detail15normal_iteratorINSA_10device_ptrIiEEEEEEEE10policy1000El13SortTransformSF_JPiEEEvT0_iT1_T2_DpNS2_10kernel_argIT3_EE_param_4];
	ld.param.u64 	%rd18, [_ZN3cub18CUB_300001_SM_10006detail9transform16transform_kernelINS2_10policy_hubILb1EN4cuda3std3__45tupleIJN6thrust24THRUST_300001_SM_1000_NS6detail15normal_iteratorINSA_10device_ptrIiEEEEEEEE10policy1000El13SortTransformSF_JPiEEEvT0_iT1_T2_DpNS2_10kernel_argIT3_EE_param_3];
	ld.param.u32 	%r47, [_ZN3cub18CUB_300001_SM_10006detail9transform16transform_kernelINS2_10policy_hubILb1EN4cuda3std3__45tupleIJN6thrust24THRUST_300001_SM_1000_NS6detail15normal_iteratorINSA_10device_ptrIiEEEEEEEE10policy1000El13SortTransformSF_JPiEEEvT0_iT1_T2_DpNS2_10kernel_argIT3_EE_param_1];
	cvta.to.global.u64 	%rd1, %rd18;
	cvta.to.global.u64 	%rd2, %rd17;
	shl.b32 	%r1, %r47, 7;
	mov.u32 	%r48, %ctaid.x;
	cvt.u64.u32 	%rd19, %r48;
	cvt.s64.s32 	%rd20, %r1;
	mul.lo.s64 	%rd3, %rd20, %rd19;
	sub.s64 	%rd21, %rd16, %rd3;
	min.s64 	%rd22, %rd21, %rd20;
	cvt.u32.u64 	%r2, %rd22;
	shl.b32 	%r3, %r2, 2;
	mov.u32 	%r4, %tid.x;
	shl.b32 	%r157, %r4, 7;
	setp.ge.s32 	%p1, %r157, %r3;
	@%p1 bra 	$L__BB2_3;
	shl.b64 	%rd23, %rd3, 2;
	add.s64 	%rd24, %rd2, %rd23;
	mul.wide.u32 	%rd25, %r4, 128;
	add.s64 	%rd70, %rd24, %rd25;
$L__BB2_2:
	.pragma "nounroll";
	// begin inline asm
	prefetch.global.L2 [%rd70];
	// end inline asm
	add.s32 	%r157, %r157, 16384;
	add.s64 	%rd70, %rd70, 16384;
	setp.lt.s32 	%p2, %r157, %r3;
	@%p2 bra 	$L__BB2_2;
$L__BB2_3:
	shl.b64 	%rd27, %rd3, 2;
	add.s64 	%rd7, %rd2, %rd27;
	add.s64 	%rd8, %rd1, %rd27;
	setp.eq.s32 	%p3, %r1, %r2;
	@%p3 bra 	$L__BB2_45;
	setp.lt.s32 	%p4, %r47, 1;
	@%p4 bra 	$L__BB2_58;
	and.b32  	%r8, %r47, 7;
	setp.lt.u32 	%p5, %r47, 8;
	mov.b32 	%r166, 0;
	@%p5 bra 	$L__BB2_24;
	and.b32  	%r166, %r47, 2147483640;
	mov.b32 	%r160, 0;
$L__BB2_7:
	.pragma "nounroll";
	shl.b32 	%r51, %r160, 7;
	add.s32 	%r19, %r51, %r4;
	setp.ge.s32 	%p6, %r19, %r2;
	@%p6 bra 	$L__BB2_9;
	mul.wide.u32 	%rd28, %r19, 4;
	add.s64 	%rd29, %rd7, %rd28;
	ld.global.u32 	%r52, [%rd29];
	neg.s32 	%r53, %r52;
	add.s64 	%rd30, %rd8, %rd28;
	st.global.u32 	[%rd30], %r53;
$L__BB2_9:
	add.s32 	%r54, %r19, 128;
	setp.ge.s32 	%p7, %r54, %r2;
	mul.wide.s32 	%rd31, %r54, 4;
	add.s64 	%rd12, %rd7, %rd31;
	add.s64 	%rd13, %rd8, %rd31;
	@%p7 bra 	$L__BB2_11;
	ld.global.u32 	%r55, [%rd12];
	neg.s32 	%r56, %r55;
	st.global.u32 	[%rd13], %r56;
$L__BB2_11:
	add.s32 	%r57, %r19, 256;
	setp.ge.s32 	%p8, %r57, %r2;
	@%p8 bra 	$L__BB2_13;
	ld.global.u32 	%r58, [%rd12+512];
	neg.s32 	%r59, %r58;
	st.global.u32 	[%rd13+512], %r59;
$L__BB2_13:
	add.s32 	%r60, %r19, 384;
	setp.ge.s32 	%p9, %r60, %r2;
	@%p9 bra 	$L__BB2_15;
	ld.global.u32 	%r61, [%rd12+1024];
	neg.s32 	%r62, %r61;
	st.global.u32 	[%rd13+1024], %r62;
$L__BB2_15:
	add.s32 	%r63, %r19, 512;
	setp.ge.s32 	%p10, %r63, %r2;
	@%p10 bra 	$L__BB2_17;
	ld.global.u32 	%r64, [%rd12+1536];
	neg.s32 	%r65, %r64;
	st.global.u32 	[%rd13+1536], %r65;
$L__BB2_17:
	add.s32 	%r66, %r19, 640;
	setp.ge.s32 	%p11, %r66, %r2;
	@%p11 bra 	$L__BB2_19;
	ld.global.u32 	%r67, [%rd12+2048];
	neg.s32 	%r68, %r67;
	st.global.u32 	[%rd13+2048], %r68;
$L__BB2_19:
	add.s32 	%r69, %r19, 768;
	setp.ge.s32 	%p12, %r69, %r2;
	@%p12 bra 	$L__BB2_21;
	ld.global.u32 	%r70, [%rd12+2560];
	neg.s32 	%r71, %r70;
	st.global.u32 	[%rd13+2560], %r71;
$L__BB2_21:
	add.s32 	%r72, %r19, 896;
	setp.ge.s32 	%p13, %r72, %r2;
	@%p13 bra 	$L__BB2_23;
	ld.global.u32 	%r73, [%rd12+3072];
	neg.s32 	%r74, %r73;
	st.global.u32 	[%rd13+3072], %r74;
$L__BB2_23:
	add.s32 	%r160, %r160, 8;
	setp.eq.s32 	%p14, %r160, %r166;
	@%p14 bra 	$L__BB2_24;
	bra.uni 	$L__BB2_7;
$L__BB2_24:
	setp.eq.s32 	%p15, %r8, 0;
	@%p15 bra 	$L__BB2_58;
	and.b32  	%r35, %r47, 3;
	setp.lt.u32 	%p16, %r8, 4;
	@%p16 bra 	$L__BB2_35;
	shl.b32 	%r75, %r166, 7;
	add.s32 	%r36, %r75, %r4;
	setp.ge.s32 	%p17, %r36, %r2;
	@%p17 bra 	$L__BB2_28;
	mul.wide.s32 	%rd32, %r36, 4;
	add.s64 	%rd33, %rd7, %rd32;
	ld.global.u32 	%r76, [%rd33];
	neg.s32 	%r77, %r76;
	add.s64 	%rd34, %rd8, %rd32;
	st.global.u32 	[%rd34], %r77;
$L__BB2_28:
	add.s32 	%r37, %r36, 128;
	setp.ge.s32 	%p18, %r37, %r2;
	@%p18 bra 	$L__BB2_30;
	mul.wide.s32 	%rd35, %r37, 4;
	add.s64 	%rd36, %rd7, %rd35;
	ld.global.u32 	%r78, [%rd36];
	neg.s32 	%r79, %r78;
	add.s64 	%rd37, %rd8, %rd35;
	st.global.u32 	[%rd37], %r79;
$L__BB2_30:
	add.s32 	%r38, %r36, 256;
	setp.ge.s32 	%p19, %r38, %r2;
	@%p19 bra 	$L__BB2_32;
	mul.wide.s32 	%rd38, %r38, 4;
	add.s64 	%rd39, %rd7, %rd38;
	ld.global.u32 	%r80, [%rd39];
	neg.s32 	%r81, %r80;
	add.s64 	%rd40, %rd8, %rd38;
	st.global.u32 	[%rd40], %r81;
$L__BB2_32:
	add.s32 	%r39, %r36, 384;
	setp.ge.s32 	%p20, %r39, %r2;
	@%p20 bra 	$L__BB2_34;
	mul.wide.s32 	%rd41, %r39, 4;
	add.s64 	%rd42, %rd7, %rd41;
	ld.global.u32 	%r82, [%rd42];
	neg.s32 	%r83, %r82;
	add.s64 	%rd43, %rd8, %rd41;
	st.global.u32 	[%rd43], %r83;
$L__BB2_34:
	add.s32 	%r166, %r166, 4;
$L__BB2_35:
	setp.eq.s32 	%p21, %r35, 0;
	@%p21 bra 	$L__BB2_58;
	setp.eq.s32 	%p22, %r35, 1;
	@%p22 bra 	$L__BB2_42;
	shl.b32 	%r84, %r166, 7;
	add.s32 	%r42, %r84, %r4;
	setp.ge.s32 	%p23, %r42, %r2;
	@%p23 bra 	$L__BB2_39;
	mul.wide.s32 	%rd44, %r42, 4;
	add.s64 	%rd45, %rd7, %rd44;
	ld.global.u32 	%r85, [%rd45];
	neg.s32 	%r86, %r85;
	add.s64 	%rd46, %rd8, %rd44;
	st.global.u32 	[%rd46], %r86;
$L__BB2_39:
	add.s32 	%r43, %r42, 128;
	setp.ge.s32 	%p24, %r43, %r2;
	@%p24 bra 	$L__BB2_41;
	mul.wide.s32 	%rd47, %r43, 4;
	add.s64 	%rd48, %rd7, %rd47;
	ld.global.u32 	%r87, [%rd48];
	neg.s32 	%r88, %r87;
	add.s64 	%rd49, %rd8, %rd47;
	st.global.u32 	[%rd49], %r88;
$L__BB2_41:
	add.s32 	%r166, %r166, 2;
$L__BB2_42:
	and.b32  	%r89, %r47, 1;
	setp.eq.b32 	%p25, %r89, 1;
	not.pred 	%p26, %p25;
	@%p26 bra 	$L__BB2_58;
	shl.b32 	%r90, %r166, 7;
	add.s32 	%r46, %r90, %r4;
	setp.ge.s32 	%p27, %r46, %r2;
	@%p27 bra 	$L__BB2_58;
	mul.wide.s32 	%rd50, %r46, 4;
	add.s64 	%rd51, %rd7, %rd50;
	ld.global.u32 	%r91, [%rd51];
	neg.s32 	%r92, %r91;
	add.s64 	%rd52, %rd8, %rd50;
	st.global.u32 	[%rd52], %r92;
	bra.uni 	$L__BB2_58;
$L__BB2_45:
	setp.lt.s32 	%p28, %r47, 1;
	@%p28 bra 	$L__BB2_58;
	and.b32  	%r10, %r47, 15;
	setp.lt.u32 	%p29, %r47, 16;
	mov.b32 	%r162, 0;
	@%p29 bra 	$L__BB2_49;
	and.b32  	%r162, %r47, 2147483632;
	neg.s32 	%r159, %r162;
	add.s32 	%r158, %r4, 1152;
	mul.wide.u32 	%rd53, %r4, 4;
	or.b64  	%rd71, %rd53, 4096;
$L__BB2_48:
	.pragma "nounroll";
	mul.wide.s32 	%rd54, %r158, 4;
	add.s64 	%rd55, %rd54, 1536;
	add.s64 	%rd56, %rd7, %rd71;
	ld.global.u32 	%r94, [%rd56+-4096];
	neg.s32 	%r95, %r94;
	add.s64 	%rd57, %rd8, %rd71;
	st.global.u32 	[%rd57+-4096], %r95;
	ld.global.u32 	%r96, [%rd56+-3584];
	neg.s32 	%r97, %r96;
	st.global.u32 	[%rd57+-3584], %r97;
	ld.global.u32 	%r98, [%rd56+-3072];
	neg.s32 	%r99, %r98;
	st.global.u32 	[%rd57+-3072], %r99;
	ld.global.u32 	%r100, [%rd56+-2560];
	neg.s32 	%r101, %r100;
	st.global.u32 	[%rd57+-2560], %r101;
	ld.global.u32 	%r102, [%rd56+-2048];
	neg.s32 	%r103, %r102;
	st.global.u32 	[%rd57+-2048], %r103;
	ld.global.u32 	%r104, [%rd56+-1536];
	neg.s32 	%r105, %r104;
	st.global.u32 	[%rd57+-1536], %r105;
	ld.global.u32 	%r106, [%rd56+-1024];
	neg.s32 	%r107, %r106;
	st.global.u32 	[%rd57+-1024], %r107;
	ld.global.u32 	%r108, [%rd56+-512];
	neg.s32 	%r109, %r108;
	st.global.u32 	[%rd57+-512], %r109;
	ld.global.u32 	%r110, [%rd56];
	neg.s32 	%r111, %r110;
	st.global.u32 	[%rd57], %r111;
	add.s64 	%rd58, %rd7, %rd55;
	ld.global.u32 	%r112, [%rd58+-1536];
	neg.s32 	%r113, %r112;
	add.s64 	%rd59, %rd8, %rd55;
	st.global.u32 	[%rd59+-1536], %r113;
	ld.global.u32 	%r114, [%rd58+-1024];
	neg.s32 	%r115, %r114;
	st.global.u32 	[%rd59+-1024], %r115;
	ld.global.u32 	%r116, [%rd58+-512];
	neg.s32 	%r117, %r116;
	st.global.u32 	[%rd59+-512], %r117;
	ld.global.u32 	%r118, [%rd58];
	neg.s32 	%r119, %r118;
	st.global.u32 	[%rd59], %r119;
	ld.global.u32 	%r120, [%rd58+512];
	neg.s32 	%r121, %r120;
	st.global.u32 	[%rd59+512], %r121;
	ld.global.u32 	%r122, [%rd58+1024];
	neg.s32 	%r123, %r122;
	st.global.u32 	[%rd59+1024], %r123;
	ld.global.u32 	%r124, [%rd58+1536];
	neg.s32 	%r125, %r124;
	st.global.u32 	[%rd59+1536], %r125;
	add.s32 	%r159, %r159, 16;
	add.s32 	%r158, %r158, 2048;
	add.s64 	%rd71, %rd71, 8192;
	setp.eq.s32 	%p30, %r159, 0;
	@%p30 bra 	$L__BB2_49;
	bra.uni 	$L__BB2_48;
$L__BB2_49:
	setp.eq.s32 	%p31, %r10, 0;
	@%p31 bra 	$L__BB2_58;
	and.b32  	%r22, %r47, 7;
	setp.lt.u32 	%p32, %r10, 8;
	@%p32 bra 	$L__BB2_52;
	shl.b32 	%r126, %r162, 7;
	add.s32 	%r127, %r126, %r4;
	mul.wide.s32 	%rd60, %r127, 4;
	add.s64 	%rd61, %rd7, %rd60;
	ld.global.u32 	%r128, [%rd61];
	neg.s32 	%r129, %r128;
	add.s64 	%rd62, %rd8, %rd60;
	st.global.u32 	[%rd62], %r129;
	ld.global.u32 	%r130, [%rd61+512];
	neg.s32 	%r131, %r130;
	st.global.u32 	[%rd62+512], %r131;
	ld.global.u32 	%r132, [%rd61+1024];
	neg.s32 	%r133, %r132;
	st.global.u32 	[%rd62+1024], %r133;
	ld.global.u32 	%r134, [%rd61+1536];
	neg.s32 	%r135, %r134;
	st.global.u32 	[%rd62+1536], %r135;
	ld.global.u32 	%r136, [%rd61+2048];
	neg.s32 	%r137, %r136;
	st.global.u32 	[%rd62+2048], %r137;
	ld.global.u32 	%r138, [%rd61+2560];
	neg.s32 	%r139, %r138;
	st.global.u32 	[%rd62+2560], %r139;
	ld.global.u32 	%r140, [%rd61+3072];
	neg.s32 	%r141, %r140;
	st.global.u32 	[%rd62+3072], %r141;
	ld.global.u32 	%r142, [%rd61+3584];
	neg.s32 	%r143, %r142;
	st.global.u32 	[%rd62+3584], %r143;
	add.s32 	%r162, %r162, 8;
$L__BB2_52:
	setp.eq.s32 	%p33, %r22, 0;
	@%p33 bra 	$L__BB2_58;
	and.b32  	%r25, %r47, 3;
	setp.lt.u32 	%p34, %r22, 4;
	@%p34 bra 	$L__BB2_55;
	shl.b32 	%r144, %r162, 7;
	add.s32 	%r145, %r144, %r4;
	mul.wide.s32 	%rd63, %r145, 4;
	add.s64 	%rd64, %rd7, %rd63;
	ld.global.u32 	%r146, [%rd64];
	neg.s32 	%r147, %r146;
	add.s64 	%rd65, %rd8, %rd63;
	st.global.u32 	[%rd65], %r147;
	ld.global.u32 	%r148, [%rd64+512];
	neg.s32 	%r149, %r148;
	st.global.u32 	[%rd65+512], %r149;
	ld.global.u32 	%r150, [%rd64+1024];
	neg.s32 	%r151, %r150;
	st.global.u32 	[%rd65+1024], %r151;
	ld.global.u32 	%r152, [%rd64+1536];
	neg.s32 	%r153, %r152;
	st.global.u32 	[%rd65+1536], %r153;
	add.s32 	%r162, %r162, 4;
$L__BB2_55:
	setp.eq.s32 	%p35, %r25, 0;
	@%p35 bra 	$L__BB2_58;
	shl.b32 	%r154, %r162, 7;
	add.s32 	%r165, %r4, %r154;
	neg.s32 	%r164, %r25;
$L__BB2_57:
	.pragma "nounroll";
	mul.wide.s32 	%rd67, %r165, 4;
	add.s64 	%rd68, %rd8, %rd67;
	add.s64 	%rd69, %rd7, %rd67;
	ld.global.u32 	%r155, [%rd69];
	neg.s32 	%r156, %r155;
	st.global.u32 	[%rd68], %r156;
	add.s32 	%r165, %r165, 128;
	add.s32 	%r164, %r164, 1;
	setp.eq.s32 	%p36, %r164, 0;
	@%p36 bra 	$L__BB2_58;
	bra.uni 	$L__BB2_57;
$L__BB2_58:
	ret;

}
	// .globl	_ZN3cub18CUB_300001_SM_10006detail10radix_sort31DeviceRadixSortSingleTileKernelINS1_5radix10policy_hubIiNS0_8NullTypeEyE10Policy1000ELNS0_9SortOrderE0EiS6_yNS1_21identity_decomposer_tEEEvPKT1_PSB_PKT2_PSF_T3_iiT4_
.visible .entry _ZN3cub18CUB_300001_SM_10006detail10radix_sort31DeviceRadixSortSingleTileKernelINS1_5radix10policy_hubIiNS0_8NullTypeEyE10Policy1000ELNS0_9SortOrderE0EiS6_yNS1_21identity_decomposer_tEEEvPKT1_PSB_PKT2_PSF_T3_iiT4_(
	.param .u64 .ptr .align 1 _ZN3cub18CUB_300001_SM_10006detail10radix_sort31DeviceRadixSortSingleTileKernelINS1_5radix10policy_hubIiNS0_8NullTypeEyE10Policy1000ELNS0_9SortOrderE0EiS6_yNS1_21identity_decomposer_tEEEvPKT1_PSB_PKT2_PSF_T3_iiT4__param_0,
	.param .u64 .ptr .align 1 _ZN3cub18CUB_300001_SM_10006detail10radix_sort31DeviceRadixSortSingleTileKernelINS1_5radix10policy_hubIiNS0_8NullTypeEyE10Policy1000ELNS0_9SortOrderE0EiS6_yNS1_21identity_decomposer_tEEEvPKT1_PSB_PKT2_PSF_T3_iiT4__param_1,
	.param .u64 .ptr .align 1 _ZN3cub18CUB_300001_SM_10006detail10radix_sort31DeviceRadixSortSingleTileKernelINS1_5radix10policy_hubIiNS0_8NullTypeEyE10Policy1000ELNS0_9SortOrderE0EiS6_yNS1_21identity_decomposer_tEEEvPKT1_PSB_PKT2_PSF_T3_iiT4__param_2,
	.param .u64 .ptr .align 1 _ZN3cub18CUB_300001_SM_10006detail10radix_sort31DeviceRadixSortSingleTileKernelINS1_5radix10policy_hubIiNS0_8NullTypeEyE10Policy1000ELNS0_9SortOrderE0EiS6_yNS1_21identity_decomposer_tEEEvPKT1_PSB_PKT2_PSF_T3_iiT4__param_3,
	.param .u64 _ZN3cub18CUB_300001_SM_10006detail10radix_sort31DeviceRadixSortSingleTileKernelINS1_5radix10policy_hubIiNS0_8NullTypeEyE10Policy1000ELNS0_9SortOrderE0EiS6_yNS1_21identity_decomposer_tEEEvPKT1_PSB_PKT2_PSF_T3_iiT4__param_4,
	.param .u32 _ZN3cub18CUB_300001_SM_10006detail10radix_sort31DeviceRadixSortSingleTileKernelINS1_5radix10policy_hubIiNS0_8NullTypeEyE10Policy1000ELNS0_9SortOrderE0EiS6_yNS1_21identity_decomposer_tEEEvPKT1_PSB_PKT2_PSF_T3_iiT4__param_5,
	.param .u32 _ZN3cub18CUB_300001_SM_10006detail10radix_sort31DeviceRadixSortSingleTileKernelINS1_5radix10policy_hubIiNS0_8NullTypeEyE10Policy1000ELNS0_9SortOrderE0EiS6_yNS1_21identity_decomposer_tEEEvPKT1_PSB_PKT2_PSF_T3_iiT4__param_6,
	.param .align 1 .b8 _ZN3cub18CUB_300001_SM_10006detail10radix_sort31DeviceRadixSortSingleTileKernelINS1_5radix10policy_hubIiNS0_8NullTypeEyE10Policy1000ELNS0_9SortOrderE0EiS6_yNS1_21identity_decomposer_tEEEvPKT1_PSB_PKT2_PSF_T3_iiT4__param_7[1]
)
.maxntid 256
.minnctapersm 1
{
	.reg .pred 	%p<52>;
	.reg .b16 	%rs<39>;
	.reg .b32 	%r<744>;
	.reg .b64 	%rd<29>;
	// demoted variable
	.shared .align 16 .b8 _ZZN3cub18CUB_300001_SM_10006detail10radix_sort31DeviceRadixSortSingleTileKernelINS1_5radix10policy_hubIiNS0_8NullTypeEyE10Policy1000ELNS0_9SortOrderE0EiS6_yNS1_21identity_decomposer_tEEEvPKT1_PSB_PKT2_PSF_T3_iiT4_E12temp_storage[33856];
	ld.param.u64 	%rd5, [_ZN3cub18CUB_300001_SM_10006detail10radix_sort31DeviceRadixSortSingleTileKernelINS1_5radix10policy_hubIiNS0_8NullTypeEyE10Policy1000ELNS0_9SortOrderE0EiS6_yNS1_21identity_decomposer_tEEEvPKT1_PSB_PKT2_PSF_T3_iiT4__param_0];
	ld.param.u64 	%rd3, [_ZN3cub18CUB_300001_SM_10006detail10radix_sort31DeviceRadixSortSingleTileKernelINS1_5radix10policy_hubIiNS0_8NullTypeEyE10Policy1000ELNS0_9SortOrderE0EiS6_yNS1_21identity_decomposer_tEEEvPKT1_PSB_PKT2_PSF_T3_iiT4__param_1];
	ld.param.u64 	%rd4, [_ZN3cub18CUB_300001_SM_10006detail10radix_sort31DeviceRadixSortSingleTileKernelINS1_5radix10policy_hubIiNS0_8NullTypeEyE10Policy1000ELNS0_9SortOrderE0EiS6_yNS1_21identity_decomposer_tEEEvPKT1_PSB_PKT2_PSF_T3_iiT4__param_4];
	ld.param.u32 	%r189, [_ZN3cub18CUB_300001_SM_10006detail10radix_sort31DeviceRadixSortSingleTileKernelINS1_5radix10policy_hubIiNS0_8NullTypeEyE10Policy1000ELNS0_9SortOrderE0EiS6_yNS1_21identity_decomposer_tEEEvPKT1_PSB_PKT2_PSF_T3_iiT4__param_5];
	ld.param.u32 	%r190, [_ZN3cub18CUB_300001_SM_10006detail10radix_sort31DeviceRadixSortSingleTileKernelINS1_5radix10policy_hubIiNS0_8NullTypeEyE10Policy1000ELNS0_9SortOrderE0EiS6_yNS1_21identity_decomposer_tEEEvPKT1_PSB_PKT2_PSF_T3_iiT4__param_6];
	cvta.to.global.u64 	%rd6, %rd5;
	cvt.u32.u64 	%r1, %rd4;
	mov.u32 	%r2, %tid.x;
	mul.lo.s32 	%r3, %r2, 19;
	setp.ge.s32 	%p1, %r3, %r1;
	mul.wide.u32 	%rd7, %r3, 4;
	add.s64 	%rd1, %rd6, %rd7;
	mov.b32 	%r741, -1;
	@%p1 bra 	$L__BB3_2;
	ld.global.u32 	%r192, [%rd1];
	xor.b32  	%r741, %r192, -2147483648;
$L__BB3_2:
	add.s32 	%r194, %r3, 1;
	setp.ge.s32 	%p2, %r194, %r1;
	mov.b32 	%r740, -1;
	@%p2 bra 	$L__BB3_4;
	ld.global.u32 	%r195, [%rd1+4];
	xor.b32  	%r740, %r195, -2147483648;
$L__BB3_4:
	add.s32 	%r197, %r3, 2;
	setp.ge.s32 	%p3, %r197, %r1;
	mov.b32 	%r739, -1;
	@%p3 bra 	$L__BB3_6;
	ld.global.u32 	%r198, [%rd1+8];
	xor.b32  	%r739, %r198, -2147483648;
$L__BB3_6:
	add.s32 	%r200, %r3, 3;
	setp.ge.s32 	%p4, %r200, %r1;
	mov.b32 	%r738, -1;
	@%p4 bra 	$L__BB3_8;
	ld.global.u32 	%r201, [%rd1+12];
	xor.b32  	%r738, %r201, -2147483648;
$L__BB3_8:
	add.s32 	%r203, %r3, 4;
	setp.ge.s32 	%p5, %r203, %r1;
	mov.b32 	%r737, -1;
	@%p5 bra 	$L__BB3_10;
	ld.global.u32 	%r204, [%rd1+16];
	xor.b32  	%r737, %r204, -2147483648;
$L__BB3_10:
	add.s32 	%r206, %r3, 5;
	setp.ge.s32 	%p6, %r206, %r1;
	mov.b32 	%r736, -1;
	@%p6 bra 	$L__BB3_12;
	ld.global.u32 	%r207, [%rd1+20];
	xor.b32  	%r736, %r207, -2147483648;
$L__BB3_12:
	add.s32 	%r209, %r3, 6;
	setp.ge.s32 	%p7, %r209, %r1;
	mov.b32 	%r735, -1;
	@%p7 bra 	$L__BB3_14;
	ld.global.u32 	%r210, [%rd1+24];
	xor.b32  	%r735, %r210, -2147483648;
$L__BB3_14:
	add.s32 	%r212, %r3, 7;
	setp.ge.s32 	%p8, %r212, %r1;
	mov.b32 	%r734, -1;
	@%p8 bra 	$L__BB3_16;
	ld.global.u32 	%r213, [%rd1+28];
	xor.b32  	%r734, %r213, -2147483648;
$L__BB3_16:
	add.s32 	%r215, %r3, 8;
	setp.ge.s32 	%p9, %r215, %r1;
	mov.b32 	%r733, -1;
	@%p9 bra 	$L__BB3_18;
	ld.global.u32 	%r216, [%rd1+32];
	xor.b32  	%r733, %r216, -2147483648;
$L__BB3_18:
	add.s32 	%r218, %r3, 9;
	setp.ge.s32 	%p10, %r218, %r1;
	mov.b32 	%r732, -1;
	@%p10 bra 	$L__BB3_20;
	ld.global.u32 	%r219, [%rd1+36];
	xor.b32  	%r732, %r219, -2147483648;
$L__BB3_20:
	add.s32 	%r221, %r3, 10;
	setp.ge.s32 	%p11, %r221, %r1;
	mov.b32 	%r731, -1;
	@%p11 bra 	$L__BB3_22;
	ld.global.u32 	%r222, [%rd1+40];
	xor.b32  	%r731, %r222, -2147483648;
$L__BB3_22:
	add.s32 	%r224, %r3, 11;
	setp.ge.s32 	%p12, %r224, %r1;
	mov.b32 	%r730, -1;
	@%p12 bra 	$L__BB3_24;
	ld.global.u32 	%r225, [%rd1+44];
	xor.b32  	%r730, %r225, -2147483648;
$L__BB3_24:
	add.s32 	%r227, %r3, 12;
	setp.ge.s32 	%p13, %r227, %r1;
	mov.b32 	%r729, -1;
	@%p13 bra 	$L__BB3_26;
	ld.global.u32 	%r228, [%rd1+48];
	xor.b32  	%r729, %r228, -2147483648;
$L__BB3_26:
	add.s32 	%r230, %r3, 13;
	setp.ge.s32 	%p14, %r230, %r1;
	mov.b32 	%r728, -1;
	@%p14 bra 	$L__BB3_28;
	ld.global.u32 	%r231, [%rd1+52];
	xor.b32  	%r728, %r231, -2147483648;
$L__BB3_28:
	add.s32 	%r233, %r3, 14;
	setp.ge.s32 	%p15, %r233, %r1;
	mov.b32 	%r727, -1;
	@%p15 bra 	$L__BB3_30;
	ld.global.u32 	%r234, [%rd1+56];
	xor.b32  	%r727, %r234, -2147483648;
$L__BB3_30:
	add.s32 	%r236, %r3, 15;
	setp.ge.s32 	%p16, %r236, %r1;
	mov.b32 	%r726, -1;
	@%p16 bra 	$L__BB3_32;
	ld.global.u32 	%r237, [%rd1+60];
	xor.b32  	%r726, %r237, -2147483648;
$L__BB3_32:
	add.s32 	%r239, %r3, 16;
	setp.ge.s32 	%p17, %r239, %r1;
	mov.b32 	%r725, -1;
	@%p17 bra 	$L__BB3_34;
	ld.global.u32 	%r240, [%rd1+64];
	xor.b32  	%r725, %r240, -2147483648;
$L__BB3_34:
	add.s32 	%r242, %r3, 17;
	setp.ge.s32 	%p18, %r242, %r1;
	mov.b32 	%r724, -1;
	@%p18 bra 	$L__BB3_36;
	ld.global.u32 	%r243, [%rd1+68];
	xor.b32  	%r724, %r243, -2147483648;
$L__BB3_36:
	add.s32 	%r245, %r3, 18;
	setp.ge.s32 	%p19, %r245, %r1;
	mov.b32 	%r723, -1;
	@%p19 bra 	$L__BB3_38;
	ld.global.u32 	%r246, [%rd1+72];
	xor.b32  	%r723, %r246, -2147483648;
$L__BB3_38:
	bar.sync 	0;
	shr.u32 	%r42, %r2, 5;
	shl.b32 	%r248, %r2, 2;
	mov.u32 	%r249, _ZZN3cub18CUB_300001_SM_10006detail10radix_sort31DeviceRadixSortSingleTileKernelINS1_5radix10policy_hubIiNS0_8NullTypeEyE10Policy1000ELNS0_9SortOrderE0EiS6_yNS1_21identity_decomposer_tEEEvPKT1_PSB_PKT2_PSF_T3_iiT4_E12temp_storage;
	add.s32 	%r43, %r249, %r248;
	shl.b32 	%r250, %r2, 7;
	add.s32 	%r44, %r43, %r250;
	shl.b32 	%r251, %r42, 2;
	add.s32 	%r252, %r249, %r251;
	add.s32 	%r45, %r252, 33792;
	mad.lo.s32 	%r46, %r2, -56, %r44;
	add.s32 	%r722, %r189, 6;
	sub.s32 	%r721, %r190, %r189;
$L__BB3_39:
	add.s32 	%r312, %r722, -6;
	min.s32 	%r255, %r721, 6;
	mov.b32 	%r341, 0;
	st.shared.u32 	[%r43], %r341;
	st.shared.u32 	[%r43+1024], %r341;
	st.shared.u32 	[%r43+2048], %r341;
	st.shared.u32 	[%r43+3072], %r341;
	st.shared.u32 	[%r43+4096], %r341;
	st.shared.u32 	[%r43+5120], %r341;
	st.shared.u32 	[%r43+6144], %r341;
	st.shared.u32 	[%r43+7168], %r341;
	st.shared.u32 	[%r43+8192], %r341;
	st.shared.u32 	[%r43+9216], %r341;
	st.shared.u32 	[%r43+10240], %r341;
	st.shared.u32 	[%r43+11264], %r341;
	st.shared.u32 	[%r43+12288], %r341;
	st.shared.u32 	[%r43+13312], %r341;
	st.shared.u32 	[%r43+14336], %r341;
	st.shared.u32 	[%r43+15360], %r341;
	st.shared.u32 	[%r43+16384], %r341;
	st.shared.u32 	[%r43+17408], %r341;
	st.shared.u32 	[%r43+18432], %r341;
	st.shared.u32 	[%r43+19456], %r341;
	st.shared.u32 	[%r43+20480], %r341;
	st.shared.u32 	[%r43+21504], %r341;
	st.shared.u32 	[%r43+22528], %r341;
	st.shared.u32 	[%r43+23552], %r341;
	st.shared.u32 	[%r43+24576], %r341;
	st.shared.u32 	[%r43+25600], %r341;
	st.shared.u32 	[%r43+26624], %r341;
	st.shared.u32 	[%r43+27648], %r341;
	st.shared.u32 	[%r43+28672], %r341;
	st.shared.u32 	[%r43+29696], %r341;
	st.shared.u32 	[%r43+30720], %r341;
	st.shared.u32 	[%r43+31744], %r341;
	st.shared.u32 	[%r43+32768], %r341;
	// begin inline asm
	bmsk.clamp.b32 %r253, %r341, %r255;
	// end inline asm
	// begin inline asm
	shr.b32 %r256, %r741, %r312;
	// end inline asm
	and.b32  	%r344, %r253, %r256;
	shl.b32 	%r345, %r344, 10;
	and.b32  	%r346, %r345, 31744;
	add.s32 	%r347, %r43, %r346;
	shr.u32 	%r348, %r344, 4;
	and.b32  	%r349, %r348, 268435454;
	add.s32 	%r71, %r347, %r349;
	ld.shared.u16 	%rs1, [%r71];
	add.s16 	%rs20, %rs1, 1;
	st.shared.u16 	[%r71], %rs20;
	// begin inline asm
	shr.b32 %r259, %r740, %r312;
	// end inline asm
	and.b32  	%r350, %r253, %r259;
	shl.b32 	%r351, %r350, 10;
	and.b32  	%r352, %r351, 31744;
	add.s32 	%r353, %r43, %r352;
	shr.u32 	%r354, %r350, 4;
	and.b32  	%r355, %r354, 268435454;
	add.s32 	%r72, %r353, %r355;
	ld.shared.u16 	%rs2, [%r72];
	add.s16 	%rs21, %rs2, 1;
	st.shared.u16 	[%r72], %rs21;
	// begin inline asm
	shr.b32 %r262, %r739, %r312;
	// end inline asm
	and.b32  	%r356, %r253, %r262;
	shl.b32 	%r357, %r356, 10;
	and.b32  	%r358, %r357, 31744;
	add.s32 	%r359, %r43, %r358;
	shr.u32 	%r360, %r356, 4;
	and.b32  	%r361, %r360, 268435454;
	add.s32 	%r73, %r359, %r361;
	ld.shared.u16 	%rs3, [%r73];
	add.s16 	%rs22, %rs3, 1;
	st.shared.u16 	[%r73], %rs22;
	// begin inline asm
	shr.b32 %r265, %r738, %r312;
	// end inline asm
	and.b32  	%r362, %r253, %r265;
	shl.b32 	%r363, %r362, 10;
	and.b32  	%r364, %r363, 31744;
	add.s32 	%r365, %r43, %r364;
	shr.u32 	%r366, %r362, 4;
	and.b32  	%r367, %r366, 268435454;
	add.s32 	%r74, %r365, %r367;
	ld.shared.u16 	%rs4, [%r74];
	add.s16 	%rs23, %rs4, 1;
	st.shared.u16 	[%r74], %rs23;
	// begin inline asm
	shr.b32 %r268, %r737, %r312;
	// end inline asm
	and.b32  	%r368, %r253, %r268;
	shl.b32 	%r369, %r368, 10;
	and.b32  	%r370, %r369, 31744;
	add.s32 	%r371, %r43, %r370;
	shr.u32 	%r372, %r368, 4;
	and.b32  	%r373, %r372, 268435454;
	add.s32 	%r75, %r371, %r373;
	ld.shared.u16 	%rs5, [%r75];
	add.s16 	%rs24, %rs5, 1;
	st.shared.u16 	[%r75], %rs24;
	// begin inline asm
	shr.b32 %r271, %r736, %r312;
	// end inline asm
	and.b32  	%r374, %r253, %r271;
	shl.b32 	%r375, %r374, 10;
	and.b32  	%r376, %r375, 31744;
	add.s32 	%r377, %r43, %r376;
	shr.u32 	%r378, %r374, 4;
	and.b32  	%r379, %r378, 268435454;
	add.s32 	%r76, %r377, %r379;
	ld.shared.u16 	%rs6, [%r76];
	add.s16 	%rs25, %rs6, 1;
	st.shared.u16 	[%r76], %rs25;
	// begin inline asm
	shr.b32 %r274, %r735, %r312;
	// end inline asm
	and.b32  	%r380, %r253, %r274;
	shl.b32 	%r381, %r380, 10;
	and.b32  	%r382, %r381, 31744;
	add.s32 	%r383, %r43, %r382;
	shr.u32 	%r384, %r380, 4;
	and.b32  	%r385, %r384, 268435454;
	add.s32 	%r77, %r383, %r385;
	ld.shared.u16 	%rs7, [%r77];
	add.s16 	%rs26, %rs7, 1;
	st.shared.u16 	[%r77], %rs26;
	// begin inline asm
	shr.b32 %r277, %r734, %r312;
	// end inline asm
	and.b32  	%r386, %r253, %r277;
	shl.b32 	%r387, %r386, 10;
	and.b32  	%r388, %r387, 31744;
	add.s32 	%r389, %r43, %r388;
	shr.u32 	%r390, %r386, 4;
	and.b32  	%r391, %r390, 268435454;
	add.s32 	%r78, %r389, %r391;
	ld.shared.u16 	%rs8, [%r78];
	add.s16 	%rs27, %rs8, 1;
	st.shared.u16 	[%r78], %rs27;
	// begin inline asm
	shr.b32 %r280, %r733, %r312;
	// end inline asm
	and.b32  	%r392, %r253, %r280;
	shl.b32 	%r393, %r392, 10;
	and.b32  	%r394, %r393, 31744;
	add.s32 	%r395, %r43, %r394;
	shr.u32 	%r396, %r392, 4;
	and.b32  	%r397, %r396, 268435454;
	add.s32 	%r79, %r395, %r397;
	ld.shared.u16 	%rs9, [%r79];
	add.s16 	%rs28, %rs9, 1;
	st.shared.u16 	[%r79], %rs28;
	// begin inline asm
	shr.b32 %r283, %r732, %r312;
	// end inline asm
	and.b32  	%r398, %r253, %r283;
	shl.b32 	%r399, %r398, 10;
	and.b32  	%r400, %r399, 31744;
	add.s32 	%r401, %r43, %r400;
	shr.u32 	%r402, %r398, 4;
	and.b32  	%r403, %r402, 268435454;
	add.s32 	%r80, %r401, %r403;
	ld.shared.u16 	%rs10, [%r80];
	add.s16 	%rs29, %rs10, 1;
	st.shared.u16 	[%r80], %rs29;
	// begin inline asm
	shr.b32 %r286, %r731, %r312;
	// end inline asm
	and.b32  	%r404, %r253, %r286;
	shl.b32 	%r405, %r404, 10;
	and.b32  	%r406, %r405, 31744;
	add.s32 	%r407, %r43, %r406;
	shr.u32 	%r408, %r404, 4;
	and.b32  	%r409, %r408, 268435454;
	add.s32 	%r81, %r407, %r409;
	ld.shared.u16 	%rs11, [%r81];
	add.s16 	%rs30, %rs11, 1;
	st.shared.u16 	[%r81], %rs30;
	// begin inline asm
	shr.b32 %r289, %r730, %r312;
	// end inline asm
	and.b32  	%r410, %r253, %r289;
	shl.b32 	%r411, %r410, 10;
	and.b32  	%r412, %r411, 31744;
	add.s32 	%r413, %r43, %r412;
	shr.u32 	%r414, %r410, 4;
	and.b32  	%r415, %r414, 268435454;
	add.s32 	%r82, %r413, %r415;
	ld.shared.u16 	%rs12, [%r82];
	add.s16 	%rs31, %rs12, 1;
	st.shared.u16 	[%r82], %rs31;
	// begin inline asm
	shr.b32 %r292, %r729, %r312;
	// end inline asm
	and.b32  	%r416, %r253, %r292;
	shl.b32 	%r417, %r416, 10;
	and.b32  	%r418, %r417, 31744;
	add.s32 	%r419, %r43, %r418;
	shr.u32 	%r420, %r416, 4;
	and.b32  	%r421, %r420, 268435454;
	add.s32 	%r83, %r419, %r421;
	ld.shared.u16 	%rs13, [%r83];
	add.s16 	%rs32, %rs13, 1;
	st.shared.u16 	[%r83], %rs32;
	// begin inline asm
	shr.b32 %r295, %r728, %r312;
	// end inline asm
	and.b32  	%r422, %r253, %r295;
	shl.b32 	%r423, %r422, 10;
	and.b32  	%r424, %r423, 31744;
	add.s32 	%r425, %r43, %r424;
	shr.u32 	%r426, %r422, 4;
	and.b32  	%r427, %r426, 268435454;
	add.s32 	%r84, %r425, %r427;
	ld.shared.u16 	%rs14, [%r84];
	add.s16 	%rs33, %rs14, 1;
	st.shared.u16 	[%r84], %rs33;
	// begin inline asm
	shr.b32 %r298, %r727, %r312;
	// end inline asm
	and.b32  	%r428, %r253, %r298;
	shl.b32 	%r429, %r428, 10;
	and.b32  	%r430, %r429, 31744;
	add.s32 	%r431, %r43, %r430;
	shr.u32 	%r432, %r428, 4;
	and.b32  	%r433, %r432, 268435454;
	add.s32 	%r85, %r431, %r433;
	ld.shared.u16 	%rs15, [%r85];
	add.s16 	%rs34, %rs15, 1;
	st.shared.u16 	[%r85], %rs34;
	// begin inline asm
	shr.b32 %r301, %r726, %r312;
	// end inline asm
	and.b32  	%r434, %r253, %r301;
	shl.b32 	%r435, %r434, 10;
	and.b32  	%r436, %r435, 31744;
	add.s32 	%r437, %r43, %r436;
	shr.u32 	%r438, %r434, 4;
	and.b32  	%r439, %r438, 268435454;
	add.s32 	%r86, %r437, %r439;
	ld.shared.u16 	%rs16, [%r86];
	add.s16 	%rs35, %rs16, 1;
	st.shared.u16 	[%r86], %rs35;
	// begin inline asm
	shr.b32 %r304, %r725, %r312;
	// end inline asm
	and.b32  	%r440, %r253, %r304;
	shl.b32 	%r441, %r440, 10;
	and.b32  	%r442, %r441, 31744;
	add.s32 	%r443, %r43, %r442;
	shr.u32 	%r444, %r440, 4;
	and.b32  	%r445, %r444, 268435454;
	add.s32 	%r87, %r443, %r445;
	ld.shared.u16 	%rs17, [%r87];
	add.s16 	%rs36, %rs17, 1;
	st.shared.u16 	[%r87], %rs36;
	// begin inline asm
	shr.b32 %r307, %r724, %r312;
	// end inline asm
	and.b32  	%r446, %r253, %r307;
	shl.b32 	%r447, %r446, 10;
	and.b32  	%r448, %r447, 31744;
	add.s32 	%r449, %r43, %r448;
	shr.u32 	%r450, %r446, 4;
	and.b32  	%r451, %r450, 268435454;
	add.s32 	%r88, %r449, %r451;
	ld.shared.u16 	%rs18, [%r88];
	add.s16 	%rs37, %rs18, 1;
	st.shared.u16 	[%r88], %rs37;
	// begin inline asm
	shr.b32 %r310, %r723, %r312;
	// end inline asm
	and.b32  	%r452, %r253, %r310;
	shl.b32 	%r453, %r452, 10;
	and.b32  	%r454, %r453, 31744;
	add.s32 	%r455, %r43, %r454;
	shr.u32 	%r456, %r452, 4;
	and.b32  	%r457, %r456, 268435454;
	add.s32 	%r89, %r455, %r457;
	ld.shared.u16 	%rs19, [%r89];
	add.s16 	%rs38, %rs19, 1;
	st.shared.u16 	[%r89], %rs38;
	bar.sync 	0;
	ld.shared.u32 	%r90, [%r44];
	ld.shared.u32 	%r458, [%r44+4];
	ld.shared.u32 	%r459, [%r44+8];
	ld.shared.u32 	%r460, [%r44+12];
	ld.shared.u32 	%r461, [%r44+16];
	ld.shared.u32 	%r462, [%r44+20];
	ld.shared.u32 	%r463, [%r44+24];
	ld.shared.u32 	%r464, [%r44+28];
	ld.shared.u32 	%r465, [%r44+32];
	ld.shared.u32 	%r466, [%r44+36];
	ld.shared.u32 	%r467, [%r44+40];
	ld.shared.u32 	%r468, [%r44+44];
	ld.shared.u32 	%r469, [%r44+48];
	ld.shared.u32 	%r470, [%r44+52];
	ld.shared.u32 	%r471, [%r44+56];
	ld.shared.u32 	%r472, [%r44+60];
	ld.shared.u32 	%r473, [%r44+64];
	ld.shared.u32 	%r474, [%r44+68];
	ld.shared.u32 	%r475, [%r44+72];
	ld.shared.u32 	%r476, [%r44+76];
	ld.shared.u32 	%r477, [%r44+80];
	ld.shared.u32 	%r478, [%r44+84];
	ld.shared.u32 	%r479, [%r44+88];
	ld.shared.u32 	%r480, [%r44+92];
	ld.shared.u32 	%r481, [%r44+96];
	ld.shared.u32 	%r482, [%r44+100];
	ld.shared.u32 	%r483, [%r44+104];
	ld.shared.u32 	%r484, [%r44+108];
	ld.shared.u32 	%r485, [%r44+112];
	ld.shared.u32 	%r486, [%r44+116];
	ld.shared.u32 	%r487, [%r44+120];
	ld.shared.u32 	%r488, [%r44+124];
	ld.shared.u32 	%r489, [%r44+128];
	add.s32 	%r91, %r458, %r90;
	add.s32 	%r92, %r459, %r91;
	add.s32 	%r93, %r460, %r92;
	add.s32 	%r94, %r461, %r93;
	add.s32 	%r95, %r462, %r94;
	add.s32 	%r96, %r463, %r95;
	add.s32 	%r97, %r464, %r96;
	add.s32 	%r98, %r465, %r97;
	add.s32 	%r99, %r466, %r98;
	add.s32 	%r100, %r467, %r99;
	add.s32 	%r101, %r468, %r100;
	add.s32 	%r102, %r469, %r101;
	add.s32 	%r103, %r470, %r102;
	add.s32 	%r104, %r471, %r103;
	add.s32 	%r105, %r472, %r104;
	add.s32 	%r106, %r473, %r105;
	add.s32 	%r107, %r474, %r106;
	add.s32 	%r108, %r475, %r107;
	add.s32 	%r109, %r476, %r108;
	add.s32 	%r110, %r477, %r109;
	add.s32 	%r111, %r478, %r110;
	add.s32 	%r112, %r479, %r111;
	add.s32 	%r113, %r480, %r112;
	add.s32 	%r114, %r481, %r113;
	add.s32 	%r115, %r482, %r114;
	add.s32 	%r116, %r483, %r115;
	add.s32 	%r117, %r484, %r116;
	add.s32 	%r118, %r485, %r117;
	add.s32 	%r119, %r486, %r118;
	add.s32 	%r120, %r487, %r119;
	add.s32 	%r121, %r488, %r120;
	add.s32 	%r318, %r489, %r121;
	// begin inline asm
	mov.u32 %r313, %laneid;
	// end inline asm
	mov.b32 	%r316, 1;
	mov.b32 	%r343, -1;
	// begin inline asm
	{  .reg .u32 r0;  .reg .pred p;  shfl.sync.up.b32 r0|p, %r318, %r316, %r341, %r343;  @p add.u32 r0, r0, %r318;  mov.u32 %r314, r0;}
	// end inline asm
	mov.b32 	%r322, 2;
	// begin inline asm
	{  .reg .u32 r0;  .reg .pred p;  shfl.sync.up.b32 r0|p, %r314, %r322, %r341, %r343;  @p add.u32 r0, r0, %r314;  mov.u32 %r320, r0;}
	// end inline asm
	mov.b32 	%r328, 4;
	// begin inline asm
	{  .reg .u32 r0;  .reg .pred p;  shfl.sync.up.b32 r0|p, %r320, %r328, %r341, %r343;  @p add.u32 r0, r0, %r320;  mov.u32 %r326, r0;}
	// end inline asm
	mov.b32 	%r334, 8;
	// begin inline asm
	{  .reg .u32 r0;  .reg .pred p;  shfl.sync.up.b32 r0|p, %r326, %r334, %r341, %r343;  @p add.u32 r0, r0, %r326;  mov.u32 %r332, r0;}
	// end inline asm
	mov.b32 	%r340, 16;
	// begin inline asm
	{  .reg .u32 r0;  .reg .pred p;  shfl.sync.up.b32 r0|p, %r332, %r340, %r341, %r343;  @p add.u32 r0, r0, %r332;  mov.u32 %r338, r0;}
	// end inline asm
	setp.ne.s32 	%p20, %r313, 31;
	@%p20 bra 	$L__BB3_41;
	st.shared.u32 	[%r45], %r338;
$L__BB3_41:
	sub.s32 	%r490, %r338, %r318;
	setp.gt.u32 	%p21, %r2, 31;
	setp.eq.s32 	%p22, %r42, 7;
	setp.eq.s32 	%p23, %r42, 6;
	setp.eq.s32 	%p24, %r42, 5;
	setp.eq.s32 	%p25, %r42, 4;
	setp.eq.s32 	%p26, %r42, 3;
	setp.eq.s32 	%p27, %r42, 2;
	setp.eq.s32 	%p28, %r42, 1;
	bar.sync 	0;
	ld.shared.v4.u32 	{%r491, %r492, %r493, %r494}, [_ZZN3cub18CUB_300001_SM_10006detail10radix_sort31DeviceRadixSortSingleTileKernelINS1_5radix10policy_hubIiNS0_8NullTypeEyE10Policy1000ELNS0_9SortOrderE0EiS6_yNS1_21identity_decomposer_tEEEvPKT1_PSB_PKT2_PSF_T3_iiT4_E12temp_storage+33792];
	selp.b32 	%r495, %r491, %r742, %p28;
	add.s32 	%r496, %r492, %r491;
	selp.b32 	%r497, %r496, %r495, %p27;
	add.s32 	%r498, %r496, %r493;
	selp.b32 	%r499, %r498, %r497, %p26;
	add.s32 	%r500, %r498, %r494;
	selp.b32 	%r501, %r500, %r499, %p25;
	ld.shared.v4.u32 	{%r502, %r503, %r504, %r505}, [_ZZN3cub18CUB_300001_SM_10006detail10radix_sort31DeviceRadixSortSingleTileKernelINS1_5radix10policy_hubIiNS0_8NullTypeEyE10Policy1000ELNS0_9SortOrderE0EiS6_yNS1_21identity_decomposer_tEEEvPKT1_PSB_PKT2_PSF_T3_iiT4_E12temp_storage+33808];
	add.s32 	%r506, %r500, %r502;
	selp.b32 	%r507, %r506, %r501, %p24;
	add.s32 	%r508, %r506, %r503;
	selp.b32 	%r509, %r508, %r507, %p23;
	add.s32 	%r510, %r508, %r504;
	selp.b32 	%r742, %r510, %r509, %p22;
	add.s32 	%r126, %r510, %r505;
	setp.ne.s32 	%p29, %r313, 0;
	selp.b32 	%r511, %r490, 0, %p29;
	add.s32 	%r512, %r742, %r511;
	or.pred  	%p30, %p21, %p29;
	selp.b32 	%r743, %r512, %r490, %p21;
	@%p30 bra 	$L__BB3_43;
	shl.b32 	%r743, %r126, 16;
	st.shared.u32 	[_ZZN3cub18CUB_300001_SM_10006detail10radix_sort31DeviceRadixSortSingleTileKernelINS1_5radix10policy_hubIiNS0_8NullTypeEyE10Policy1000ELNS0_9SortOrderE0EiS6_yNS1_21identity_decomposer_tEEEvPKT1_PSB_PKT2_PSF_T3_iiT4_E12temp_storage+33832], %r743;
$L__BB3_43:
	setp.eq.s32 	%p31, %r2, 0;
	bar.sync 	0;
	ld.shared.u32 	%r513, [_ZZN3cub18CUB_300001_SM_10006detail10radix_sort31DeviceRadixSortSingleTileKernelINS1_5radix10policy_hubIiNS0_8NullTypeEyE10Policy1000ELNS0_9SortOrderE0EiS6_yNS1_21identity_decomposer_tEEEvPKT1_PSB_PKT2_PSF_T3_iiT4_E12temp_storage+33832];
	selp.b32 	%r514, 0, %r513, %p31;
	add.s32 	%r515, %r743, %r514;
	add.s32 	%r516, %r90, %r515;
	add.s32 	%r517, %r91, %r515;
	add.s32 	%r518, %r92, %r515;
	add.s32 	%r519, %r93, %r515;
	add.s32 	%r520, %r94, %r515;
	add.s32 	%r521, %r95, %r515;
	add.s32 	%r522, %r96, %r515;
	add.s32 	%r523, %r97, %r515;
	add.s32 	%r524, %r98, %r515;
	add.s32 	%r525, %r99, %r515;
	add.s32 	%r526, %r100, %r515;
	add.s32 	%r527, %r101, %r515;
	add.s32 	%r528, %r102, %r515;
	add.s32 	%r529, %r103, %r515;
	add.s32 	%r530, %r104, %r515;
	add.s32 	%r531, %r105, %r515;
	add.s32 	%r532, %r106, %r515;
	add.s32 	%r533, %r107, %r515;
	add.s32 	%r534, %r108, %r515;
	add.s32 	%r535, %r109, %r515;
	add.s32 	%r536, %r110, %r515;
	add.s32 	%r537, %r111, %r515;
	add.s32 	%r538, %r112, %r515;
	add.s32 	%r539, %r113, %r515;
	add.s32 	%r540, %r114, %r515;
	add.s32 	%r541, %r115, %r515;
	add.s32 	%r542, %r116, %r515;
	add.s32 	%r543, %r117, %r515;
	add.s32 	%r544, %r118, %r515;
	add.s32 	%r545, %r119, %r515;
	add.s32 	%r546, %r120, %r515;
	add.s32 	%r547, %r121, %r515;
	st.shared.u32 	[%r44], %r515;
	st.shared.u32 	[%r44+4], %r516;
	st.shared.u32 	[%r44+8], %r517;
	st.shared.u32 	[%r44+12], %r518;
	st.shared.u32 	[%r44+16], %r519;
	st.shared.u32 	[%r44+20], %r520;
	st.shared.u32 	[%r44+24], %r521;
	st.shared.u32 	[%r44+28], %r522;
	st.shared.u32 	[%r44+32], %r523;
	st.shared.u32 	[%r44+36], %r524;
	st.shared.u32 	[%r44+40], %r525;
	st.shared.u32 	[%r44+44], %r526;
	st.shared.u32 	[%r44+48], %r527;
	st.shared.u32 	[%r44+52], %r528;
	st.shared.u32 	[%r44+56], %r529;
	st.shared.u32 	[%r44+60], %r530;
	st.shared.u32 	[%r44+64], %r531;
	st.shared.u32 	[%r44+68], %r532;
	st.shared.u32 	[%r44+72], %r533;
	st.shared.u32 	[%r44+76], %r534;
	st.shared.u32 	[%r44+80], %r535;
	st.shared.u32 	[%r44+84], %r536;
	st.shared.u32 	[%r44+88], %r537;
	st.shared.u32 	[%r44+92], %r538;
	st.shared.u32 	[%r44+96], %r539;
	st.shared.u32 	[%r44+100], %r540;
	st.shared.u32 	[%r44+104], %r541;
	st.shared.u32 	[%r44+108], %r542;
	st.shared.u32 	[%r44+112], %r543;
	st.shared.u32 	[%r44+116], %r544;
	st.shared.u32 	[%r44+120], %r545;
	st.shared.u32 	[%r44+124], %r546;
	st.shared.u32 	[%r44+128], %r547;
	bar.sync 	0;
	cvt.u32.u16 	%r548, %rs1;
	ld.shared.u16 	%r549, [%r71];
	add.s32 	%r130, %r549, %r548;
	cvt.u32.u16 	%r550, %rs2;
	ld.shared.u16 	%r551, [%r72];
	add.s32 	%r131, %r551, %r550;
	cvt.u32.u16 	%r552, %rs3;
	ld.shared.u16 	%r553, [%r73];
	add.s32 	%r132, %r553, %r552;
	cvt.u32.u16 	%r554, %rs4;
	ld.shared.u16 	%r555, [%r74];
	add.s32 	%r133, %r555, %r554;
	cvt.u32.u16 	%r556, %rs5;
	ld.shared.u16 	%r557, [%r75];
	add.s32 	%r134, %r557, %r556;
	cvt.u32.u16 	%r558, %rs6;
	ld.shared.u16 	%r559, [%r76];
	add.s32 	%r135, %r559, %r558;
	cvt.u32.u16 	%r560, %rs7;
	ld.shared.u16 	%r561, [%r77];
	add.s32 	%r136, %r561, %r560;
	cvt.u32.u16 	%r562, %rs8;
	ld.shared.u16 	%r563, [%r78];
	add.s32 	%r137, %r563, %r562;
	cvt.u32.u16 	%r564, %rs9;
	ld.shared.u16 	%r565, [%r79];
	add.s32 	%r138, %r565, %r564;
	cvt.u32.u16 	%r566, %rs10;
	ld.shared.u16 	%r567, [%r80];
	add.s32 	%r139, %r567, %r566;
	cvt.u32.u16 	%r568, %rs11;
	ld.shared.u16 	%r569, [%r81];
	add.s32 	%r140, %r569, %r568;
	cvt.u32.u16 	%r570, %rs12;
	ld.shared.u16 	%r571, [%r82];
	add.s32 	%r141, %r571, %r570;
	cvt.u32.u16 	%r572, %rs13;
	ld.shared.u16 	%r573, [%r83];
	add.s32 	%r142, %r573, %r572;
	cvt.u32.u16 	%r574, %rs14;
	ld.shared.u16 	%r575, [%r84];
	add.s32 	%r143, %r575, %r574;
	cvt.u32.u16 	%r576, %rs15;
	ld.shared.u16 	%r577, [%r85];
	add.s32 	%r144, %r577, %r576;
	cvt.u32.u16 	%r578, %rs16;
	ld.shared.u16 	%r579, [%r86];
	add.s32 	%r145, %r579, %r578;
	cvt.u32.u16 	%r580, %rs17;
	ld.shared.u16 	%r581, [%r87];
	add.s32 	%r146, %r581, %r580;
	cvt.u32.u16 	%r582, %rs18;
	ld.shared.u16 	%r583, [%r88];
	add.s32 	%r147, %r583, %r582;
	cvt.u32.u16 	%r584, %rs19;
	ld.shared.u16 	%r585, [%r89];
	add.s32 	%r148, %r585, %r584;
	bar.sync 	0;
	setp.lt.s32 	%p32, %r722, %r190;
	@%p32 bra 	$L__BB3_83;
	cvt.u64.u32 	%rd8, %r2;
	shl.b32 	%r586, %r130, 2;
	mov.u32 	%r587, _ZZN3cub18CUB_300001_SM_10006detail10radix_sort31DeviceRadixSortSingleTileKernelINS1_5radix10policy_hubIiNS0_8NullTypeEyE10Policy1000ELNS0_9SortOrderE0EiS6_yNS1_21identity_decomposer_tEEEvPKT1_PSB_PKT2_PSF_T3_iiT4_E12temp_storage;
	add.s32 	%r588, %r587, %r586;
	st.shared.u32 	[%r588], %r741;
	shl.b32 	%r589, %r131, 2;
	add.s32 	%r590, %r587, %r589;
	st.shared.u32 	[%r590], %r740;
	shl.b32 	%r591, %r132, 2;
	add.s32 	%r592, %r587, %r591;
	st.shared.u32 	[%r592], %r739;
	shl.b32 	%r593, %r133, 2;
	add.s32 	%r594, %r587, %r593;
	st.shared.u32 	[%r594], %r738;
	shl.b32 	%r595, %r134, 2;
	add.s32 	%r596, %r587, %r595;
	st.shared.u32 	[%r596], %r737;
	shl.b32 	%r597, %r135, 2;
	add.s32 	%r598, %r587, %r597;
	st.shared.u32 	[%r598], %r736;
	shl.b32 	%r599, %r136, 2;
	add.s32 	%r600, %r587, %r599;
	st.shared.u32 	[%r600], %r735;
	shl.b32 	%r601, %r137, 2;
	add.s32 	%r602, %r587, %r601;
	st.shared.u32 	[%r602], %r734;
	shl.b32 	%r603, %r138, 2;
	add.s32 	%r604, %r587, %r603;
	st.shared.u32 	[%r604], %r733;
	shl.b32 	%r605, %r139, 2;
	add.s32 	%r606, %r587, %r605;
	st.shared.u32 	[%r606], %r732;
	shl.b32 	%r607, %r140, 2;
	add.s32 	%r608, %r587, %r607;
	st.shared.u32 	[%r608], %r731;
	shl.b32 	%r609, %r141, 2;
	add.s32 	%r610, %r587, %r609;
	st.shared.u32 	[%r610], %r730;
	shl.b32 	%r611, %r142, 2;
	add.s32 	%r612, %r587, %r611;
	st.shared.u32 	[%r612], %r729;
	shl.b32 	%r613, %r143, 2;
	add.s32 	%r614, %r587, %r613;
	st.shared.u32 	[%r614], %r728;
	shl.b32 	%r615, %r144, 2;
	add.s32 	%r616, %r587, %r615;
	st.shared.u32 	[%r616], %r727;
	shl.b32 	%r617, %r145, 2;
	add.s32 	%r618, %r587, %r617;
	st.shared.u32 	[%r618], %r726;
	shl.b32 	%r619, %r146, 2;
	add.s32 	%r620, %r587, %r619;
	st.shared.u32 	[%r620], %r725;
	shl.b32 	%r621, %r147, 2;
	add.s32 	%r622, %r587, %r621;
	st.shared.u32 	[%r622], %r724;
	shl.b32 	%r623, %r148, 2;
	add.s32 	%r624, %r587, %r623;
	st.shared.u32 	[%r624], %r723;
	bar.sync 	0;
	mad.lo.s32 	%r149, %r2, -72, %r46;
	ld.shared.u32 	%r150, [%r149+1024];
	ld.shared.u32 	%r151, [%r149+2048];
	ld.shared.u32 	%r152, [%r149+3072];
	ld.shared.u32 	%r153, [%r149+4096];
	ld.shared.u32 	%r154, [%r149+5120];
	ld.shared.u32 	%r155, [%r149+6144];
	ld.shared.u32 	%r156, [%r149+7168];
	ld.shared.u32 	%r157, [%r149+8192];
	ld.shared.u32 	%r158, [%r149+9216];
	ld.shared.u32 	%r159, [%r149+10240];
	ld.shared.u32 	%r160, [%r149+11264];
	ld.shared.u32 	%r161, [%r149+12288];
	ld.shared.u32 	%r162, [%r149+13312];
	ld.shared.u32 	%r163, [%r149+14336];
	ld.shared.u32 	%r164, [%r149+15360];
	ld.shared.u32 	%r165, [%r149+16384];
	ld.shared.u32 	%r166, [%r149+17408];
	ld.shared.u32 	%r167, [%r149+18432];
	setp.gt.u64 	%p33, %rd4, %rd8;
	cvta.to.global.u64 	%rd9, %rd3;
	mul.wide.u32 	%rd10, %r2, 4;
	add.s64 	%rd2, %rd9, %rd10;
	@%p33 bra 	$L__BB3_45;
	bra.uni 	$L__BB3_46;
$L__BB3_45:
	ld.shared.u32 	%r625, [%r149];
	xor.b32  	%r626, %r625, -2147483648;
	st.global.u32 	[%rd2], %r626;
$L__BB3_46:
	add.s32 	%r627, %r2, 256;
	cvt.u64.u32 	%rd11, %r627;
	setp.le.u64 	%p34, %rd4, %rd11;
	@%p34 bra 	$L__BB3_48;
	xor.b32  	%r628, %r150, -2147483648;
	st.global.u32 	[%rd2+1024], %r628;
$L__BB3_48:
	add.s32 	%r629, %r2, 512;
	cvt.u64.u32 	%rd12, %r629;
	setp.le.u64 	%p35, %rd4, %rd12;
	@%p35 bra 	$L__BB3_50;
	xor.b32  	%r630, %r151, -2147483648;
	st.global.u32 	[%rd2+2048], %r630;
$L__BB3_50:
	add.s32 	%r631, %r2, 768;
	cvt.u64.u32 	%rd13, %r631;
	setp.le.u64 	%p36, %rd4, %rd13;
	@%p36 bra 	$L__BB3_52;
	xor.b32  	%r632, %r152, -2147483648;
	st.global.u32 	[%rd2+3072], %r632;
$L__BB3_52:
	or.b32  	%r633, %r2, 1024;
	cvt.u64.u32 	%rd14, %r633;
	setp.le.u64 	%p37, %rd4, %rd14;
	@%p37 bra 	$L__BB3_54;
	xor.b32  	%r634, %r153, -2147483648;
	st.global.u32 	[%rd2+4096], %r634;
$L__BB3_54:
	add.s32 	%r635, %r2, 1280;
	cvt.u64.u32 	%rd15, %r635;
	setp.le.u64 	%p38, %rd4, %rd15;
	@%p38 bra 	$L__BB3_56;
	xor.b32  	%r636, %r154, -2147483648;
	st.global.u32 	[%rd2+5120], %r636;
$L__BB3_56:
	add.s32 	%r637, %r2, 1536;
	cvt.u64.u32 	%rd16, %r637;
	setp.le.u64 	%p39, %rd4, %rd16;
	@%p39 bra 	$L__BB3_58;
	xor.b32  	%r638, %r155, -2147483648;
	st.global.u32 	[%rd2+6144], %r638;
$L__BB3_58:
	add.s32 	%r639, %r2, 1792;
	cvt.u64.u32 	%rd17, %r639;
	setp.le.u64 	%p40, %rd4, %rd17;
	@%p40 bra 	$L__BB3_60;
	xor.b32  	%r640, %r156, -2147483648;
	st.global.u32 	[%rd2+7168], %r640;
$L__BB3_60:
	or.b32  	%r641, %r2, 2048;
	cvt.u64.u32 	%rd18, %r641;
	setp.le.u64 	%p41, %rd4, %rd18;
	@%p41 bra 	$L__BB3_62;
	xor.b32  	%r642, %r157, -2147483648;
	st.global.u32 	[%rd2+8192], %r642;
$L__BB3_62:
	add.s32 	%r643, %r2, 2304;
	cvt.u64.u32 	%rd19, %r643;
	setp.le.u64 	%p42, %rd4, %rd19;
	@%p42 bra 	$L__BB3_64;
	xor.b32  	%r644, %r158, -2147483648;
	st.global.u32 	[%rd2+9216], %r644;
$L__BB3_64:
	add.s32 	%r645, %r2, 2560;
	cvt.u64.u32 	%rd20, %r645;
	setp.le.u64 	%p43, %rd4, %rd20;
	@%p43 bra 	$L__BB3_66;
	xor.b32  	%r646, %r159, -2147483648;
	st.global.u32 	[%rd2+10240], %r646;
$L__BB3_66:
	add.s32 	%r647, %r2, 2816;
	cvt.u64.u32 	%rd21, %r647;
	setp.le.u64 	%p44, %rd4, %rd21;
	@%p44 bra 	$L__BB3_68;
	xor.b32  	%r648, %r160, -2147483648;
	st.global.u32 	[%rd2+11264], %r648;
$L__BB3_68:
	or.b32  	%r649, %r2, 3072;
	cvt.u64.u32 	%rd22, %r649;
	setp.le.u64 	%p45, %rd4, %rd22;
	@%p45 bra 	$L__BB3_70;
	xor.b32  	%r650, %r161, -2147483648;
	st.global.u32 	[%rd2+12288], %r650;
$L__BB3_70:
	add.s32 	%r651, %r2, 3328;
	cvt.u64.u32 	%rd23, %r651;
	setp.le.u64 	%p46, %rd4, %rd23;
	@%p46 bra 	$L__BB3_72;
	xor.b32  	%r652, %r162, -2147483648;
	st.global.u32 	[%rd2+13312], %r652;
$L__BB3_72:
	add.s32 	%r653, %r2, 3584;
	cvt.u64.u32 	%rd24, %r653;
	setp.le.u64 	%p47, %rd4, %rd24;
	@%p47 bra 	$L__BB3_74;
	xor.b32  	%r654, %r163, -2147483648;
	st.global.u32 	[%rd2+14336], %r654;
$L__BB3_74:
	add.s32 	%r655, %r2, 3840;
	cvt.u64.u32 	%rd25, %r655;
	setp.le.u64 	%p48, %rd4, %rd25;
	@%p48 bra 	$L__BB3_76;
	xor.b32  	%r656, %r164, -2147483648;
	st.global.u32 	[%rd2+15360], %r656;
$L__BB3_76:
	or.b32  	%r657, %r2, 4096;
	cvt.u64.u32 	%rd26, %r657;
	setp.le.u64 	%p49, %rd4, %rd26;
	@%p49 bra 	$L__BB3_78;
	xor.b32  	%r658, %r165, -2147483648;
	st.global.u32 	[%rd2+16384], %r658;
$L__BB3_78:
	add.s32 	%r659, %r2, 4352;
	cvt.u64.u32 	%rd27, %r659;
	setp.le.u64 	%p50, %rd4, %rd27;
	@%p50 bra 	$L__BB3_80;
	xor.b32  	%r660, %r166, -2147483648;
	st.global.u32 	[%rd2+17408], %r660;
$L__BB3_80:
	add.s32 	%r661, %r2, 4608;
	cvt.u64.u32 	%rd28, %r661;
	setp.le.u64 	%p51, %rd4, %rd28;
	@%p51 bra 	$L__BB3_82;
	xor.b32  	%r662, %r167, -2147483648;
	st.global.u32 	[%rd2+18432], %r662;
$L__BB3_82:
	ret;
$L__BB3_83:
	shl.b32 	%r663, %r130, 2;
	mov.u32 	%r664, _ZZN3cub18CUB_300001_SM_10006detail10radix_sort31DeviceRadixSortSingleTileKernelINS1_5radix10policy_hubIiNS0_8NullTypeEyE10Policy1000ELNS0_9SortOrderE0EiS6_yNS1_21identity_decomposer_tEEEvPKT1_PSB_PKT2_PSF_T3_iiT4_E12temp_storage;
	add.s32 	%r665, %r664, %r663;
	st.shared.u32 	[%r665], %r741;
	shl.b32 	%r666, %r131, 2;
	add.s32 	%r667, %r664, %r666;
	st.shared.u32 	[%r667], %r740;
	shl.b32 	%r668, %r132, 2;
	add.s32 	%r669, %r664, %r668;
	st.shared.u32 	[%r669], %r739;
	shl.b32 	%r670, %r133, 2;
	add.s32 	%r671, %r664, %r670;
	st.shared.u32 	[%r671], %r738;
	shl.b32 	%r672, %r134, 2;
	add.s32 	%r673, %r664, %r672;
	st.shared.u32 	[%r673], %r737;
	shl.b32 	%r674, %r135, 2;
	add.s32 	%r675, %r664, %r674;
	st.shared.u32 	[%r675], %r736;
	shl.b32 	%r676, %r136, 2;
	add.s32 	%r677, %r664, %r676;
	st.shared.u32 	[%r677], %r735;
	shl.b32 	%r678, %r137, 2;
	add.s32 	%r679, %r664, %r678;
	st.shared.u32 	[%r679], %r734;
	shl.b32 	%r680, %r138, 2;
	add.s32 	%r681, %r664, %r680;
	st.shared.u32 	[%r681], %r733;
	shl.b32 	%r682, %r139, 2;
	add.s32 	%r683, %r664, %r682;
	st.shared.u32 	[%r683], %r732;
	shl.b32 	%r684, %r140, 2;
	add.s32 	%r685, %r664, %r684;
	st.shared.u32 	[%r685], %r731;
	shl.b32 	%r686, %r141, 2;
	add.s32 	%r687, %r664, %r686;
	st.shared.u32 	[%r687], %r730;
	shl.b32 	%r688, %r142, 2;
	add.s32 	%r689, %r664, %r688;
	st.shared.u32 	[%r689], %r729;
	shl.b32 	%r690, %r143, 2;
	add.s32 	%r691, %r664, %r690;
	st.shared.u32 	[%r691], %r728;
	shl.b32 	%r692, %r144, 2;
	add.s32 	%r693, %r664, %r692;
	st.shared.u32 	[%r693], %r727;
	shl.b32 	%r694, %r145, 2;
	add.s32 	%r695, %r664, %r694;
	st.shared.u32 	[%r695], %r726;
	shl.b32 	%r696, %r146, 2;
	add.s32 	%r697, %r664, %r696;
	st.shared.u32 	[%r697], %r725;
	shl.b32 	%r698, %r147, 2;
	add.s32 	%r699, %r664, %r698;
	st.shared.u32 	[%r699], %r724;
	shl.b32 	%r700, %r148, 2;
	add.s32 	%r701, %r664, %r700;
	st.shared.u32 	[%r701], %r723;
	bar.sync 	0;
	ld.shared.u32 	%r741, [%r46];
	ld.shared.u32 	%r740, [%r46+4];
	ld.shared.u32 	%r739, [%r46+8];
	ld.shared.u32 	%r738, [%r46+12];
	ld.shared.u32 	%r737, [%r46+16];
	ld.shared.u32 	%r736, [%r46+20];
	ld.shared.u32 	%r735, [%r46+24];
	ld.shared.u32 	%r734, [%r46+28];
	ld.shared.u32 	%r733, [%r46+32];
	ld.shared.u32 	%r732, [%r46+36];
	ld.shared.u32 	%r731, [%r46+40];
	ld.shared.u32 	%r730, [%r46+44];
	ld.shared.u32 	%r729, [%r46+48];
	ld.shared.u32 	%r728, [%r46+52];
	ld.shared.u32 	%r727, [%r46+56];
	ld.shared.u32 	%r726, [%r46+60];
	ld.shared.u32 	%r725, [%r46+64];
	ld.shared.u32 	%r724, [%r46+68];
	ld.shared.u32 	%r723, [%r46+72];
	bar.sync 	0;
	add.s32 	%r722, %r722, 6;
	add.s32 	%r721, %r721, -6;
	bra.uni 	$L__BB3_39;

}
	// .globl	_ZN3cub18CUB_300001_SM_10006detail10radix_sort30DeviceRadixSortHistogramKernelINS1_5radix10policy_hubIiNS0_8NullTypeEyE10Policy1000ELNS0_9SortOrderE0EiyNS1_21identity_decomposer_tEEEvPT2_PKT1_SB_iiT3_
.visible .entry _ZN3cub18CUB_300001_SM_10006detail10radix_sort30DeviceRadixSortHistogramKernelINS1_5radix10policy_hubIiNS0_8NullTypeEyE10Policy1000ELNS0_9SortOrderE0EiyNS1_21identity_decomposer_tEEEvPT2_PKT1_SB_iiT3_(
	.param .u64 .ptr .align 1 _ZN3cub18CUB_300001_SM_10006detail10radix_sort30DeviceRadixSortHistogramKernelINS1_5radix10policy_hubIiNS0_8NullTypeEyE10Policy1000ELNS0_9SortOrderE0EiyNS1_21identity_decomposer_tEEEvPT2_PKT1_SB_iiT3__param_0,
	.param .u64 .ptr .align 1 _ZN3cub18CUB_300001_SM_10006detail10radix_sort30DeviceRadixSortHistogramKernelINS1_5radix10policy_hubIiNS0_8NullTypeEyE10Policy1000ELNS0_9SortOrderE0EiyNS1_21identity_decomposer_tEEEvPT2_PKT1_SB_iiT3__param_1,
	.param .u64 _ZN3cub18CUB_300001_SM_10006detail10radix_sort30DeviceRadixSortHistogramKernelINS1_5radix10policy_hubIiNS0_8NullTypeEyE10Policy1000ELNS0_9SortOrderE0EiyNS1_21identity_decomposer_tEEEvPT2_PKT1_SB_iiT3__param_2,
	.param .u32 _ZN3cub18CUB_300001_SM_10006detail10radix_sort30DeviceRadixSortHistogramKernelINS1_5radix10policy_hubIiNS0_8NullTypeEyE10Policy1000ELNS0_9SortOrderE0EiyNS1_21identity_decomposer_tEEEvPT2_PKT1_SB_iiT3__param_3,
	.param .u32 _ZN3cub18CUB_300001_SM_10006detail10radix_sort30DeviceRadixSortHistogramKernelINS1_5radix10policy_hubIiNS0_8NullTypeEyE10Policy1000ELNS0_9SortOrderE0EiyNS1_21identity_decomposer_tEEEvPT2_PKT1_SB_iiT3__param_4,
	.param .align 1 .b8 _ZN3cub18CUB_300001_SM_10006detail10radix_sort30DeviceRadixSortHistogramKernelINS1_5radix10policy_hubIiNS0_8NullTypeEyE10Policy1000ELNS0_9SortOrderE0EiyNS1_21identity_decomposer_tEEEvPT2_PKT1_SB_iiT3__param_5[1]
)
.maxntid 128
{
	.reg .pred 	%p<91>;
	.reg .b32 	%r<486>;
	.reg .b64 	%rd<137>;
	// demoted variable
	.shared .align 4 .b8 _ZZN3cub18CUB_300001_SM_10006detail10radix_sort30DeviceRadixSortHistogramKernelINS1_5radix10policy_hubIiNS0_8NullTypeEyE10Policy1000ELNS0_9SortOrderE0EiyNS1_21identity_decomposer_tEEEvPT2_PKT1_SB_iiT3_E12temp_storage[4096];
	ld.param.u64 	%rd18, [_ZN3cub18CUB_300001_SM_10006detail10radix_sort30DeviceRadixSortHistogramKernelINS1_5radix10policy_hubIiNS0_8NullTypeEyE10Policy1000ELNS0_9SortOrderE0EiyNS1_21identity_decomposer_tEEEvPT2_PKT1_SB_iiT3__param_0];
	ld.param.u64 	%rd19, [_ZN3cub18CUB_300001_SM_10006detail10radix_sort30DeviceRadixSortHistogramKernelINS1_5radix10policy_hubIiNS0_8NullTypeEyE10Policy1000ELNS0_9SortOrderE0EiyNS1_21identity_decomposer_tEEEvPT2_PKT1_SB_iiT3__param_1];
	ld.param.u64 	%rd17, [_ZN3cub18CUB_300001_SM_10006detail10radix_sort30DeviceRadixSortHistogramKernelINS1_5radix10policy_hubIiNS0_8NullTypeEyE10Policy1000ELNS0_9SortOrderE0EiyNS1_21identity_decomposer_tEEEvPT2_PKT1_SB_iiT3__param_2];
	ld.param.u32 	%r174, [_ZN3cub18CUB_300001_SM_10006detail10radix_sort30DeviceRadixSortHistogramKernelINS1_5radix10policy_hubIiNS0_8NullTypeEyE10Policy1000ELNS0_9SortOrderE0EiyNS1_21identity_decomposer_tEEEvPT2_PKT1_SB_iiT3__param_3];
	ld.param.u32 	%r175, [_ZN3cub18CUB_300001_SM_10006detail10radix_sort30DeviceRadixSortHistogramKernelINS1_5radix10policy_hubIiNS0_8NullTypeEyE10Policy1000ELNS0_9SortOrderE0EiyNS1_21identity_decomposer_tEEEvPT2_PKT1_SB_iiT3__param_4];
	cvta.to.global.u64 	%rd1, %rd19;
	cvta.to.global.u64 	%rd2, %rd18;
	setp.eq.s64 	%p2, %rd17, 0;
	@%p2 bra 	$L__BB4_153;
	sub.s32 	%r176, %r175, %r174;
	add.s32 	%r177, %r176, 7;
	shr.s32 	%r178, %r177, 31;
	shr.u32 	%r179, %r178, 29;
	add.s32 	%r180, %r177, %r179;
	shr.s32 	%r181, %r180, 3;
	mov.u32 	%r182, %tid.x;
	setp.gt.u32 	%p3, %r182, 255;
	setp.lt.s32 	%p4, %r177, 8;
	mov.u32 	%r183, %ctaid.x;
	shl.b32 	%r184, %r183, 11;
	cvt.u64.u32 	%rd3, %r184;
	mov.u32 	%r185, %nctaid.x;
	shl.b32 	%r186, %r185, 11;
	cvt.u64.u32 	%rd4, %r186;
	add.s32 	%r1, %r181, -1;
	and.b32  	%r2, %r181, 15;
	and.b32  	%r3, %r181, 7;
	add.s32 	%r4, %r3, -1;
	and.b32  	%r5, %r181, 3;
	or.pred  	%p1, %p3, %p4;
	shl.b32 	%r187, %r182, 2;
	mov.u32 	%r188, _ZZN3cub18CUB_300001_SM_10006detail10radix_sort30DeviceRadixSortHistogramKernelINS1_5radix10policy_hubIiNS0_8NullTypeEyE10Policy1000ELNS0_9SortOrderE0EiyNS1_21identity_decomposer_tEEEvPT2_PKT1_SB_iiT3_E12temp_storage;
	add.s32 	%r6, %r188, %r187;
	and.b32  	%r7, %r181, 268435440;
	cvt.u64.u32 	%rd5, %r182;
	add.s32 	%r8, %r182, 128;
	add.s32 	%r9, %r182, 256;
	add.s32 	%r10, %r182, 384;
	add.s32 	%r11, %r182, 512;
	add.s32 	%r12, %r182, 640;
	add.s32 	%r13, %r182, 768;
	or.b32  	%r14, %r182, 1024;
	add.s32 	%r15, %r182, 1920;
	and.b32  	%r16, %r181, 268435448;
	and.b32  	%r17, %r181, 1;
	neg.s32 	%r18, %r7;
	add.s32 	%r19, %r6, 8192;
	add.s64 	%rd21, %rd17, -1;
	shr.u64 	%rd22, %rd21, 30;
	add.s64 	%rd23, %rd22, 1;
	min.u64 	%rd6, %rd23, %rd17;
	mov.b64 	%rd135, 0;
$L__BB4_2:
	@%p1 bra 	$L__BB4_30;
	setp.lt.u32 	%p5, %r1, 15;
	mov.b32 	%r439, 0;
	@%p5 bra 	$L__BB4_6;
	mov.u32 	%r436, %r19;
	mov.u32 	%r437, %r18;
$L__BB4_5:
	.pragma "nounroll";
	mov.b32 	%r190, 0;
	st.shared.u32 	[%r436+-8192], %r190;
	st.shared.u32 	[%r436+-7168], %r190;
	st.shared.u32 	[%r436+-6144], %r190;
	st.shared.u32 	[%r436+-5120], %r190;
	st.shared.u32 	[%r436+-4096], %r190;
	st.shared.u32 	[%r436+-3072], %r190;
	st.shared.u32 	[%r436+-2048], %r190;
	st.shared.u32 	[%r436+-1024], %r190;
	st.shared.u32 	[%r436], %r190;
	st.shared.u32 	[%r436+1024], %r190;
	st.shared.u32 	[%r436+2048], %r190;
	st.shared.u32 	[%r436+3072], %r190;
	st.shared.u32 	[%r436+4096], %r190;
	st.shared.u32 	[%r436+5120], %r190;
	st.shared.u32 	[%r436+6144], %r190;
	st.shared.u32 	[%r436+7168], %r190;
	add.s32 	%r437, %r437, 16;
	add.s32 	%r436, %r436, 16384;
	setp.ne.s32 	%p6, %r437, 0;
	mov.u32 	%r439, %r7;
	@%p6 bra 	$L__BB4_5;
$L__BB4_6:
	add.s32 	%r25, %r2, -1;
	setp.eq.s32 	%p7, %r2, 0;
	@%p7 bra 	$L__BB4_16;
	setp.lt.u32 	%p8, %r25, 7;
	@%p8 bra 	$L__BB4_9;
	shl.b32 	%r191, %r439, 10;
	add.s32 	%r192, %r6, %r191;
	mov.b32 	%r193, 0;
	st.shared.u32 	[%r192], %r193;
	st.shared.u32 	[%r192+1024], %r193;
	st.shared.u32 	[%r192+2048], %r193;
	st.shared.u32 	[%r192+3072], %r193;
	st.shared.u32 	[%r192+4096], %r193;
	st.shared.u32 	[%r192+5120], %r193;
	st.shared.u32 	[%r192+6144], %r193;
	st.shared.u32 	[%r192+7168], %r193;
	add.s32 	%r439, %r439, 8;
$L__BB4_9:
	setp.eq.s32 	%p9, %r3, 0;
	@%p9 bra 	$L__BB4_16;
	setp.lt.u32 	%p10, %r4, 3;
	@%p10 bra 	$L__BB4_12;
	shl.b32 	%r194, %r439, 10;
	add.s32 	%r195, %r6, %r194;
	mov.b32 	%r196, 0;
	st.shared.u32 	[%r195], %r196;
	st.shared.u32 	[%r195+1024], %r196;
	st.shared.u32 	[%r195+2048], %r196;
	st.shared.u32 	[%r195+3072], %r196;
	add.s32 	%r439, %r439, 4;
$L__BB4_12:
	setp.eq.s32 	%p11, %r5, 0;
	@%p11 bra 	$L__BB4_16;
	setp.eq.s32 	%p12, %r5, 1;
	shl.b32 	%r197, %r439, 10;
	add.s32 	%r30, %r6, %r197;
	mov.b32 	%r198, 0;
	st.shared.u32 	[%r30], %r198;
	@%p12 bra 	$L__BB4_16;
	setp.eq.s32 	%p13, %r5, 2;
	mov.b32 	%r199, 0;
	st.shared.u32 	[%r30+1024], %r199;
	@%p13 bra 	$L__BB4_16;
	mov.b32 	%r200, 0;
	st.shared.u32 	[%r30+2048], %r200;
$L__BB4_16:
	cvt.u32.u64 	%r201, %rd5;
	setp.gt.u32 	%p14, %r201, 127;
	@%p14 bra 	$L__BB4_30;
	setp.lt.u32 	%p15, %r1, 15;
	mov.b32 	%r443, 0;
	@%p15 bra 	$L__BB4_20;
	mov.b32 	%r441, 0;
$L__BB4_19:
	.pragma "nounroll";
	shl.b32 	%r204, %r441, 10;
	add.s32 	%r205, %r6, %r204;
	mov.b32 	%r206, 0;
	st.shared.u32 	[%r205+512], %r206;
	st.shared.u32 	[%r205+1536], %r206;
	st.shared.u32 	[%r205+2560], %r206;
	st.shared.u32 	[%r205+3584], %r206;
	st.shared.u32 	[%r205+4608], %r206;
	st.shared.u32 	[%r205+5632], %r206;
	st.shared.u32 	[%r205+6656], %r206;
	st.shared.u32 	[%r205+7680], %r206;
	st.shared.u32 	[%r205+8704], %r206;
	st.shared.u32 	[%r205+9728], %r206;
	st.shared.u32 	[%r205+10752], %r206;
	st.shared.u32 	[%r205+11776], %r206;
	st.shared.u32 	[%r205+12800], %r206;
	st.shared.u32 	[%r205+13824], %r206;
	st.shared.u32 	[%r205+14848], %r206;
	st.shared.u32 	[%r205+15872], %r206;
	add.s32 	%r441, %r441, 16;
	setp.ne.s32 	%p16, %r441, %r7;
	mov.u32 	%r443, %r7;
	@%p16 bra 	$L__BB4_19;
$L__BB4_20:
	setp.eq.s32 	%p17, %r2, 0;
	@%p17 bra 	$L__BB4_30;
	setp.lt.u32 	%p18, %r25, 7;
	@%p18 bra 	$L__BB4_23;
	shl.b32 	%r207, %r443, 10;
	add.s32 	%r208, %r6, %r207;
	mov.b32 	%r209, 0;
	st.shared.u32 	[%r208+512], %r209;
	st.shared.u32 	[%r208+1536], %r209;
	st.shared.u32 	[%r208+2560], %r209;
	st.shared.u32 	[%r208+3584], %r209;
	st.shared.u32 	[%r208+4608], %r209;
	st.shared.u32 	[%r208+5632], %r209;
	st.shared.u32 	[%r208+6656], %r209;
	st.shared.u32 	[%r208+7680], %r209;
	add.s32 	%r443, %r443, 8;
$L__BB4_23:
	setp.eq.s32 	%p19, %r3, 0;
	@%p19 bra 	$L__BB4_30;
	setp.lt.u32 	%p20, %r4, 3;
	@%p20 bra 	$L__BB4_26;
	shl.b32 	%r210, %r443, 10;
	add.s32 	%r211, %r6, %r210;
	mov.b32 	%r212, 0;
	st.shared.u32 	[%r211+512], %r212;
	st.shared.u32 	[%r211+1536], %r212;
	st.shared.u32 	[%r211+2560], %r212;
	st.shared.u32 	[%r211+3584], %r212;
	add.s32 	%r443, %r443, 4;
$L__BB4_26:
	setp.eq.s32 	%p21, %r5, 0;
	@%p21 bra 	$L__BB4_30;
	setp.eq.s32 	%p22, %r5, 1;
	shl.b32 	%r213, %r443, 10;
	add.s32 	%r38, %r6, %r213;
	mov.b32 	%r214, 0;
	st.shared.u32 	[%r38+512], %r214;
	@%p22 bra 	$L__BB4_30;
	setp.eq.s32 	%p23, %r5, 2;
	mov.b32 	%r215, 0;
	st.shared.u32 	[%r38+1536], %r215;
	@%p23 bra 	$L__BB4_30;
	mov.b32 	%r216, 0;
	st.shared.u32 	[%r38+2560], %r216;
$L__BB4_30:
	bar.sync 	0;
	bar.sync 	0;
	shl.b64 	%rd8, %rd135, 30;
	sub.s64 	%rd24, %rd17, %rd8;
	min.u64 	%rd9, %rd24, 1073741824;
	setp.le.u64 	%p24, %rd9, %rd3;
	@%p24 bra 	$L__BB4_70;
	mov.u64 	%rd136, %rd3;
$L__BB4_32:
	add.s64 	%rd11, %rd136, %rd8;
	sub.s64 	%rd12, %rd17, %rd11;
	setp.lt.u64 	%p25, %rd12, 2048;
	@%p25 bra 	$L__BB4_34;
	add.s64 	%rd27, %rd11, %rd5;
	shl.b64 	%rd28, %rd27, 2;
	add.s64 	%rd29, %rd1, %rd28;
	ld.global.u32 	%r475, [%rd29];
	ld.global.u32 	%r474, [%rd29+512];
	ld.global.u32 	%r473, [%rd29+1024];
	ld.global.u32 	%r472, [%rd29+1536];
	ld.global.u32 	%r471, [%rd29+2048];
	ld.global.u32 	%r470, [%rd29+2560];
	ld.global.u32 	%r469, [%rd29+3072];
	ld.global.u32 	%r468, [%rd29+3584];
	ld.global.u32 	%r467, [%rd29+4096];
	ld.global.u32 	%r466, [%rd29+4608];
	ld.global.u32 	%r465, [%rd29+5120];
	ld.global.u32 	%r464, [%rd29+5632];
	ld.global.u32 	%r463, [%rd29+6144];
	ld.global.u32 	%r462, [%rd29+6656];
	ld.global.u32 	%r461, [%rd29+7168];
	ld.global.u32 	%r460, [%rd29+7680];
	bra.uni 	$L__BB4_66;
$L__BB4_34:
	cvt.u32.u64 	%r218, %rd5;
	cvt.u32.u64 	%r55, %rd12;
	setp.ge.s32 	%p26, %r218, %r55;
	add.s64 	%rd25, %rd11, %rd5;
	shl.b64 	%rd26, %rd25, 2;
	add.s64 	%rd13, %rd1, %rd26;
	mov.b32 	%r475, 2147483647;
	@%p26 bra 	$L__BB4_36;
	ld.global.u32 	%r475, [%rd13];
$L__BB4_36:
	setp.ge.s32 	%p27, %r8, %r55;
	mov.b32 	%r474, 2147483647;
	@%p27 bra 	$L__BB4_38;
	ld.global.u32 	%r474, [%rd13+512];
$L__BB4_38:
	setp.ge.s32 	%p28, %r9, %r55;
	mov.b32 	%r473, 2147483647;
	@%p28 bra 	$L__BB4_40;
	ld.global.u32 	%r473, [%rd13+1024];
$L__BB4_40:
	setp.ge.s32 	%p29, %r10, %r55;
	mov.b32 	%r472, 2147483647;
	@%p29 bra 	$L__BB4_42;
	ld.global.u32 	%r472, [%rd13+1536];
$L__BB4_42:
	setp.ge.s32 	%p30, %r11, %r55;
	mov.b32 	%r471, 2147483647;
	@%p30 bra 	$L__BB4_44;
	ld.global.u32 	%r471, [%rd13+2048];
$L__BB4_44:
	setp.ge.s32 	%p31, %r12, %r55;
	mov.b32 	%r470, 2147483647;
	@%p31 bra 	$L__BB4_46;
	ld.global.u32 	%r470, [%rd13+2560];
$L__BB4_46:
	setp.ge.s32 	%p32, %r13, %r55;
	mov.b32 	%r469, 2147483647;
	@%p32 bra 	$L__BB4_48;
	ld.global.u32 	%r469, [%rd13+3072];
$L__BB4_48:
	mov.u32 	%r226, %tid.x;
	add.s32 	%r227, %r226, 896;
	setp.ge.s32 	%p33, %r227, %r55;
	mov.b32 	%r468, 2147483647;
	@%p33 bra 	$L__BB4_50;
	ld.global.u32 	%r468, [%rd13+3584];
$L__BB4_50:
	setp.ge.s32 	%p34, %r14, %r55;
	mov.b32 	%r467, 2147483647;
	@%p34 bra 	$L__BB4_52;
	ld.global.u32 	%r467, [%rd13+4096];
$L__BB4_52:
	add.s32 	%r231, %r226, 1152;
	setp.ge.s32 	%p35, %r231, %r55;
	mov.b32 	%r466, 2147483647;
	@%p35 bra 	$L__BB4_54;
	ld.global.u32 	%r466, [%rd13+4608];
$L__BB4_54:
	add.s32 	%r234, %r226, 1280;
	setp.ge.s32 	%p36, %r234, %r55;
	mov.b32 	%r465, 2147483647;
	@%p36 bra 	$L__BB4_56;
	ld.global.u32 	%r465, [%rd13+5120];
$L__BB4_56:
	add.s32 	%r237, %r226, 1408;
	setp.ge.s32 	%p37, %r237, %r55;
	mov.b32 	%r464, 2147483647;
	@%p37 bra 	$L__BB4_58;
	ld.global.u32 	%r464, [%rd13+5632];
$L__BB4_58:
	add.s32 	%r240, %r226, 1536;
	setp.ge.s32 	%p38, %r240, %r55;
	mov.b32 	%r463, 2147483647;
	@%p38 bra 	$L__BB4_60;
	ld.global.u32 	%r463, [%rd13+6144];
$L__BB4_60:
	add.s32 	%r243, %r226, 1664;
	setp.ge.s32 	%p39, %r243, %r55;
	mov.b32 	%r462, 2147483647;
	@%p39 bra 	$L__BB4_62;
	ld.global.u32 	%r462, [%rd13+6656];
$L__BB4_62:
	add.s32 	%r246, %r226, 1792;
	setp.ge.s32 	%p40, %r246, %r55;
	mov.b32 	%r461, 2147483647;
	@%p40 bra 	$L__BB4_64;
	ld.global.u32 	%r461, [%rd13+7168];
$L__BB4_64:
	setp.ge.s32 	%p41, %r15, %r55;
	mov.b32 	%r460, 2147483647;
	@%p41 bra 	$L__BB4_66;
	ld.global.u32 	%r460, [%rd13+7680];
$L__BB4_66:
	setp.le.s32 	%p42, %r175, %r174;
	@%p42 bra 	$L__BB4_69;
	xor.b32  	%r103, %r460, -2147483648;
	xor.b32  	%r104, %r461, -2147483648;
	xor.b32  	%r105, %r462, -2147483648;
	xor.b32  	%r106, %r463, -2147483648;
	xor.b32  	%r107, %r464, -2147483648;
	xor.b32  	%r108, %r465, -2147483648;
	xor.b32  	%r109, %r466, -2147483648;
	xor.b32  	%r110, %r467, -2147483648;
	xor.b32  	%r111, %r468, -2147483648;
	xor.b32  	%r112, %r469, -2147483648;
	xor.b32  	%r113, %r470, -2147483648;
	xor.b32  	%r114, %r471, -2147483648;
	xor.b32  	%r115, %r472, -2147483648;
	xor.b32  	%r116, %r473, -2147483648;
	xor.b32  	%r117, %r474, -2147483648;
	xor.b32  	%r118, %r475, -2147483648;
	mov.b32 	%r476, 0;
	mov.u32 	%r477, %r174;
$L__BB4_68:
	sub.s32 	%r249, %r175, %r477;
	shl.b32 	%r250, %r476, 10;
	mov.u32 	%r251, _ZZN3cub18CUB_300001_SM_10006detail10radix_sort30DeviceRadixSortHistogramKernelINS1_5radix10policy_hubIiNS0_8NullTypeEyE10Policy1000ELNS0_9SortOrderE0EiyNS1_21identity_decomposer_tEEEvPT2_PKT1_SB_iiT3_E12temp_storage;
	add.s32 	%r252, %r251, %r250;
	min.s32 	%r253, %r249, 8;
	mov.b32 	%r254, -1;
	shl.b32 	%r255, %r254, %r253;
	not.b32 	%r256, %r255;
	shr.u32 	%r257, %r118, %r477;
	and.b32  	%r258, %r257, %r256;
	shl.b32 	%r259, %r258, 2;
	add.s32 	%r260, %r252, %r259;
	atom.shared.add.u32 	%r261, [%r260], 1;
	shr.u32 	%r262, %r117, %r477;
	and.b32  	%r263, %r262, %r256;
	shl.b32 	%r264, %r263, 2;
	add.s32 	%r265, %r252, %r264;
	atom.shared.add.u32 	%r266, [%r265], 1;
	shr.u32 	%r267, %r116, %r477;
	and.b32  	%r268, %r267, %r256;
	shl.b32 	%r269, %r268, 2;
	add.s32 	%r270, %r252, %r269;
	atom.shared.add.u32 	%r271, [%r270], 1;
	shr.u32 	%r272, %r115, %r477;
	and.b32  	%r273, %r272, %r256;
	shl.b32 	%r274, %r273, 2;
	add.s32 	%r275, %r252, %r274;
	atom.shared.add.u32 	%r276, [%r275], 1;
	shr.u32 	%r277, %r114, %r477;
	and.b32  	%r278, %r277, %r256;
	shl.b32 	%r279, %r278, 2;
	add.s32 	%r280, %r252, %r279;
	atom.shared.add.u32 	%r281, [%r280], 1;
	shr.u32 	%r282, %r113, %r477;
	and.b32  	%r283, %r282, %r256;
	shl.b32 	%r284, %r283, 2;
	add.s32 	%r285, %r252, %r284;
	atom.shared.add.u32 	%r286, [%r285], 1;
	shr.u32 	%r287, %r112, %r477;
	and.b32  	%r288, %r287, %r256;
	shl.b32 	%r289, %r288, 2;
	add.s32 	%r290, %r252, %r289;
	atom.shared.add.u32 	%r291, [%r290], 1;
	shr.u32 	%r292, %r111, %r477;
	and.b32  	%r293, %r292, %r256;
	shl.b32 	%r294, %r293, 2;
	add.s32 	%r295, %r252, %r294;
	atom.shared.add.u32 	%r296, [%r295], 1;
	shr.u32 	%r297, %r110, %r477;
	and.b32  	%r298, %r297, %r256;
	shl.b32 	%r299, %r298, 2;
	add.s32 	%r300, %r252, %r299;
	atom.shared.add.u32 	%r301, [%r300], 1;
	shr.u32 	%r302, %r109, %r477;
	and.b32  	%r303, %r302, %r256;
	shl.b32 	%r304, %r303, 2;
	add.s32 	%r305, %r252, %r304;
	atom.shared.add.u32 	%r306, [%r305], 1;
	shr.u32 	%r307, %r108, %r477;
	and.b32  	%r308, %r307, %r256;
	shl.b32 	%r309, %r308, 2;
	add.s32 	%r310, %r252, %r309;
	atom.shared.add.u32 	%r311, [%r310], 1;
	shr.u32 	%r312, %r107, %r477;
	and.b32  	%r313, %r312, %r256;
	shl.b32 	%r314, %r313, 2;
	add.s32 	%r315, %r252, %r314;
	atom.shared.add.u32 	%r316, [%r315], 1;
	shr.u32 	%r317, %r106, %r477;
	and.b32  	%r318, %r317, %r256;
	shl.b32 	%r319, %r318, 2;
	add.s32 	%r320, %r252, %r319;
	atom.shared.add.u32 	%r321, [%r320], 1;
	shr.u32 	%r322, %r105, %r477;
	and.b32  	%r323, %r322, %r256;
	shl.b32 	%r324, %r323, 2;
	add.s32 	%r325, %r252, %r324;
	atom.shared.add.u32 	%r326, [%r325], 1;
	shr.u32 	%r327, %r104, %r477;
	and.b32  	%r328, %r327, %r256;
	shl.b32 	%r329, %r328, 2;
	add.s32 	%r330, %r252, %r329;
	atom.shared.add.u32 	%r331, [%r330], 1;
	shr.u32 	%r332, %r103, %r477;
	and.b32  	%r333, %r332, %r256;
	shl.b32 	%r334, %r333, 2;
	add.s32 	%r335, %r252, %r334;
	atom.shared.add.u32 	%r336, [%r335], 1;
	add.s32 	%r477, %r477, 8;
	add.s32 	%r476, %r476, 1;
	setp.lt.s32 	%p43, %r477, %r175;
	@%p43 bra 	$L__BB4_68;
$L__BB4_69:
	add.s64 	%rd136, %rd136, %rd4;
	setp.lt.u64 	%p44, %rd136, %rd9;
	@%p44 bra 	$L__BB4_32;
$L__BB4_70:
	bar.sync 	0;
	@%p1 bra 	$L__BB4_152;
	setp.lt.u32 	%p45, %r1, 7;
	mov.b32 	%r480, 0;
	@%p45 bra 	$L__BB4_90;
	mov.b32 	%r478, 0;
$L__BB4_73:
	.pragma "nounroll";
	shl.b32 	%r339, %r478, 10;
	add.s32 	%r124, %r6, %r339;
	ld.shared.u32 	%r125, [%r124];
	setp.eq.s32 	%p46, %r125, 0;
	@%p46 bra 	$L__BB4_75;
	cvt.u32.u64 	%r340, %rd5;
	shl.b32 	%r341, %r478, 8;
	add.s32 	%r342, %r341, %r340;
	mul.wide.u32 	%rd30, %r342, 8;
	add.s64 	%rd31, %rd2, %rd30;
	cvt.u64.u32 	%rd32, %r125;
	atom.global.add.u64 	%rd33, [%rd31], %rd32;
$L__BB4_75:
	ld.shared.u32 	%r126, [%r124+1024];
	setp.eq.s32 	%p47, %r126, 0;
	@%p47 bra 	$L__BB4_77;
	cvt.u32.u64 	%r343, %rd5;
	shl.b32 	%r344, %r478, 8;
	add.s32 	%r345, %r344, %r343;
	add.s32 	%r346, %r345, 256;
	mul.wide.u32 	%rd34, %r346, 8;
	add.s64 	%rd35, %rd2, %rd34;
	cvt.u64.u32 	%rd36, %r126;
	atom.global.add.u64 	%rd37, [%rd35], %rd36;
$L__BB4_77:
	ld.shared.u32 	%r127, [%r124+2048];
	setp.eq.s32 	%p48, %r127, 0;
	@%p48 bra 	$L__BB4_79;
	cvt.u32.u64 	%r347, %rd5;
	shl.b32 	%r348, %r478, 8;
	add.s32 	%r349, %r348, %r347;
	add.s32 	%r350, %r349, 512;
	mul.wide.u32 	%rd38, %r350, 8;
	add.s64 	%rd39, %rd2, %rd38;
	cvt.u64.u32 	%rd40, %r127;
	atom.global.add.u64 	%rd41, [%rd39], %rd40;
$L__BB4_79:
	ld.shared.u32 	%r128, [%r124+3072];
	setp.eq.s32 	%p49, %r128, 0;
	@%p49 bra 	$L__BB4_81;
	cvt.u32.u64 	%r351, %rd5;
	shl.b32 	%r352, %r478, 8;
	add.s32 	%r353, %r352, %r351;
	add.s32 	%r354, %r353, 768;
	mul.wide.u32 	%rd42, %r354, 8;
	add.s64 	%rd43, %rd2, %rd42;
	cvt.u64.u32 	%rd44, %r128;
	atom.global.add.u64 	%rd45, [%rd43], %rd44;
$L__BB4_81:
	ld.shared.u32 	%r129, [%r124+4096];
	setp.eq.s32 	%p50, %r129, 0;
	@%p50 bra 	$L__BB4_83;
	cvt.u32.u64 	%r355, %rd5;
	shl.b32 	%r356, %r478, 8;
	add.s32 	%r357, %r356, %r355;
	add.s32 	%r358, %r357, 1024;
	mul.wide.u32 	%rd46, %r358, 8;
	add.s64 	%rd47, %rd2, %rd46;
	cvt.u64.u32 	%rd48, %r129;
	atom.global.add.u64 	%rd49, [%rd47], %rd48;
$L__BB4_83:
	ld.shared.u32 	%r130, [%r124+5120];
	setp.eq.s32 	%p51, %r130, 0;
	@%p51 bra 	$L__BB4_85;
	cvt.u32.u64 	%r359, %rd5;
	shl.b32 	%r360, %r478, 8;
	add.s32 	%r361, %r360, %r359;
	add.s32 	%r362, %r361, 1280;
	mul.wide.u32 	%rd50, %r362, 8;
	add.s64 	%rd51, %rd2, %rd50;
	cvt.u64.u32 	%rd52, %r130;
	atom.global.add.u64 	%rd53, [%rd51], %rd52;
$L__BB4_85:
	ld.shared.u32 	%r131, [%r124+6144];
	setp.eq.s32 	%p52, %r131, 0;
	@%p52 bra 	$L__BB4_87;
	cvt.u32.u64 	%r363, %rd5;
	shl.b32 	%r364, %r478, 8;
	add.s32 	%r365, %r364, %r363;
	add.s32 	%r366, %r365, 1536;
	mul.wide.u32 	%rd54, %r366, 8;
	add.s64 	%rd55, %rd2, %rd54;
	cvt.u64.u32 	%rd56, %r131;
	atom.global.add.u64 	%rd57, [%rd55], %rd56;
$L__BB4_87:
	ld.shared.u32 	%r132, [%r124+7168];
	setp.eq.s32 	%p53, %r132, 0;
	@%p53 bra 	$L__BB4_89;
	cvt.u32.u64 	%r367, %rd5;
	shl.b32 	%r368, %r478, 8;
	add.s32 	%r369, %r368, %r367;
	add.s32 	%r370, %r369, 1792;
	mul.wide.u32 	%rd58, %r370, 8;
	add.s64 	%rd59, %rd2, %rd58;
	cvt.u64.u32 	%rd60, %r132;
	atom.global.add.u64 	%rd61, [%rd59], %rd60;
$L__BB4_89:
	add.s32 	%r478, %r478, 8;
	setp.ne.s32 	%p54, %r478, %r16;
	mov.u32 	%r480, %r16;
	@%p54 bra 	$L__BB4_73;
$L__BB4_90:
	add.s32 	%r135, %r5, -1;
	setp.eq.s32 	%p55, %r3, 0;
	@%p55 bra 	$L__BB4_111;
	setp.lt.u32 	%p56, %r4, 3;
	@%p56 bra 	$L__BB4_101;
	shl.b32 	%r371, %r480, 10;
	add.s32 	%r136, %r6, %r371;
	ld.shared.u32 	%r137, [%r136];
	setp.eq.s32 	%p57, %r137, 0;
	@%p57 bra 	$L__BB4_94;
	cvt.u32.u64 	%r372, %rd5;
	shl.b32 	%r373, %r480, 8;
	add.s32 	%r374, %r373, %r372;
	mul.wide.u32 	%rd62, %r374, 8;
	add.s64 	%rd63, %rd2, %rd62;
	cvt.u64.u32 	%rd64, %r137;
	atom.global.add.u64 	%rd65, [%rd63], %rd64;
$L__BB4_94:
	ld.shared.u32 	%r138, [%r136+1024];
	setp.eq.s32 	%p58, %r138, 0;
	@%p58 bra 	$L__BB4_96;
	cvt.u32.u64 	%r375, %rd5;
	shl.b32 	%r376, %r480, 8;
	add.s32 	%r377, %r376, %r375;
	add.s32 	%r378, %r377, 256;
	mul.wide.u32 	%rd66, %r378, 8;
	add.s64 	%rd67, %rd2, %rd66;
	cvt.u64.u32 	%rd68, %r138;
	atom.global.add.u64 	%rd69, [%rd67], %rd68;
$L__BB4_96:
	ld.shared.u32 	%r139, [%r136+2048];
	setp.eq.s32 	%p59, %r139, 0;
	@%p59 bra 	$L__BB4_98;
	cvt.u32.u64 	%r379, %rd5;
	shl.b32 	%r380, %r480, 8;
	add.s32 	%r381, %r380, %r379;
	add.s32 	%r382, %r381, 512;
	mul.wide.u32 	%rd70, %r382, 8;
	add.s64 	%rd71, %rd2, %rd70;
	cvt.u64.u32 	%rd72, %r139;
	atom.global.add.u64 	%rd73, [%rd71], %rd72;
$L__BB4_98:
	ld.shared.u32 	%r140, [%r136+3072];
	setp.eq.s32 	%p60, %r140, 0;
	@%p60 bra 	$L__BB4_100;
	cvt.u32.u64 	%r383, %rd5;
	shl.b32 	%r384, %r480, 8;
	add.s32 	%r385, %r384, %r383;
	add.s32 	%r386, %r385, 768;
	mul.wide.u32 	%rd74, %r386, 8;
	add.s64 	%rd75, %rd2, %rd74;
	cvt.u64.u32 	%rd76, %r140;
	atom.global.add.u64 	%rd77, [%rd75], %rd76;
$L__BB4_100:
	add.s32 	%r480, %r480, 4;
$L__BB4_101:
	setp.eq.s32 	%p61, %r5, 0;
	@%p61 bra 	$L__BB4_111;
	setp.eq.s32 	%p62, %r135, 0;
	@%p62 bra 	$L__BB4_108;
	shl.b32 	%r387, %r480, 10;
	add.s32 	%r143, %r6, %r387;
	ld.shared.u32 	%r144, [%r143];
	setp.eq.s32 	%p63, %r144, 0;
	@%p63 bra 	$L__BB4_105;
	cvt.u32.u64 	%r388, %rd5;
	shl.b32 	%r389, %r480, 8;
	add.s32 	%r390, %r389, %r388;
	mul.wide.u32 	%rd78, %r390, 8;
	add.s64 	%rd79, %rd2, %rd78;
	cvt.u64.u32 	%rd80, %r144;
	atom.global.add.u64 	%rd81, [%rd79], %rd80;
$L__BB4_105:
	ld.shared.u32 	%r145, [%r143+1024];
	setp.eq.s32 	%p64, %r145, 0;
	@%p64 bra 	$L__BB4_107;
	cvt.u32.u64 	%r391, %rd5;
	shl.b32 	%r392, %r480, 8;
	add.s32 	%r393, %r392, %r391;
	add.s32 	%r394, %r393, 256;
	mul.wide.u32 	%rd82, %r394, 8;
	add.s64 	%rd83, %rd2, %rd82;
	cvt.u64.u32 	%rd84, %r145;
	atom.global.add.u64 	%rd85, [%rd83], %rd84;
$L__BB4_107:
	add.s32 	%r480, %r480, 2;
$L__BB4_108:
	setp.eq.s32 	%p65, %r17, 0;
	@%p65 bra 	$L__BB4_111;
	shl.b32 	%r395, %r480, 10;
	add.s32 	%r396, %r6, %r395;
	ld.shared.u32 	%r148, [%r396];
	setp.eq.s32 	%p66, %r148, 0;
	@%p66 bra 	$L__BB4_111;
	cvt.u32.u64 	%r397, %rd5;
	shl.b32 	%r398, %r480, 8;
	add.s32 	%r399, %r398, %r397;
	mul.wide.u32 	%rd86, %r399, 8;
	add.s64 	%rd87, %rd2, %rd86;
	cvt.u64.u32 	%rd88, %r148;
	atom.global.add.u64 	%rd89, [%rd87], %rd88;
$L__BB4_111:
	cvt.u32.u64 	%r400, %rd5;
	setp.gt.u32 	%p67, %r400, 127;
	@%p67 bra 	$L__BB4_152;
	setp.lt.u32 	%p68, %r1, 7;
	mov.b32 	%r484, 0;
	@%p68 bra 	$L__BB4_131;
	mov.b32 	%r482, 0;
$L__BB4_114:
	.pragma "nounroll";
	shl.b32 	%r404, %r482, 10;
	add.s32 	%r150, %r6, %r404;
	ld.shared.u32 	%r151, [%r150+512];
	setp.eq.s32 	%p69, %r151, 0;
	shl.b32 	%r405, %r482, 8;
	add.s32 	%r406, %r405, %r400;
	mul.wide.u32 	%rd90, %r406, 8;
	add.s64 	%rd15, %rd2, %rd90;
	@%p69 bra 	$L__BB4_116;
	cvt.u64.u32 	%rd91, %r151;
	atom.global.add.u64 	%rd92, [%rd15+1024], %rd91;
$L__BB4_116:
	ld.shared.u32 	%r152, [%r150+1536];
	setp.eq.s32 	%p70, %r152, 0;
	@%p70 bra 	$L__BB4_118;
	cvt.u64.u32 	%rd93, %r152;
	atom.global.add.u64 	%rd94, [%rd15+3072], %rd93;
$L__BB4_118:
	ld.shared.u32 	%r153, [%r150+2560];
	setp.eq.s32 	%p71, %r153, 0;
	@%p71 bra 	$L__BB4_120;
	cvt.u64.u32 	%rd95, %r153;
	atom.global.add.u64 	%rd96, [%rd15+5120], %rd95;
$L__BB4_120:
	ld.shared.u32 	%r154, [%r150+3584];
	setp.eq.s32 	%p72, %r154, 0;
	@%p72 bra 	$L__BB4_122;
	cvt.u64.u32 	%rd97, %r154;
	atom.global.add.u64 	%rd98, [%rd15+7168], %rd97;
$L__BB4_122:
	ld.shared.u32 	%r155, [%r150+4608];
	setp.eq.s32 	%p73, %r155, 0;
	@%p73 bra 	$L__BB4_124;
	cvt.u64.u32 	%rd99, %r155;
	atom.global.add.u64 	%rd100, [%rd15+9216], %rd99;
$L__BB4_124:
	ld.shared.u32 	%r156, [%r150+5632];
	setp.eq.s32 	%p74, %r156, 0;
	@%p74 bra 	$L__BB4_126;
	cvt.u64.u32 	%rd101, %r156;
	atom.global.add.u64 	%rd102, [%rd15+11264], %rd101;
$L__BB4_126:
	ld.shared.u32 	%r157, [%r150+6656];
	setp.eq.s32 	%p75, %r157, 0;
	@%p75 bra 	$L__BB4_128;
	cvt.u64.u32 	%rd103, %r157;
	atom.global.add.u64 	%rd104, [%rd15+13312], %rd103;
$L__BB4_128:
	ld.shared.u32 	%r158, [%r150+7680];
	setp.eq.s32 	%p76, %r158, 0;
	@%p76 bra 	$L__BB4_130;
	cvt.u64.u32 	%rd105, %r158;
	atom.global.add.u64 	%rd106, [%rd15+15360], %rd105;
$L__BB4_130:
	add.s32 	%r482, %r482, 8;
	setp.ne.s32 	%p77, %r482, %r16;
	mov.u32 	%r484, %r16;
	@%p77 bra 	$L__BB4_114;
$L__BB4_131:
	setp.eq.s32 	%p78, %r3, 0;
	@%p78 bra 	$L__BB4_152;
	setp.lt.u32 	%p79, %r4, 3;
	@%p79 bra 	$L__BB4_142;
	shl.b32 	%r407, %r484, 10;
	add.s32 	%r161, %r6, %r407;
	ld.shared.u32 	%r162, [%r161+512];
	setp.eq.s32 	%p80, %r162, 0;
	@%p80 bra 	$L__BB4_135;
	shl.b32 	%r409, %r484, 8;
	add.s32 	%r410, %r409, %r400;
	mul.wide.u32 	%rd107, %r410, 8;
	add.s64 	%rd108, %rd2, %rd107;
	cvt.u64.u32 	%rd109, %r162;
	atom.global.add.u64 	%rd110, [%rd108+1024], %rd109;
$L__BB4_135:
	ld.shared.u32 	%r163, [%r161+1536];
	setp.eq.s32 	%p81, %r163, 0;
	@%p81 bra 	$L__BB4_137;
	shl.b32 	%r412, %r484, 8;
	add.s32 	%r413, %r412, %r400;
	add.s32 	%r414, %r413, 256;
	mul.wide.u32 	%rd111, %r414, 8;
	add.s64 	%rd112, %rd2, %rd111;
	cvt.u64.u32 	%rd113, %r163;
	atom.global.add.u64 	%rd114, [%rd112+1024], %rd113;
$L__BB4_137:
	ld.shared.u32 	%r164, [%r161+2560];
	setp.eq.s32 	%p82, %r164, 0;
	@%p82 bra 	$L__BB4_139;
	shl.b32 	%r416, %r484, 8;
	add.s32 	%r417, %r416, %r400;
	add.s32 	%r418, %r417, 512;
	mul.wide.u32 	%rd115, %r418, 8;
	add.s64 	%rd116, %rd2, %rd115;
	cvt.u64.u32 	%rd117, %r164;
	atom.global.add.u64 	%rd118, [%rd116+1024], %rd117;
$L__BB4_139:
	ld.shared.u32 	%r165, [%r161+3584];
	setp.eq.s32 	%p83, %r165, 0;
	@%p83 bra 	$L__BB4_141;
	shl.b32 	%r420, %r484, 8;
	add.s32 	%r421, %r420, %r400;
	add.s32 	%r422, %r421, 768;
	mul.wide.u32 	%rd119, %r422, 8;
	add.s64 	%rd120, %rd2, %rd119;
	cvt.u64.u32 	%rd121, %r165;
	atom.global.add.u64 	%rd122, [%rd120+1024], %rd121;
$L__BB4_141:
	add.s32 	%r484, %r484, 4;
$L__BB4_142:
	setp.eq.s32 	%p84, %r5, 0;
	@%p84 bra 	$L__BB4_152;
	setp.eq.s32 	%p85, %r135, 0;
	@%p85 bra 	$L__BB4_149;
	shl.b32 	%r423, %r484, 10;
	add.s32 	%r168, %r6, %r423;
	ld.shared.u32 	%r169, [%r168+512];
	setp.eq.s32 	%p86, %r169, 0;
	@%p86 bra 	$L__BB4_146;
	shl.b32 	%r425, %r484, 8;
	add.s32 	%r426, %r425, %r400;
	mul.wide.u32 	%rd123, %r426, 8;
	add.s64 	%rd124, %rd2, %rd123;
	cvt.u64.u32 	%rd125, %r169;
	atom.global.add.u64 	%rd126, [%rd124+1024], %rd125;
$L__BB4_146:
	ld.shared.u32 	%r170, [%r168+1536];
	setp.eq.s32 	%p87, %r170, 0;
	@%p87 bra 	$L__BB4_148;
	shl.b32 	%r428, %r484, 8;
	add.s32 	%r429, %r428, %r400;
	add.s32 	%r430, %r429, 256;
	mul.wide.u32 	%rd127, %r430, 8;
	add.s64 	%rd128, %rd2, %rd127;
	cvt.u64.u32 	%rd129, %r170;
	atom.global.add.u64 	%rd130, [%rd128+1024], %rd129;
$L__BB4_148:
	add.s32 	%r484, %r484, 2;
$L__BB4_149:
	setp.eq.s32 	%p88, %r17, 0;
	@%p88 bra 	$L__BB4_152;
	shl.b32 	%r431, %r484, 10;
	add.s32 	%r432, %r6, %r431;
	ld.shared.u32 	%r173, [%r432+512];
	setp.eq.s32 	%p89, %r173, 0;
	@%p89 bra 	$L__BB4_152;
	shl.b32 	%r434, %r484, 8;
	add.s32 	%r435, %r434, %r400;
	mul.wide.u32 	%rd131, %r435, 8;
	add.s64 	%rd132, %rd2, %rd131;
	cvt.u64.u32 	%rd133, %r173;
	atom.global.add.u64 	%rd134, [%rd132+1024], %rd133;
$L__BB4_152:
	bar.sync 	0;
	add.s64 	%rd135, %rd135, 1;
	setp.ne.s64 	%p90, %rd135, %rd6;
	@%p90 bra 	$L__BB4_2;
$L__BB4_153:
	ret;

}
	// .globl	_ZN3cub18CUB_300001_SM_10006detail10radix_sort33DeviceRadixSortExclusiveSumKernelINS1_5radix10policy_hubIiNS0_8NullTypeEyE10Policy1000EyEEvPT0_
.visible .entry _ZN3cub18CUB_300001_SM_10006detail10radix_sort33DeviceRadixSortExclusiveSumKernelINS1_5radix10policy_hubIiNS0_8NullTypeEyE10Policy1000EyEEvPT0_(
	.param .u64 .ptr .align 1 _ZN3cub18CUB_300001_SM_10006detail10radix_sort33DeviceRadixSortExclusiveSumKernelINS1_5radix10policy_hubIiNS0_8NullTypeEyE10Policy1000EyEEvPT0__param_0
)
{
	.reg .pred 	%p<4>;
	.reg .b32 	%r<28>;
	.reg .b64 	%rd<54>;
	// demoted variable
	.shared .align 16 .b8 _ZZN3cub18CUB_300001_SM_10006detail10radix_sort33DeviceRadixSortExclusiveSumKernelINS1_5radix10policy_hubIiNS0_8NullTypeEyE10Policy1000EyEEvPT0_E12temp_storage[2336];
	ld.param.u64 	%rd5, [_ZN3cub18CUB_300001_SM_10006detail10radix_sort33DeviceRadixSortExclusiveSumKernelINS1_5radix10policy_hubIiNS0_8NullTypeEyE10Policy1000EyEEvPT0__param_0];
	cvta.to.global.u64 	%rd6, %rd5;
	mov.u32 	%r3, %ctaid.x;
	shl.b32 	%r4, %r3, 8;
	mov.u32 	%r1, %tid.x;
	setp.gt.u32 	%p1, %r1, 255;
	add.s32 	%r5, %r4, %r1;
	mul.wide.s32 	%rd7, %r5, 8;
	add.s64 	%rd1, %rd6, %rd7;
	@%p1 bra 	$L__BB5_2;
	ld.global.u64 	%rd53, [%rd1];
$L__BB5_2:
	shr.u32 	%r6, %r1, 3;
	add.s32 	%r7, %r6, %r1;
	shl.b32 	%r8, %r7, 3;
	mov.u32 	%r9, _ZZN3cub18CUB_300001_SM_10006detail10radix_sort33DeviceRadixSortExclusiveSumKernelINS1_5radix10policy_hubIiNS0_8NullTypeEyE10Policy1000EyEEvPT0_E12temp_storage;
	add.s32 	%r10, %r9, %r8;
	add.s32 	%r2, %r10, 16;
	st.shared.u64 	[%r10+16], %rd53;
	bar.sync 	0;
	setp.gt.u32 	%p2, %r1, 31;
	@%p2 bra 	$L__BB5_4;
	mad.lo.s32 	%r27, %r1, 72, %r9;
	ld.shared.u64 	%rd23, [%r27+16];
	ld.shared.u64 	%rd24, [%r27+24];
	ld.shared.u64 	%rd25, [%r27+32];
	ld.shared.u64 	%rd26, [%r27+40];
	ld.shared.u64 	%rd27, [%r27+48];
	ld.shared.u64 	%rd28, [%r27+56];
	ld.shared.u64 	%rd29, [%r27+64];
	ld.shared.u64 	%rd30, [%r27+72];
	add.s64 	%rd31, %rd24, %rd23;
	add.s64 	%rd32, %rd31, %rd25;
	add.s64 	%rd33, %rd32, %rd26;
	add.s64 	%rd34, %rd33, %rd27;
	add.s64 	%rd35, %rd34, %rd28;
	add.s64 	%rd36, %rd35, %rd29;
	add.s64 	%rd10, %rd36, %rd30;
	mov.b32 	%r11, 1;
	mov.b32 	%r24, 0;
	mov.b32 	%r25, -1;
	// begin inline asm
	{  .reg .u64 r0;  .reg .u32 lo;  .reg .u32 hi;  .reg .pred p;  mov.b64 {lo, hi}, %rd10;  shfl.sync.up.b32 lo|p, lo, %r11, %r24, %r25;  shfl.sync.up.b32 hi|p, hi, %r11, %r24, %r25;  mov.b64 r0, {lo, hi};  @p add.u64 r0, r0, %rd10;  mov.u64 %rd8, r0;}
	// end inline asm
	mov.b32 	%r14, 2;
	// begin inline asm
	{  .reg .u64 r0;  .reg .u32 lo;  .reg .u32 hi;  .reg .pred p;  mov.b64 {lo, hi}, %rd8;  shfl.sync.up.b32 lo|p, lo, %r14, %r24, %r25;  shfl.sync.up.b32 hi|p, hi, %r14, %r24, %r25;  mov.b64 r0, {lo, hi};  @p add.u64 r0, r0, %rd8;  mov.u64 %rd11, r0;}
	// end inline asm
	mov.b32 	%r17, 4;
	// begin inline asm
	{  .reg .u64 r0;  .reg .u32 lo;  .reg .u32 hi;  .reg .pred p;  mov.b64 {lo, hi}, %rd11;  shfl.sync.up.b32 lo|p, lo, %r17, %r24, %r25;  shfl.sync.up.b32 hi|p, hi, %r17, %r24, %r25;  mov.b64 r0, {lo, hi};  @p add.u64 r0, r0, %rd11;  mov.u64 %rd14, r0;}
	// end inline asm
	mov.b32 	%r20, 8;
	// begin inline asm
	{  .reg .u64 r0;  .reg .u32 lo;  .reg .u32 hi;  .reg .pred p;  mov.b64 {lo, hi}, %rd14;  shfl.sync.up.b32 lo|p, lo, %r20, %r24, %r25;  shfl.sync.up.b32 hi|p, hi, %r20, %r24, %r25;  mov.b64 r0, {lo, hi};  @p add.u64 r0, r0, %rd14;  mov.u64 %rd17, r0;}
	// end inline asm
	mov.b32 	%r23, 16;
	// begin inline asm
	{  .reg .u64 r0;  .reg .u32 lo;  .reg .u32 hi;  .reg .pred p;  mov.b64 {lo, hi}, %rd17;  shfl.sync.up.b32 lo|p, lo, %r23, %r24, %r25;  shfl.sync.up.b32 hi|p, hi, %r23, %r24, %r25;  mov.b64 r0, {lo, hi};  @p add.u64 r0, r0, %rd17;  mov.u64 %rd20, r0;}
	// end inline asm
	sub.s64 	%rd37, %rd20, %rd10;
	ld.shared.u64 	%rd38, [%r27+16];
	ld.shared.u64 	%rd39, [%r27+24];
	ld.shared.u64 	%rd40, [%r27+32];
	ld.shared.u64 	%rd41, [%r27+40];
	ld.shared.u64 	%rd42, [%r27+48];
	ld.shared.u64 	%rd43, [%r27+56];
	ld.shared.u64 	%rd44, [%r27+64];
	add.s64 	%rd45, %rd38, %rd37;
	add.s64 	%rd46, %rd39, %rd45;
	add.s64 	%rd47, %rd40, %rd46;
	add.s64 	%rd48, %rd41, %rd47;
	add.s64 	%rd49, %rd42, %rd48;
	add.s64 	%rd50, %rd43, %rd49;
	add.s64 	%rd51, %rd44, %rd50;
	st.shared.u64 	[%r27+16], %rd37;
	st.shared.u64 	[%r27+24], %rd45;
	st.shared.u64 	[%r27+32], %rd46;
	st.shared.u64 	[%r27+40], %rd47;
	st.shared.u64 	[%r27+48], %rd48;
	st.shared.u64 	[%r27+56], %rd49;
	st.shared.u64 	[%r27+64], %rd50;
	st.shared.u64 	[%r27+72], %rd51;
$L__BB5_4:
	setp.gt.u32 	%p3, %r1, 255;
	bar.sync 	0;
	@%p3 bra 	$L__BB5_6;
	ld.shared.u64 	%rd52, [%r2];
	st.global.u64 	[%rd1], %rd52;
$L__BB5_6:
	ret;

}
	// .globl	_ZN3cub18CUB_300001_SM_10006detail10radix_sort29DeviceRadixSortOnesweepKernelINS1_5radix10policy_hubIiNS0_8NullTypeEyE10Policy1000ELNS0_9SortOrderE0EiS6_yiiNS1_21identity_decomposer_tEEEvPT5_SC_PT3_PKSD_PT1_PKSH_PT2_PKSL_T4_iiT6_
.visible .entry _ZN3cub18CUB_300001_SM_10006detail10radix_sort29DeviceRadixSortOnesweepKernelINS1_5radix10policy_hubIiNS0_8NullTypeEyE10Policy1000ELNS0_9SortOrderE0EiS6_yiiNS1_21identity_decomposer_tEEEvPT5_SC_PT3_PKSD_PT1_PKSH_PT2_PKSL_T4_iiT6_(
	.param .u64 .ptr .align 1 _ZN3cub18CUB_300001_SM_10006detail10radix_sort29DeviceRadixSortOnesweepKernelINS1_5radix10policy_hubIiNS0_8NullTypeEyE10Policy1000ELNS0_9SortOrderE0EiS6_yiiNS1_21identity_decomposer_tEEEvPT5_SC_PT3_PKSD_PT1_PKSH_PT2_PKSL_T4_iiT6__param_0,
	.param .u64 .ptr .align 1 _ZN3cub18CUB_300001_SM_10006detail10radix_sort29DeviceRadixSortOnesweepKernelINS1_5radix10policy_hubIiNS0_8NullTypeEyE10Policy1000ELNS0_9SortOrderE0EiS6_yiiNS1_21identity_decomposer_tEEEvPT5_SC_PT3_PKSD_PT1_PKSH_PT2_PKSL_T4_iiT6__param_1,
	.param .u64 .ptr .align 1 _ZN3cub18CUB_300001_SM_10006detail10radix_sort29DeviceRadixSortOnesweepKernelINS1_5radix10policy_hubIiNS0_8NullTypeEyE10Policy1000ELNS0_9SortOrderE0EiS6_yiiNS1_21identity_decomposer_tEEEvPT5_SC_PT3_PKSD_PT1_PKSH_PT2_PKSL_T4_iiT6__param_2,
	.param .u64 .ptr .align 1 _ZN3cub18CUB_300001_SM_10006detail10radix_sort29DeviceRadixSortOnesweepKernelINS1_5radix10policy_hubIiNS0_8NullTypeEyE10Policy1000ELNS0_9SortOrderE0EiS6_yiiNS1_21identity_decomposer_tEEEvPT5_SC_PT3_PKSD_PT1_PKSH_PT2_PKSL_T4_iiT6__param_3,
	.param .u64 .ptr .align 1 _ZN3cub18CUB_300001_SM_10006detail10radix_sort29DeviceRadixSortOnesweepKernelINS1_5radix10policy_hubIiNS0_8NullTypeEyE10Policy1000ELNS0_9SortOrderE0EiS6_yiiNS1_21identity_decomposer_tEEEvPT5_SC_PT3_PKSD_PT1_PKSH_PT2_PKSL_T4_iiT6__param_4,
	.param .u64 .ptr .align 1 _ZN3cub18CUB_300001_SM_10006detail10radix_sort29DeviceRadixSortOnesweepKernelINS1_5radix10policy_hubIiNS0_8NullTypeEyE10Policy1000ELNS0_9SortOrderE0EiS6_yiiNS1_21identity_decomposer_tEEEvPT5_SC_PT3_PKSD_PT1_PKSH_PT2_PKSL_T4_iiT6__param_5,
	.param .u64 .ptr .align 1 _ZN3cub18CUB_300001_SM_10006detail10radix_sort29DeviceRadixSortOnesweepKernelINS1_5radix10policy_hubIiNS0_8NullTypeEyE10Policy1000ELNS0_9SortOrderE0EiS6_yiiNS1_21identity_decomposer_tEEEvPT5_SC_PT3_PKSD_PT1_PKSH_PT2_PKSL_T4_iiT6__param_6,
	.param .u64 .ptr .align 1 _ZN3cub18CUB_300001_SM_10006detail10radix_sort29DeviceRadixSortOnesweepKernelINS1_5radix10policy_hubIiNS0_8NullTypeEyE10Policy1000ELNS0_9SortOrderE0EiS6_yiiNS1_21identity_decomposer_tEEEvPT5_SC_PT3_PKSD_PT1_PKSH_PT2_PKSL_T4_iiT6__param_7,
	.param .u32 _ZN3cub18CUB_300001_SM_10006detail10radix_sort29DeviceRadixSortOnesweepKernelINS1_5radix10policy_hubIiNS0_8NullTypeEyE10Policy1000ELNS0_9SortOrderE0EiS6_yiiNS1_21identity_decomposer_tEEEvPT5_SC_PT3_PKSD_PT1_PKSH_PT2_PKSL_T4_iiT6__param_8,
	.param .u32 _ZN3cub18CUB_300001_SM_10006detail10radix_sort29DeviceRadixSortOnesweepKernelINS1_5radix10policy_hubIiNS0_8NullTypeEyE10Policy1000ELNS0_9SortOrderE0EiS6_yiiNS1_21identity_decomposer_tEEEvPT5_SC_PT3_PKSD_PT1_PKSH_PT2_PKSL_T4_iiT6__param_9,
	.param .u32 _ZN3cub18CUB_300001_SM_10006detail10radix_sort29DeviceRadixSortOnesweepKernelINS1_5radix10policy_hubIiNS0_8NullTypeEyE10Policy1000ELNS0_9SortOrderE0EiS6_yiiNS1_21identity_decomposer_tEEEvPT5_SC_PT3_PKSD_PT1_PKSH_PT2_PKSL_T4_iiT6__param_10,
	.param .align 1 .b8 _ZN3cub18CUB_300001_SM_10006detail10radix_sort29DeviceRadixSortOnesweepKernelINS1_5radix10policy_hubIiNS0_8NullTypeEyE10Policy1000ELNS0_9SortOrderE0EiS6_yiiNS1_21identity_decomposer_tEEEvPT5_SC_PT3_PKSD_PT1_PKSH_PT2_PKSL_T4_iiT6__param_11[1]
)
.maxntid 384
{
	.reg .pred 	%p<142>;
	.reg .b32 	%r<1806>;
	.reg .b64 	%rd<239>;
	// demoted variable
	.shared .align 16 .b8 _ZZN3cub18CUB_300001_SM_10006detail10radix_sort29DeviceRadixSortOnesweepKernelINS1_5radix10policy_hubIiNS0_8NullTypeEyE10Policy1000ELNS0_9SortOrderE0EiS6_yiiNS1_21identity_decomposer_tEEEvPT5_SC_PT3_PKSD_PT1_PKSH_PT2_PKSL_T4_iiT6_E1s[31232];
	ld.param.u64 	%rd21, [_ZN3cub18CUB_300001_SM_10006detail10radix_sort29DeviceRadixSortOnesweepKernelINS1_5radix10policy_hubIiNS0_8NullTypeEyE10Policy1000ELNS0_9SortOrderE0EiS6_yiiNS1_21identity_decomposer_tEEEvPT5_SC_PT3_PKSD_PT1_PKSH_PT2_PKSL_T4_iiT6__param_1];
	ld.param.u64 	%rd24, [_ZN3cub18CUB_300001_SM_10006detail10radix_sort29DeviceRadixSortOnesweepKernelINS1_5radix10policy_hubIiNS0_8NullTypeEyE10Policy1000ELNS0_9SortOrderE0EiS6_yiiNS1_21identity_decomposer_tEEEvPT5_SC_PT3_PKSD_PT1_PKSH_PT2_PKSL_T4_iiT6__param_4];
	ld.param.u64 	%rd25, [_ZN3cub18CUB_300001_SM_10006detail10radix_sort29DeviceRadixSortOnesweepKernelINS1_5radix10policy_hubIiNS0_8NullTypeEyE10Policy1000ELNS0_9SortOrderE0EiS6_yiiNS1_21identity_decomposer_tEEEvPT5_SC_PT3_PKSD_PT1_PKSH_PT2_PKSL_T4_iiT6__param_5];
	ld.param.u32 	%r293, [_ZN3cub18CUB_300001_SM_10006detail10radix_sort29DeviceRadixSortOnesweepKernelINS1_5radix10policy_hubIiNS0_8NullTypeEyE10Policy1000ELNS0_9SortOrderE0EiS6_yiiNS1_21identity_decomposer_tEEEvPT5_SC_PT3_PKSD_PT1_PKSH_PT2_PKSL_T4_iiT6__param_9];
	ld.param.u32 	%r294, [_ZN3cub18CUB_300001_SM_10006detail10radix_sort29DeviceRadixSortOnesweepKernelINS1_5radix10policy_hubIiNS0_8NullTypeEyE10Policy1000ELNS0_9SortOrderE0EiS6_yiiNS1_21identity_decomposer_tEEEvPT5_SC_PT3_PKSD_PT1_PKSH_PT2_PKSL_T4_iiT6__param_10];
	cvta.to.global.u64 	%rd1, %rd24;
	cvta.to.global.u64 	%rd2, %rd25;
	mov.u32 	%r1, %tid.x;
	// begin inline asm
	mov.u32 %r295, %laneid;
	// end inline asm
	setp.ne.s32 	%p1, %r1, 0;
	@%p1 bra 	$L__BB6_2;
	cvta.to.global.u64 	%rd26, %rd21;
	atom.global.add.u32 	%r296, [%rd26], 1;
	st.shared.u32 	[_ZZN3cub18CUB_300001_SM_10006detail10radix_sort29DeviceRadixSortOnesweepKernelINS1_5radix10policy_hubIiNS0_8NullTypeEyE10Policy1000ELNS0_9SortOrderE0EiS6_yiiNS1_21identity_decomposer_tEEEvPT5_SC_PT3_PKSD_PT1_PKSH_PT2_PKSL_T4_iiT6_E1s+29184], %r296;
$L__BB6_2:
	ld.param.u32 	%r1706, [_ZN3cub18CUB_300001_SM_10006detail10radix_sort29DeviceRadixSortOnesweepKernelINS1_5radix10policy_hubIiNS0_8NullTypeEyE10Policy1000ELNS0_9SortOrderE0EiS6_yiiNS1_21identity_decomposer_tEEEvPT5_SC_PT3_PKSD_PT1_PKSH_PT2_PKSL_T4_iiT6__param_8];
	bar.sync 	0;
	ld.shared.u32 	%r3, [_ZZN3cub18CUB_300001_SM_10006detail10radix_sort29DeviceRadixSortOnesweepKernelINS1_5radix10policy_hubIiNS0_8NullTypeEyE10Policy1000ELNS0_9SortOrderE0EiS6_yiiNS1_21identity_decomposer_tEEEvPT5_SC_PT3_PKSD_PT1_PKSH_PT2_PKSL_T4_iiT6_E1s+29184];
	mul.lo.s32 	%r297, %r3, 7296;
	add.s32 	%r4, %r297, 7296;
	setp.gt.s32 	%p2, %r4, %r1706;
	cvt.s64.s32 	%rd3, %r297;
	@%p2 bra 	$L__BB6_4;
	and.b32  	%r298, %r1, 31;
	and.b32  	%r299, %r1, 992;
	mul.lo.s32 	%r300, %r299, 19;
	or.b32  	%r301, %r300, %r298;
	cvt.u64.u32 	%rd27, %r301;
	add.s64 	%rd28, %rd27, %rd3;
	shl.b64 	%rd29, %rd28, 2;
	add.s64 	%rd30, %rd2, %rd29;
	ld.global.u32 	%r1732, [%rd30];
	ld.global.u32 	%r1733, [%rd30+128];
	ld.global.u32 	%r1734, [%rd30+256];
	ld.global.u32 	%r1735, [%rd30+384];
	ld.global.u32 	%r1736, [%rd30+512];
	ld.global.u32 	%r1737, [%rd30+640];
	ld.global.u32 	%r1738, [%rd30+768];
	ld.global.u32 	%r1739, [%rd30+896];
	ld.global.u32 	%r1740, [%rd30+1024];
	ld.global.u32 	%r1741, [%rd30+1152];
	ld.global.u32 	%r1742, [%rd30+1280];
	ld.global.u32 	%r1743, [%rd30+1408];
	ld.global.u32 	%r1744, [%rd30+1536];
	ld.global.u32 	%r1745, [%rd30+1664];
	ld.global.u32 	%r1746, [%rd30+1792];
	ld.global.u32 	%r1747, [%rd30+1920];
	ld.global.u32 	%r1748, [%rd30+2048];
	ld.global.u32 	%r1749, [%rd30+2176];
	ld.global.u32 	%r1750, [%rd30+2304];
	bra.uni 	$L__BB6_42;
$L__BB6_4:
	ld.param.u32 	%r1707, [_ZN3cub18CUB_300001_SM_10006detail10radix_sort29DeviceRadixSortOnesweepKernelINS1_5radix10policy_hubIiNS0_8NullTypeEyE10Policy1000ELNS0_9SortOrderE0EiS6_yiiNS1_21identity_decomposer_tEEEvPT5_SC_PT3_PKSD_PT1_PKSH_PT2_PKSL_T4_iiT6__param_8];
	cvt.u32.u64 	%r303, %rd3;
	sub.s32 	%r24, %r1707, %r303;
	and.b32  	%r304, %r1, 31;
	and.b32  	%r305, %r1, 992;
	mul.lo.s32 	%r306, %r305, 19;
	or.b32  	%r25, %r306, %r304;
	setp.ge.s32 	%p3, %r25, %r24;
	cvt.u64.u32 	%rd31, %r25;
	add.s64 	%rd32, %rd31, %rd3;
	shl.b64 	%rd33, %rd32, 2;
	add.s64 	%rd4, %rd2, %rd33;
	mov.b32 	%r1732, 2147483647;
	@%p3 bra 	$L__BB6_6;
	ld.global.u32 	%r1732, [%rd4];
$L__BB6_6:
	add.s32 	%r308, %r25, 32;
	setp.ge.s32 	%p4, %r308, %r24;
	mov.b32 	%r1733, 2147483647;
	@%p4 bra 	$L__BB6_8;
	ld.global.u32 	%r1733, [%rd4+128];
$L__BB6_8:
	add.s32 	%r310, %r25, 64;
	setp.ge.s32 	%p5, %r310, %r24;
	mov.b32 	%r1734, 2147483647;
	@%p5 bra 	$L__BB6_10;
	ld.global.u32 	%r1734, [%rd4+256];
$L__BB6_10:
	add.s32 	%r312, %r25, 96;
	setp.ge.s32 	%p6, %r312, %r24;
	mov.b32 	%r1735, 2147483647;
	@%p6 bra 	$L__BB6_12;
	ld.global.u32 	%r1735, [%rd4+384];
$L__BB6_12:
	add.s32 	%r314, %r25, 128;
	setp.ge.s32 	%p7, %r314, %r24;
	mov.b32 	%r1736, 2147483647;
	@%p7 bra 	$L__BB6_14;
	ld.global.u32 	%r1736, [%rd4+512];
$L__BB6_14:
	add.s32 	%r316, %r25, 160;
	setp.ge.s32 	%p8, %r316, %r24;
	mov.b32 	%r1737, 2147483647;
	@%p8 bra 	$L__BB6_16;
	ld.global.u32 	%r1737, [%rd4+640];
$L__BB6_16:
	add.s32 	%r318, %r25, 192;
	setp.ge.s32 	%p9, %r318, %r24;
	mov.b32 	%r1738, 2147483647;
	@%p9 bra 	$L__BB6_18;
	ld.global.u32 	%r1738, [%rd4+768];
$L__BB6_18:
	add.s32 	%r320, %r25, 224;
	setp.ge.s32 	%p10, %r320, %r24;
	mov.b32 	%r1739, 2147483647;
	@%p10 bra 	$L__BB6_20;
	ld.global.u32 	%r1739, [%rd4+896];
$L__BB6_20:
	add.s32 	%r322, %r25, 256;
	setp.ge.s32 	%p11, %r322, %r24;
	mov.b32 	%r1740, 2147483647;
	@%p11 bra 	$L__BB6_22;
	ld.global.u32 	%r1740, [%rd4+1024];
$L__BB6_22:
	add.s32 	%r324, %r25, 288;
	setp.ge.s32 	%p12, %r324, %r24;
	mov.b32 	%r1741, 2147483647;
	@%p12 bra 	$L__BB6_24;
	ld.global.u32 	%r1741, [%rd4+1152];
$L__BB6_24:
	add.s32 	%r326, %r25, 320;
	setp.ge.s32 	%p13, %r326, %r24;
	mov.b32 	%r1742, 2147483647;
	@%p13 bra 	$L__BB6_26;
	ld.global.u32 	%r1742, [%rd4+1280];
$L__BB6_26:
	add.s32 	%r328, %r25, 352;
	setp.ge.s32 	%p14, %r328, %r24;
	mov.b32 	%r1743, 2147483647;
	@%p14 bra 	$L__BB6_28;
	ld.global.u32 	%r1743, [%rd4+1408];
$L__BB6_28:
	add.s32 	%r330, %r25, 384;
	setp.ge.s32 	%p15, %r330, %r24;
	mov.b32 	%r1744, 2147483647;
	@%p15 bra 	$L__BB6_30;
	ld.global.u32 	%r1744, [%rd4+1536];
$L__BB6_30:
	add.s32 	%r332, %r25, 416;
	setp.ge.s32 	%p16, %r332, %r24;
	mov.b32 	%r1745, 2147483647;
	@%p16 bra 	$L__BB6_32;
	ld.global.u32 	%r1745, [%rd4+1664];
$L__BB6_32:
	add.s32 	%r334, %r25, 448;
	setp.ge.s32 	%p17, %r334, %r24;
	mov.b32 	%r1746, 2147483647;
	@%p17 bra 	$L__BB6_34;
	ld.global.u32 	%r1746, [%rd4+1792];
$L__BB6_34:
	add.s32 	%r336, %r25, 480;
	setp.ge.s32 	%p18, %r336, %r24;
	mov.b32 	%r1747, 2147483647;
	@%p18 bra 	$L__BB6_36;
	ld.global.u32 	%r1747, [%rd4+1920];
$L__BB6_36:
	add.s32 	%r338, %r25, 512;
	setp.ge.s32 	%p19, %r338, %r24;
	mov.b32 	%r1748, 2147483647;
	@%p19 bra 	$L__BB6_38;
	ld.global.u32 	%r1748, [%rd4+2048];
$L__BB6_38:
	add.s32 	%r340, %r25, 544;
	setp.ge.s32 	%p20, %r340, %r24;
	mov.b32 	%r1749, 2147483647;
	@%p20 bra 	$L__BB6_40;
	ld.global.u32 	%r1749, [%rd4+2176];
$L__BB6_40:
	add.s32 	%r342, %r25, 576;
	setp.ge.s32 	%p21, %r342, %r24;
	mov.b32 	%r1750, 2147483647;
	@%p21 bra 	$L__BB6_42;
	ld.global.u32 	%r1750, [%rd4+2304];
$L__BB6_42:
	mov.b32 	%r343, -1;
	shl.b32 	%r344, %r343, %r294;
	not.b32 	%r82, %r344;
	shr.u32 	%r83, %r1, 5;
	shl.b32 	%r345, %r83, 10;
	mov.u32 	%r346, _ZZN3cub18CUB_300001_SM_10006detail10radix_sort29DeviceRadixSortOnesweepKernelINS1_5radix10policy_hubIiNS0_8NullTypeEyE10Policy1000ELNS0_9SortOrderE0EiS6_yiiNS1_21identity_decomposer_tEEEvPT5_SC_PT3_PKSD_PT1_PKSH_PT2_PKSL_T4_iiT6_E1s;
	add.s32 	%r84, %r346, %r345;
	setp.gt.s32 	%p22, %r295, 255;
	@%p22 bra 	$L__BB6_55;
	max.s32 	%r347, %r295, 224;
	sub.s32 	%r348, %r347, %r295;
	add.s32 	%r349, %r348, 31;
	shr.u32 	%r350, %r349, 5;
	add.s32 	%r85, %r350, 1;
	and.b32  	%r86, %r85, 15;
	setp.lt.u32 	%p23, %r349, 480;
	mov.u32 	%r1754, %r295;
	@%p23 bra 	$L__BB6_46;
	and.b32  	%r351, %r85, 268435440;
	neg.s32 	%r1752, %r351;
	shl.b32 	%r353, %r295, 2;
	add.s32 	%r354, %r345, %r353;
	add.s32 	%r356, %r354, %r346;
	add.s32 	%r1751, %r356, 1024;
	mov.u32 	%r1754, %r295;
$L__BB6_45:
	.pragma "nounroll";
	mov.b32 	%r357, 0;
	st.shared.u32 	[%r1751+-1024], %r357;
	st.shared.u32 	[%r1751+-896], %r357;
	st.shared.u32 	[%r1751+-768], %r357;
	st.shared.u32 	[%r1751+-640], %r357;
	st.shared.u32 	[%r1751+-512], %r357;
	st.shared.u32 	[%r1751+-384], %r357;
	st.shared.u32 	[%r1751+-256], %r357;
	st.shared.u32 	[%r1751+-128], %r357;
	st.shared.u32 	[%r1751], %r357;
	st.shared.u32 	[%r1751+128], %r357;
	st.shared.u32 	[%r1751+256], %r357;
	st.shared.u32 	[%r1751+384], %r357;
	st.shared.u32 	[%r1751+512], %r357;
	st.shared.u32 	[%r1751+640], %r357;
	st.shared.u32 	[%r1751+768], %r357;
	st.shared.u32 	[%r1751+896], %r357;
	add.s32 	%r1754, %r1754, 512;
	add.s32 	%r1752, %r1752, 16;
	add.s32 	%r1751, %r1751, 2048;
	setp.ne.s32 	%p24, %r1752, 0;
	@%p24 bra 	$L__BB6_45;
$L__BB6_46:
	setp.eq.s32 	%p25, %r86, 0;
	@%p25 bra 	$L__BB6_55;
	and.b32  	%r96, %r85, 7;
	setp.lt.u32 	%p26, %r86, 8;
	@%p26 bra 	$L__BB6_49;
	shl.b32 	%r358, %r1754, 2;
	add.s32 	%r359, %r84, %r358;
	mov.b32 	%r360, 0;
	st.shared.u32 	[%r359], %r360;
	st.shared.u32 	[%r359+128], %r360;
	st.shared.u32 	[%r359+256], %r360;
	st.shared.u32 	[%r359+384], %r360;
	st.shared.u32 	[%r359+512], %r360;
	st.shared.u32 	[%r359+640], %r360;
	st.shared.u32 	[%r359+768], %r360;
	st.shared.u32 	[%r359+896], %r360;
	add.s32 	%r1754, %r1754, 256;
$L__BB6_49:
	setp.eq.s32 	%p27, %r96, 0;
	@%p27 bra 	$L__BB6_55;
	and.b32  	%r99, %r85, 3;
	setp.lt.u32 	%p28, %r96, 4;
	@%p28 bra 	$L__BB6_52;
	shl.b32 	%r361, %r1754, 2;
	add.s32 	%r362, %r84, %r361;
	mov.b32 	%r363, 0;
	st.shared.u32 	[%r362], %r363;
	st.shared.u32 	[%r362+128], %r363;
	st.shared.u32 	[%r362+256], %r363;
	st.shared.u32 	[%r362+384], %r363;
	add.s32 	%r1754, %r1754, 128;
$L__BB6_52:
	setp.eq.s32 	%p29, %r99, 0;
	@%p29 bra 	$L__BB6_55;
	shl.b32 	%r365, %r1754, 2;
	add.s32 	%r366, %r345, %r365;
	add.s32 	%r1758, %r346, %r366;
	neg.s32 	%r1757, %r99;
$L__BB6_54:
	.pragma "nounroll";
	mov.b32 	%r368, 0;
	st.shared.u32 	[%r1758], %r368;
	add.s32 	%r1758, %r1758, 128;
	add.s32 	%r1757, %r1757, 1;
	setp.ne.s32 	%p30, %r1757, 0;
	@%p30 bra 	$L__BB6_54;
$L__BB6_55:
	bar.warp.sync 	-1;
	xor.b32  	%r370, %r1732, -2147483648;
	shr.u32 	%r371, %r370, %r293;
	and.b32  	%r108, %r371, %r82;
	shl.b32 	%r372, %r108, 2;
	add.s32 	%r373, %r84, %r372;
	atom.shared.add.u32 	%r374, [%r373], 1;
	xor.b32  	%r375, %r1733, -2147483648;
	shr.u32 	%r376, %r375, %r293;
	and.b32  	%r377, %r376, %r82;
	shl.b32 	%r378, %r377, 2;
	add.s32 	%r379, %r84, %r378;
	atom.shared.add.u32 	%r380, [%r379], 1;
	xor.b32  	%r381, %r1734, -2147483648;
	shr.u32 	%r382, %r381, %r293;
	and.b32  	%r383, %r382, %r82;
	shl.b32 	%r384, %r383, 2;
	add.s32 	%r385, %r84, %r384;
	atom.shared.add.u32 	%r386, [%r385], 1;
	xor.b32  	%r387, %r1735, -2147483648;
	shr.u32 	%r388, %r387, %r293;
	and.b32  	%r389, %r388, %r82;
	shl.b32 	%r390, %r389, 2;
	add.s32 	%r391, %r84, %r390;
	atom.shared.add.u32 	%r392, [%r391], 1;
	xor.b32  	%r393, %r1736, -2147483648;
	shr.u32 	%r394, %r393, %r293;
	and.b32  	%r395, %r394, %r82;
	shl.b32 	%r396, %r395, 2;
	add.s32 	%r397, %r84, %r396;
	atom.shared.add.u32 	%r398, [%r397], 1;
	xor.b32  	%r399, %r1737, -2147483648;
	shr.u32 	%r400, %r399, %r293;
	and.b32  	%r401, %r400, %r82;
	shl.b32 	%r402, %r401, 2;
	add.s32 	%r403, %r84, %r402;
	atom.shared.add.u32 	%r404, [%r403], 1;
	xor.b32  	%r405, %r1738, -2147483648;
	shr.u32 	%r406, %r405, %r293;
	and.b32  	%r407, %r406, %r82;
	shl.b32 	%r408, %r407, 2;
	add.s32 	%r409, %r84, %r408;
	atom.shared.add.u32 	%r410, [%r409], 1;
	xor.b32  	%r1771, %r1739, -2147483648;
	shr.u32 	%r411, %r1771, %r293;
	and.b32  	%r412, %r411, %r82;
	shl.b32 	%r413, %r412, 2;
	add.s32 	%r414, %r84, %r413;
	atom.shared.add.u32 	%r415, [%r414], 1;
	xor.b32  	%r1772, %r1740, -2147483648;
	shr.u32 	%r416, %r1772, %r293;
	and.b32  	%r417, %r416, %r82;
	shl.b32 	%r418, %r417, 2;
	add.s32 	%r419, %r84, %r418;
	atom.shared.add.u32 	%r420, [%r419], 1;
	xor.b32  	%r421, %r1741, -2147483648;
	shr.u32 	%r422, %r421, %r293;
	and.b32  	%r423, %r422, %r82;
	shl.b32 	%r424, %r423, 2;
	add.s32 	%r425, %r84, %r424;
	atom.shared.add.u32 	%r426, [%r425], 1;
	xor.b32  	%r427, %r1742, -2147483648;
	shr.u32 	%r428, %r427, %r293;
	and.b32  	%r429, %r428, %r82;
	shl.b32 	%r430, %r429, 2;
	add.s32 	%r431, %r84, %r430;
	atom.shared.add.u32 	%r432, [%r431], 1;
	xor.b32  	%r433, %r1743, -2147483648;
	shr.u32 	%r434, %r433, %r293;
	and.b32  	%r435, %r434, %r82;
	shl.b32 	%r436, %r435, 2;
	add.s32 	%r437, %r84, %r436;
	atom.shared.add.u32 	%r438, [%r437], 1;
	xor.b32  	%r439, %r1744, -2147483648;
	shr.u32 	%r440, %r439, %r293;
	and.b32  	%r441, %r440, %r82;
	shl.b32 	%r442, %r441, 2;
	add.s32 	%r443, %r84, %r442;
	atom.shared.add.u32 	%r444, [%r443], 1;
	xor.b32  	%r445, %r1745, -2147483648;
	shr.u32 	%r446, %r445, %r293;
	and.b32  	%r447, %r446, %r82;
	shl.b32 	%r448, %r447, 2;
	add.s32 	%r449, %r84, %r448;
	atom.shared.add.u32 	%r450, [%r449], 1;
	xor.b32  	%r451, %r1746, -2147483648;
	shr.u32 	%r452, %r451, %r293;
	and.b32  	%r453, %r452, %r82;
	shl.b32 	%r454, %r453, 2;
	add.s32 	%r455, %r84, %r454;
	atom.shared.add.u32 	%r456, [%r455], 1;
	xor.b32  	%r457, %r1747, -2147483648;
	shr.u32 	%r458, %r457, %r293;
	and.b32  	%r459, %r458, %r82;
	shl.b32 	%r460, %r459, 2;
	add.s32 	%r461, %r84, %r460;
	atom.shared.add.u32 	%r462, [%r461], 1;
	xor.b32  	%r463, %r1748, -2147483648;
	shr.u32 	%r464, %r463, %r293;
	and.b32  	%r465, %r464, %r82;
	shl.b32 	%r466, %r465, 2;
	add.s32 	%r467, %r84, %r466;
	atom.shared.add.u32 	%r468, [%r467], 1;
	xor.b32  	%r469, %r1749, -2147483648;
	shr.u32 	%r470, %r469, %r293;
	and.b32  	%r471, %r470, %r82;
	shl.b32 	%r472, %r471, 2;
	add.s32 	%r473, %r84, %r472;
	atom.shared.add.u32 	%r474, [%r473], 1;
	xor.b32  	%r475, %r1750, -2147483648;
	shr.u32 	%r476, %r475, %r293;
	and.b32  	%r477, %r476, %r82;
	shl.b32 	%r478, %r477, 2;
	add.s32 	%r479, %r84, %r478;
	atom.shared.add.u32 	%r480, [%r479], 1;
	bar.sync 	0;
	setp.gt.u32 	%p31, %r1, 255;
	shl.b32 	%r481, %r1, 2;
	add.s32 	%r111, %r346, %r481;
	mov.b32 	%r1759, 0;
	@%p31 bra 	$L__BB6_57;
	ld.shared.u32 	%r483, [%r111];
	mov.b32 	%r484, 0;
	st.shared.u32 	[%r111], %r484;
	ld.shared.u32 	%r485, [%r111+1024];
	st.shared.u32 	[%r111+1024], %r483;
	add.s32 	%r486, %r485, %r483;
	ld.shared.u32 	%r487, [%r111+2048];
	st.shared.u32 	[%r111+2048], %r486;
	add.s32 	%r488, %r487, %r486;
	ld.shared.u32 	%r489, [%r111+3072];
	st.shared.u32 	[%r111+3072], %r488;
	add.s32 	%r490, %r489, %r488;
	ld.shared.u32 	%r491, [%r111+4096];
	st.shared.u32 	[%r111+4096], %r490;
	add.s32 	%r492, %r491, %r490;
	ld.shared.u32 	%r493, [%r111+5120];
	st.shared.u32 	[%r111+5120], %r492;
	add.s32 	%r494, %r493, %r492;
	ld.shared.u32 	%r495, [%r111+6144];
	st.shared.u32 	[%r111+6144], %r494;
	add.s32 	%r496, %r495, %r494;
	ld.shared.u32 	%r497, [%r111+7168];
	st.shared.u32 	[%r111+7168], %r496;
	add.s32 	%r498, %r497, %r496;
	ld.shared.u32 	%r499, [%r111+8192];
	st.shared.u32 	[%r111+8192], %r498;
	add.s32 	%r500, %r499, %r498;
	ld.shared.u32 	%r501, [%r111+9216];
	st.shared.u32 	[%r111+9216], %r500;
	add.s32 	%r502, %r501, %r500;
	ld.shared.u32 	%r503, [%r111+10240];
	st.shared.u32 	[%r111+10240], %r502;
	add.s32 	%r504, %r503, %r502;
	ld.shared.u32 	%r505, [%r111+11264];
	st.shared.u32 	[%r111+11264], %r504;
	add.s32 	%r1759, %r505, %r504;
$L__BB6_57:
	ld.param.u64 	%rd228, [_ZN3cub18CUB_300001_SM_10006detail10radix_sort29DeviceRadixSortOnesweepKernelINS1_5radix10policy_hubIiNS0_8NullTypeEyE10Policy1000ELNS0_9SortOrderE0EiS6_yiiNS1_21identity_decomposer_tEEEvPT5_SC_PT3_PKSD_PT1_PKSH_PT2_PKSL_T4_iiT6__param_0];
	setp.gt.u32 	%p32, %r1, 255;
	shl.b32 	%r506, %r3, 8;
	add.s32 	%r507, %r506, %r1;
	cvta.to.global.u64 	%rd5, %rd228;
	mul.wide.s32 	%rd34, %r507, 4;
	add.s64 	%rd6, %rd5, %rd34;
	@%p32 bra 	$L__BB6_59;
	or.b32  	%r508, %r1759, 1073741824;
	st.volatile.global.u32 	[%rd6], %r508;
$L__BB6_59:
	ld.param.u64 	%rd235, [_ZN3cub18CUB_300001_SM_10006detail10radix_sort29DeviceRadixSortOnesweepKernelINS1_5radix10policy_hubIiNS0_8NullTypeEyE10Policy1000ELNS0_9SortOrderE0EiS6_yiiNS1_21identity_decomposer_tEEEvPT5_SC_PT3_PKSD_PT1_PKSH_PT2_PKSL_T4_iiT6__param_3];
	xor.b32  	%r1773, %r1741, -2147483648;
	xor.b32  	%r1774, %r1742, -2147483648;
	xor.b32  	%r1765, %r1733, -2147483648;
	xor.b32  	%r1766, %r1734, -2147483648;
	xor.b32  	%r1777, %r1745, -2147483648;
	xor.b32  	%r1778, %r1746, -2147483648;
	xor.b32  	%r1764, %r1732, -2147483648;
	xor.b32  	%r1779, %r1747, -2147483648;
	xor.b32  	%r1780, %r1748, -2147483648;
	xor.b32  	%r1768, %r1736, -2147483648;
	xor.b32  	%r1767, %r1735, -2147483648;
	xor.b32  	%r1775, %r1743, -2147483648;
	xor.b32  	%r1782, %r1750, -2147483648;
	xor.b32  	%r1781, %r1749, -2147483648;
	xor.b32  	%r1769, %r1737, -2147483648;
	xor.b32  	%r1776, %r1744, -2147483648;
	xor.b32  	%r1770, %r1738, -2147483648;
	setp.lt.u32 	%p33, %r1, 256;
	setp.eq.s32 	%p34, %r1759, 7296;
	and.pred  	%p35, %p33, %p34;
	selp.u32 	%r509, 1, 0, %p35;
	{ 
	.reg .pred 	%p1; 
	.reg .pred 	%p2; 
	setp.ne.u32 	%p1, %r509, 0; 
	bar.red.or.pred 	%p2, 0, %p1; 
	selp.u32 	%r510, 1, 0, %p2; 
	}
	setp.eq.s32 	%p36, %r510, 0;
	cvt.u64.u32 	%rd7, %r1;
	cvta.to.global.u64 	%rd35, %rd235;
	mul.wide.u32 	%rd36, %r1, 8;
	add.s64 	%rd8, %rd35, %rd36;
	@%p36 bra 	$L__BB6_111;
	setp.gt.u32 	%p37, %r1, 255;
	setp.gt.u32 	%p38, %r1, %r108;
	selp.b32 	%r131, 7296, 0, %p38;
	shl.b32 	%r511, %r1, 3;
	mov.u32 	%r512, _ZZN3cub18CUB_300001_SM_10006detail10radix_sort29DeviceRadixSortOnesweepKernelINS1_5radix10policy_hubIiNS0_8NullTypeEyE10Policy1000ELNS0_9SortOrderE0EiS6_yiiNS1_21identity_decomposer_tEEEvPT5_SC_PT3_PKSD_PT1_PKSH_PT2_PKSL_T4_iiT6_E1s;
	add.s32 	%r513, %r512, %r511;
	add.s32 	%r132, %r513, 29184;
	@%p37 bra 	$L__BB6_68;
	ld.global.u64 	%rd37, [%rd8];
	cvt.u64.u32 	%rd38, %r131;
	sub.s64 	%rd237, %rd37, %rd38;
	st.shared.u64 	[%r132], %rd237;
	setp.lt.s32 	%p39, %r3, 1;
	mov.u32 	%r1763, %r1759;
	@%p39 bra 	$L__BB6_67;
	mov.b32 	%r1761, -1;
	mov.u32 	%r1760, %r3;
	mov.u32 	%r1763, %r1759;
$L__BB6_63:
	add.s32 	%r136, %r1760, -1;
	shl.b32 	%r515, %r136, 8;
	add.s32 	%r516, %r515, %r1;
	mul.wide.s32 	%rd39, %r516, 4;
	add.s64 	%rd10, %rd5, %rd39;
$L__BB6_64:
	membar.cta;
	ld.volatile.global.u32 	%r137, [%rd10];
	setp.eq.s32 	%p40, %r137, 0;
	@%p40 bra 	$L__BB6_64;
	and.b32  	%r517, %r137, 1073741823;
	add.s32 	%r1763, %r517, %r1763;
	setp.gt.s32 	%p41, %r137, -1;
	vote.sync.ballot.b32 	%r1761, %p41, %r1761;
	setp.gt.u32 	%p43, %r1760, 1;
	and.pred  	%p44, %p41, %p43;
	mov.u32 	%r1760, %r136;
	@%p44 bra 	$L__BB6_63;
	ld.shared.u64 	%rd237, [%r132];
$L__BB6_67:
	or.b32  	%r518, %r1763, -2147483648;
	st.volatile.global.u32 	[%rd6], %r518;
	sub.s32 	%r519, %r1763, %r1759;
	cvt.s64.s32 	%rd40, %r519;
	add.s64 	%rd41, %rd237, %rd40;
	st.shared.u64 	[%r132], %rd41;
$L__BB6_68:
	ld.param.u32 	%r1708, [_ZN3cub18CUB_300001_SM_10006detail10radix_sort29DeviceRadixSortOnesweepKernelINS1_5radix10policy_hubIiNS0_8NullTypeEyE10Policy1000ELNS0_9SortOrderE0EiS6_yiiNS1_21identity_decomposer_tEEEvPT5_SC_PT3_PKSD_PT1_PKSH_PT2_PKSL_T4_iiT6__param_8];
	ld.param.u64 	%rd231, [_ZN3cub18CUB_300001_SM_10006detail10radix_sort29DeviceRadixSortOnesweepKernelINS1_5radix10policy_hubIiNS0_8NullTypeEyE10Policy1000ELNS0_9SortOrderE0EiS6_yiiNS1_21identity_decomposer_tEEEvPT5_SC_PT3_PKSD_PT1_PKSH_PT2_PKSL_T4_iiT6__param_2];
	setp.gt.u32 	%p45, %r1, 255;
	setp.lt.s32 	%p46, %r4, %r1708;
	setp.eq.s64 	%p47, %rd231, 0;
	or.pred  	%p48, %p47, %p46;
	or.pred  	%p49, %p45, %p48;
	@%p49 bra 	$L__BB6_70;
	ld.param.u64 	%rd232, [_ZN3cub18CUB_300001_SM_10006detail10radix_sort29DeviceRadixSortOnesweepKernelINS1_5radix10policy_hubIiNS0_8NullTypeEyE10Policy1000ELNS0_9SortOrderE0EiS6_yiiNS1_21identity_decomposer_tEEEvPT5_SC_PT3_PKSD_PT1_PKSH_PT2_PKSL_T4_iiT6__param_2];
	ld.shared.u64 	%rd42, [%r132];
	cvt.u64.u32 	%rd43, %r131;
	cvt.s64.s32 	%rd44, %r1759;
	add.s64 	%rd45, %rd43, %rd44;
	add.s64 	%rd46, %rd45, %rd42;
	cvta.to.global.u64 	%rd47, %rd232;
	shl.b64 	%rd48, %rd7, 3;
	add.s64 	%rd49, %rd47, %rd48;
	st.global.u64 	[%rd49], %rd46;
$L__BB6_70:
	ld.param.u32 	%r1709, [_ZN3cub18CUB_300001_SM_10006detail10radix_sort29DeviceRadixSortOnesweepKernelINS1_5radix10policy_hubIiNS0_8NullTypeEyE10Policy1000ELNS0_9SortOrderE0EiS6_yiiNS1_21identity_decomposer_tEEEvPT5_SC_PT3_PKSD_PT1_PKSH_PT2_PKSL_T4_iiT6__param_8];
	setp.gt.s32 	%p50, %r4, %r1709;
	bar.sync 	0;
	shl.b32 	%r520, %r108, 3;
	add.s32 	%r522, %r512, %r520;
	ld.shared.u64 	%rd13, [%r522+29184];
	@%p50 bra 	$L__BB6_72;
	and.b32  	%r523, %r1, 31;
	and.b32  	%r524, %r1, 992;
	mul.lo.s32 	%r525, %r524, 19;
	or.b32  	%r526, %r525, %r523;
	cvt.u64.u32 	%rd50, %r526;
	add.s64 	%rd51, %rd13, %rd50;
	shl.b64 	%rd52, %rd51, 2;
	add.s64 	%rd53, %rd1, %rd52;
	st.global.u32 	[%rd53], %r1732;
	st.global.u32 	[%rd53+128], %r1733;
	st.global.u32 	[%rd53+256], %r1734;
	st.global.u32 	[%rd53+384], %r1735;
	st.global.u32 	[%rd53+512], %r1736;
	st.global.u32 	[%rd53+640], %r1737;
	st.global.u32 	[%rd53+768], %r1738;
	st.global.u32 	[%rd53+896], %r1739;
	st.global.u32 	[%rd53+1024], %r1740;
	st.global.u32 	[%rd53+1152], %r1741;
	st.global.u32 	[%rd53+1280], %r1742;
	st.global.u32 	[%rd53+1408], %r1743;
	st.global.u32 	[%rd53+1536], %r1744;
	st.global.u32 	[%rd53+1664], %r1745;
	st.global.u32 	[%rd53+1792], %r1746;
	st.global.u32 	[%rd53+1920], %r1747;
	st.global.u32 	[%rd53+2048], %r1748;
	st.global.u32 	[%rd53+2176], %r1749;
	st.global.u32 	[%rd53+2304], %r1750;
	bra.uni 	$L__BB6_110;
$L__BB6_72:
	ld.param.u32 	%r1710, [_ZN3cub18CUB_300001_SM_10006detail10radix_sort29DeviceRadixSortOnesweepKernelINS1_5radix10policy_hubIiNS0_8NullTypeEyE10Policy1000ELNS0_9SortOrderE0EiS6_yiiNS1_21identity_decomposer_tEEEvPT5_SC_PT3_PKSD_PT1_PKSH_PT2_PKSL_T4_iiT6__param_8];
	mad.lo.s32 	%r141, %r3, -7296, %r1710;
	and.b32  	%r527, %r1, 31;
	and.b32  	%r528, %r1, 992;
	mul.lo.s32 	%r529, %r528, 19;
	or.b32  	%r142, %r529, %r527;
	setp.ge.s32 	%p51, %r142, %r141;
	cvt.u64.u32 	%rd54, %r142;
	add.s64 	%rd55, %rd13, %rd54;
	shl.b64 	%rd56, %rd55, 2;
	add.s64 	%rd14, %rd1, %rd56;
	@%p51 bra 	$L__BB6_74;
	st.global.u32 	[%rd14], %r1732;
$L__BB6_74:
	add.s32 	%r530, %r142, 32;
	setp.ge.s32 	%p52, %r530, %r141;
	@%p52 bra 	$L__BB6_76;
	st.global.u32 	[%rd14+128], %r1733;
$L__BB6_76:
	add.s32 	%r531, %r142, 64;
	setp.ge.s32 	%p53, %r531, %r141;
	@%p53 bra 	$L__BB6_78;
	st.global.u32 	[%rd14+256], %r1734;
$L__BB6_78:
	add.s32 	%r532, %r142, 96;
	setp.ge.s32 	%p54, %r532, %r141;
	@%p54 bra 	$L__BB6_80;
	st.global.u32 	[%rd14+384], %r1735;
$L__BB6_80:
	add.s32 	%r533, %r142, 128;
	setp.ge.s32 	%p55, %r533, %r141;
	@%p55 bra 	$L__BB6_82;
	st.global.u32 	[%rd14+512], %r1736;
$L__BB6_82:
	add.s32 	%r534, %r142, 160;
	setp.ge.s32 	%p56, %r534, %r141;
	@%p56 bra 	$L__BB6_84;
	st.global.u32 	[%rd14+640], %r1737;
$L__BB6_84:
	add.s32 	%r535, %r142, 192;
	setp.ge.s32 	%p57, %r535, %r141;
	@%p57 bra 	$L__BB6_86;
	st.global.u32 	[%rd14+768], %r1738;
$L__BB6_86:
	add.s32 	%r536, %r142, 224;
	setp.ge.s32 	%p58, %r536, %r141;
	@%p58 bra 	$L__BB6_88;
	st.global.u32 	[%rd14+896], %r1739;
$L__BB6_88:
	add.s32 	%r537, %r142, 256;
	setp.ge.s32 	%p59, %r537, %r141;
	@%p59 bra 	$L__BB6_90;
	st.global.u32 	[%rd14+1024], %r1740;
$L__BB6_90:
	add.s32 	%r538, %r142, 288;
	setp.ge.s32 	%p60, %r538, %r141;
	@%p60 bra 	$L__BB6_92;
	st.global.u32 	[%rd14+1152], %r1741;
$L__BB6_92:
	add.s32 	%r539, %r142, 320;
	setp.ge.s32 	%p61, %r539, %r141;
	@%p61 bra 	$L__BB6_94;
	st.global.u32 	[%rd14+1280], %r1742;
$L__BB6_94:
	add.s32 	%r540, %r142, 352;
	setp.ge.s32 	%p62, %r540, %r141;
	@%p62 bra 	$L__BB6_96;
	st.global.u32 	[%rd14+1408], %r1743;
$L__BB6_96:
	add.s32 	%r541, %r142, 384;
	setp.ge.s32 	%p63, %r541, %r141;
	@%p63 bra 	$L__BB6_98;
	st.global.u32 	[%rd14+1536], %r1744;
$L__BB6_98:
	add.s32 	%r542, %r142, 416;
	setp.ge.s32 	%p64, %r542, %r141;
	@%p64 bra 	$L__BB6_100;
	st.global.u32 	[%rd14+1664], %r1745;
$L__BB6_100:
	add.s32 	%r543, %r142, 448;
	setp.ge.s32 	%p65, %r543, %r141;
	@%p65 bra 	$L__BB6_102;
	st.global.u32 	[%rd14+1792], %r1746;
$L__BB6_102:
	add.s32 	%r544, %r142, 480;
	setp.ge.s32 	%p66, %r544, %r141;
	@%p66 bra 	$L__BB6_104;
	st.global.u32 	[%rd14+1920], %r1747;
$L__BB6_104:
	add.s32 	%r545, %r142, 512;
	setp.ge.s32 	%p67, %r545, %r141;
	@%p67 bra 	$L__BB6_106;
	st.global.u32 	[%rd14+2048], %r1748;
$L__BB6_106:
	add.s32 	%r546, %r142, 544;
	setp.ge.s32 	%p68, %r546, %r141;
	@%p68 bra 	$L__BB6_108;
	st.global.u32 	[%rd14+2176], %r1749;
$L__BB6_108:
	add.s32 	%r547, %r142, 576;
	setp.ge.s32 	%p69, %r547, %r141;
	@%p69 bra 	$L__BB6_110;
	st.global.u32 	[%rd14+2304], %r1750;
$L__BB6_110:
	// begin inline asm
	exit;
	// end inline asm
	mov.u32 	%r1764, %r1732;
	mov.u32 	%r1765, %r1733;
	mov.u32 	%r1766, %r1734;
	mov.u32 	%r1767, %r1735;
	mov.u32 	%r1768, %r1736;
	mov.u32 	%r1769, %r1737;
	mov.u32 	%r1770, %r1738;
	mov.u32 	%r1771, %r1739;
	mov.u32 	%r1772, %r1740;
	mov.u32 	%r1773, %r1741;
	mov.u32 	%r1774, %r1742;
	mov.u32 	%r1775, %r1743;
	mov.u32 	%r1776, %r1744;
	mov.u32 	%r1777, %r1745;
	mov.u32 	%r1778, %r1746;
	mov.u32 	%r1779, %r1747;
	mov.u32 	%r1780, %r1748;
	mov.u32 	%r1781, %r1749;
	mov.u32 	%r1782, %r1750;
$L__BB6_111:
	mul.hi.u32 	%r548, %r1, 357913942;
	add.s32 	%r549, %r548, %r1;
	shl.b32 	%r550, %r549, 2;
	mov.u32 	%r551, _ZZN3cub18CUB_300001_SM_10006detail10radix_sort29DeviceRadixSortOnesweepKernelINS1_5radix10policy_hubIiNS0_8NullTypeEyE10Policy1000ELNS0_9SortOrderE0EiS6_yiiNS1_21identity_decomposer_tEEEvPT5_SC_PT3_PKSD_PT1_PKSH_PT2_PKSL_T4_iiT6_E1s;
	add.s32 	%r552, %r551, %r550;
	add.s32 	%r162, %r552, 13328;
	st.shared.u32 	[%r552+13328], %r1759;
	bar.sync 	0;
	setp.gt.u32 	%p70, %r1, 31;
	@%p70 bra 	$L__BB6_113;
	mad.lo.s32 	%r584, %r1, 52, %r551;
	ld.shared.u32 	%r585, [%r584+13328];
	ld.shared.u32 	%r586, [%r584+13332];
	ld.shared.u32 	%r587, [%r584+13336];
	ld.shared.u32 	%r588, [%r584+13340];
	ld.shared.u32 	%r589, [%r584+13344];
	ld.shared.u32 	%r590, [%r584+13348];
	ld.shared.u32 	%r591, [%r584+13352];
	ld.shared.u32 	%r592, [%r584+13356];
	ld.shared.u32 	%r593, [%r584+13360];
	ld.shared.u32 	%r594, [%r584+13364];
	ld.shared.u32 	%r595, [%r584+13368];
	ld.shared.u32 	%r596, [%r584+13372];
	add.s32 	%r597, %r586, %r585;
	add.s32 	%r598, %r597, %r587;
	add.s32 	%r599, %r598, %r588;
	add.s32 	%r600, %r599, %r589;
	add.s32 	%r601, %r600, %r590;
	add.s32 	%r602, %r601, %r591;
	add.s32 	%r603, %r602, %r592;
	add.s32 	%r604, %r603, %r593;
	add.s32 	%r605, %r604, %r594;
	add.s32 	%r606, %r605, %r595;
	add.s32 	%r557, %r606, %r596;
	mov.b32 	%r555, 1;
	mov.b32 	%r580, 0;
	mov.b32 	%r582, -1;
	// begin inline asm
	{  .reg .s32 r0;  .reg .pred p;  shfl.sync.up.b32 r0|p, %r557, %r555, %r580, %r582;  @p add.s32 r0, r0, %r557;  mov.s32 %r553, r0;}
	// end inline asm
	mov.b32 	%r561, 2;
	// begin inline asm
	{  .reg .s32 r0;  .reg .pred p;  shfl.sync.up.b32 r0|p, %r553, %r561, %r580, %r582;  @p add.s32 r0, r0, %r553;  mov.s32 %r559, r0;}
	// end inline asm
	mov.b32 	%r567, 4;
	// begin inline asm
	{  .reg .s32 r0;  .reg .pred p;  shfl.sync.up.b32 r0|p, %r559, %r567, %r580, %r582;  @p add.s32 r0, r0, %r559;  mov.s32 %r565, r0;}
	// end inline asm
	mov.b32 	%r573, 8;
	// begin inline asm
	{  .reg .s32 r0;  .reg .pred p;  shfl.sync.up.b32 r0|p, %r565, %r573, %r580, %r582;  @p add.s32 r0, r0, %r565;  mov.s32 %r571, r0;}
	// end inline asm
	mov.b32 	%r579, 16;
	// begin inline asm
	{  .reg .s32 r0;  .reg .pred p;  shfl.sync.up.b32 r0|p, %r571, %r579, %r580, %r582;  @p add.s32 r0, r0, %r571;  mov.s32 %r577, r0;}
	// end inline asm
	sub.s32 	%r607, %r577, %r557;
	add.s32 	%r608, %r585, %r607;
	add.s32 	%r609, %r586, %r608;
	add.s32 	%r610, %r587, %r609;
	add.s32 	%r611, %r588, %r610;
	add.s32 	%r612, %r589, %r611;
	add.s32 	%r613, %r590, %r612;
	add.s32 	%r614, %r591, %r613;
	add.s32 	%r615, %r592, %r614;
	add.s32 	%r616, %r593, %r615;
	add.s32 	%r617, %r594, %r616;
	add.s32 	%r618, %r595, %r617;
	st.shared.u32 	[%r584+13328], %r607;
	st.shared.u32 	[%r584+13332], %r608;
	st.shared.u32 	[%r584+13336], %r609;
	st.shared.u32 	[%r584+13340], %r610;
	st.shared.u32 	[%r584+13344], %r611;
	st.shared.u32 	[%r584+13348], %r612;
	st.shared.u32 	[%r584+13352], %r613;
	st.shared.u32 	[%r584+13356], %r614;
	st.shared.u32 	[%r584+13360], %r615;
	st.shared.u32 	[%r584+13364], %r616;
	st.shared.u32 	[%r584+13368], %r617;
	st.shared.u32 	[%r584+13372], %r618;
$L__BB6_113:
	setp.gt.u32 	%p71, %r1, 255;
	bar.sync 	0;
	ld.shared.u32 	%r163, [%r162];
	@%p71 bra 	$L__BB6_115;
	shl.b32 	%r619, %r1, 2;
	add.s32 	%r621, %r551, %r619;
	ld.shared.u32 	%r622, [%r621];
	add.s32 	%r623, %r622, %r163;
	st.shared.u32 	[%r621], %r623;
	ld.shared.u32 	%r624, [%r621+1024];
	add.s32 	%r625, %r624, %r163;
	st.shared.u32 	[%r621+1024], %r625;
	ld.shared.u32 	%r626, [%r621+2048];
	add.s32 	%r627, %r626, %r163;
	st.shared.u32 	[%r621+2048], %r627;
	ld.shared.u32 	%r628, [%r621+3072];
	add.s32 	%r629, %r628, %r163;
	st.shared.u32 	[%r621+3072], %r629;
	ld.shared.u32 	%r630, [%r621+4096];
	add.s32 	%r631, %r630, %r163;
	st.shared.u32 	[%r621+4096], %r631;
	ld.shared.u32 	%r632, [%r621+5120];
	add.s32 	%r633, %r632, %r163;
	st.shared.u32 	[%r621+5120], %r633;
	ld.shared.u32 	%r634, [%r621+6144];
	add.s32 	%r635, %r634, %r163;
	st.shared.u32 	[%r621+6144], %r635;
	ld.shared.u32 	%r636, [%r621+7168];
	add.s32 	%r637, %r636, %r163;
	st.shared.u32 	[%r621+7168], %r637;
	ld.shared.u32 	%r638, [%r621+8192];
	add.s32 	%r639, %r638, %r163;
	st.shared.u32 	[%r621+8192], %r639;
	ld.shared.u32 	%r640, [%r621+9216];
	add.s32 	%r641, %r640, %r163;
	st.shared.u32 	[%r621+9216], %r641;
	ld.shared.u32 	%r642, [%r621+10240];
	add.s32 	%r643, %r642, %r163;
	st.shared.u32 	[%r621+10240], %r643;
	ld.shared.u32 	%r644, [%r621+11264];
	add.s32 	%r645, %r644, %r163;
	st.shared.u32 	[%r621+11264], %r645;
$L__BB6_115:
	shl.b32 	%r672, %r1, 5;
	and.b32  	%r673, %r672, 31744;
	add.s32 	%r164, %r551, %r673;
	bar.sync 	0;
	// begin inline asm
	mov.u32 %r646, %lanemask_le;
	// end inline asm
	shr.u32 	%r675, %r1764, %r293;
	and.b32  	%r669, %r675, %r82;
	mov.b32 	%r649, 1;
	// begin inline asm
	{
    .reg .pred p;
    and.b32 %r647, %r669, %r649;    setp.ne.u32 p, %r647, 0;
    vote.ballot.sync.b32 %r647, p, 0xffffffff;
    @!p not.b32 %r647, %r647;
}

	// end inline asm
	mov.b32 	%r652, 2;
	// begin inline asm
	{
    .reg .pred p;
    and.b32 %r650, %r669, %r652;    setp.ne.u32 p, %r650, 0;
    vote.ballot.sync.b32 %r650, p, 0xffffffff;
    @!p not.b32 %r650, %r650;
}

	// end inline asm
	and.b32  	%r676, %r650, %r647;
	mov.b32 	%r655, 4;
	// begin inline asm
	{
    .reg .pred p;
    and.b32 %r653, %r669, %r655;    setp.ne.u32 p, %r653, 0;
    vote.ballot.sync.b32 %r653, p, 0xffffffff;
    @!p not.b32 %r653, %r653;
}

	// end inline asm
	and.b32  	%r677, %r653, %r676;
	mov.b32 	%r658, 8;
	// begin inline asm
	{
    .reg .pred p;
    and.b32 %r656, %r669, %r658;    setp.ne.u32 p, %r656, 0;
    vote.ballot.sync.b32 %r656, p, 0xffffffff;
    @!p not.b32 %r656, %r656;
}

	// end inline asm
	and.b32  	%r678, %r656, %r677;
	mov.b32 	%r661, 16;
	// begin inline asm
	{
    .reg .pred p;
    and.b32 %r659, %r669, %r661;    setp.ne.u32 p, %r659, 0;
    vote.ballot.sync.b32 %r659, p, 0xffffffff;
    @!p not.b32 %r659, %r659;
}

	// end inline asm
	and.b32  	%r679, %r659, %r678;
	mov.b32 	%r664, 32;
	// begin inline asm
	{
    .reg .pred p;
    and.b32 %r662, %r669, %r664;    setp.ne.u32 p, %r662, 0;
    vote.ballot.sync.b32 %r662, p, 0xffffffff;
    @!p not.b32 %r662, %r662;
}

	// end inline asm
	and.b32  	%r680, %r662, %r679;
	mov.b32 	%r667, 64;
	// begin inline asm
	{
    .reg .pred p;
    and.b32 %r665, %r669, %r667;    setp.ne.u32 p, %r665, 0;
    vote.ballot.sync.b32 %r665, p, 0xffffffff;
    @!p not.b32 %r665, %r665;
}

	// end inline asm
	and.b32  	%r681, %r665, %r680;
	mov.b32 	%r670, 128;
	// begin inline asm
	{
    .reg .pred p;
    and.b32 %r668, %r669, %r670;    setp.ne.u32 p, %r668, 0;
    vote.ballot.sync.b32 %r668, p, 0xffffffff;
    @!p not.b32 %r668, %r668;
}

	// end inline asm
	and.b32  	%r682, %r668, %r681;
	clz.b32 	%r683, %r682;
	sub.s32 	%r167, 31, %r683;
	and.b32  	%r684, %r646, %r682;
	popc.b32 	%r168, %r684;
	setp.ne.s32 	%p72, %r295, %r167;
	mov.b32 	%r1783, 0;
	@%p72 bra 	$L__BB6_117;
	shl.b32 	%r685, %r669, 2;
	add.s32 	%r686, %r164, %r685;
	atom.shared.add.u32 	%r1783, [%r686], %r168;
$L__BB6_117:
	shfl.sync.idx.b32	%r712|%p73, %r1783, %r167, 31, -1;
	add.s32 	%r171, %r168, %r712;
	shr.u32 	%r713, %r1765, %r293;
	and.b32  	%r709, %r713, %r82;
	mov.b32 	%r689, 1;
	// begin inline asm
	{
    .reg .pred p;
    and.b32 %r687, %r709, %r689;    setp.ne.u32 p, %r687, 0;
    vote.ballot.sync.b32 %r687, p, 0xffffffff;
    @!p not.b32 %r687, %r687;
}

	// end inline asm
	mov.b32 	%r692, 2;
	// begin inline asm
	{
    .reg .pred p;
    and.b32 %r690, %r709, %r692;    setp.ne.u32 p, %r690, 0;
    vote.ballot.sync.b32 %r690, p, 0xffffffff;
    @!p not.b32 %r690, %r690;
}

	// end inline asm
	and.b32  	%r714, %r690, %r687;
	mov.b32 	%r695, 4;
	// begin inline asm
	{
    .reg .pred p;
    and.b32 %r693, %r709, %r695;    setp.ne.u32 p, %r693, 0;
    vote.ballot.sync.b32 %r693, p, 0xffffffff;
    @!p not.b32 %r693, %r693;
}

	// end inline asm
	and.b32  	%r715, %r693, %r714;
	mov.b32 	%r698, 8;
	// begin inline asm
	{
    .reg .pred p;
    and.b32 %r696, %r709, %r698;    setp.ne.u32 p, %r696, 0;
    vote.ballot.sync.b32 %r696, p, 0xffffffff;
    @!p not.b32 %r696, %r696;
}

	// end inline asm
	and.b32  	%r716, %r696, %r715;
	mov.b32 	%r701, 16;
	// begin inline asm
	{
    .reg .pred p;
    and.b32 %r699, %r709, %r701;    setp.ne.u32 p, %r699, 0;
    vote.ballot.sync.b32 %r699, p, 0xffffffff;
    @!p not.b32 %r699, %r699;
}

	// end inline asm
	and.b32  	%r717, %r699, %r716;
	mov.b32 	%r704, 32;
	// begin inline asm
	{
    .reg .pred p;
    and.b32 %r702, %r709, %r704;    setp.ne.u32 p, %r702, 0;
    vote.ballot.sync.b32 %r702, p, 0xffffffff;
    @!p not.b32 %r702, %r702;
}

	// end inline asm
	and.b32  	%r718, %r702, %r717;
	mov.b32 	%r707, 64;
	// begin inline asm
	{
    .reg .pred p;
    and.b32 %r705, %r709, %r707;    setp.ne.u32 p, %r705, 0;
    vote.ballot.sync.b32 %r705, p, 0xffffffff;
    @!p not.b32 %r705, %r705;
}

	// end inline asm
	and.b32  	%r719, %r705, %r718;
	mov.b32 	%r710, 128;
	// begin inline asm
	{
    .reg .pred p;
    and.b32 %r708, %r709, %r710;    setp.ne.u32 p, %r708, 0;
    vote.ballot.sync.b32 %r708, p, 0xffffffff;
    @!p not.b32 %r708, %r708;
}

	// end inline asm
	and.b32  	%r720, %r708, %r719;
	clz.b32 	%r721, %r720;
	sub.s32 	%r173, 31, %r721;
	and.b32  	%r722, %r646, %r720;
	popc.b32 	%r174, %r722;
	setp.ne.s32 	%p74, %r295, %r173;
	mov.b32 	%r1784, 0;
	@%p74 bra 	$L__BB6_119;
	shl.b32 	%r723, %r709, 2;
	add.s32 	%r724, %r164, %r723;
	atom.shared.add.u32 	%r1784, [%r724], %r174;
$L__BB6_119:
	shfl.sync.idx.b32	%r750|%p75, %r1784, %r173, 31, -1;
	add.s32 	%r177, %r174, %r750;
	shr.u32 	%r751, %r1766, %r293;
	and.b32  	%r747, %r751, %r82;
	mov.b32 	%r727, 1;
	// begin inline asm
	{
    .reg .pred p;
    and.b32 %r725, %r747, %r727;    setp.ne.u32 p, %r725, 0;
    vote.ballot.sync.b32 %r725, p, 0xffffffff;
    @!p not.b32 %r725, %r725;
}

	// end inline asm
	mov.b32 	%r730, 2;
	// begin inline asm
	{
    .reg .pred p;
    and.b32 %r728, %r747, %r730;    setp.ne.u32 p, %r728, 0;
    vote.ballot.sync.b32 %r728, p, 0xffffffff;
    @!p not.b32 %r728, %r728;
}

	// end inline asm
	and.b32  	%r752, %r728, %r725;
	mov.b32 	%r733, 4;
	// begin inline asm
	{
    .reg .pred p;
    and.b32 %r731, %r747, %r733;    setp.ne.u32 p, %r731, 0;
    vote.ballot.sync.b32 %r731, p, 0xffffffff;
    @!p not.b32 %r731, %r731;
}

	// end inline asm
	and.b32  	%r753, %r731, %r752;
	mov.b32 	%r736, 8;
	// begin inline asm
	{
    .reg .pred p;
    and.b32 %r734, %r747, %r736;    setp.ne.u32 p, %r734, 0;
    vote.ballot.sync.b32 %r734, p, 0xffffffff;
    @!p not.b32 %r734, %r734;
}

	// end inline asm
	and.b32  	%r754, %r734, %r753;
	mov.b32 	%r739, 16;
	// begin inline asm
	{
    .reg .pred p;
    and.b32 %r737, %r747, %r739;    setp.ne.u32 p, %r737, 0;
    vote.ballot.sync.b32 %r737, p, 0xffffffff;
    @!p not.b32 %r737, %r737;
}

	// end inline asm
	and.b32  	%r755, %r737, %r754;
	mov.b32 	%r742, 32;
	// begin inline asm
	{
    .reg .pred p;
    and.b32 %r740, %r747, %r742;    setp.ne.u32 p, %r740, 0;
    vote.ballot.sync.b32 %r740, p, 0xffffffff;
    @!p not.b32 %r740, %r740;
}

	// end inline asm
	and.b32  	%r756, %r740, %r755;
	mov.b32 	%r745, 64;
	// begin inline asm
	{
    .reg .pred p;
    and.b32 %r743, %r747, %r745;    setp.ne.u32 p, %r743, 0;
    vote.ballot.sync.b32 %r743, p, 0xffffffff;
    @!p not.b32 %r743, %r743;
}

	// end inline asm
	and.b32  	%r757, %r743, %r756;
	mov.b32 	%r748, 128;
	// begin inline asm
	{
    .reg .pred p;
    and.b32 %r746, %r747, %r748;    setp.ne.u32 p, %r746, 0;
    vote.ballot.sync.b32 %r746, p, 0xffffffff;
    @!p not.b32 %r746, %r746;
}

	// end inline asm
	and.b32  	%r758, %r746, %r757;
	clz.b32 	%r759, %r758;
	sub.s32 	%r179, 31, %r759;
	and.b32  	%r760, %r646, %r758;
	popc.b32 	%r180, %r760;
	setp.ne.s32 	%p76, %r295, %r179;
	mov.b32 	%r1785, 0;
	@%p76 bra 	$L__BB6_121;
	shl.b32 	%r761, %r747, 2;
	add.s32 	%r762, %r164, %r761;
	atom.shared.add.u32 	%r1785, [%r762], %r180;
$L__BB6_121:
	shfl.sync.idx.b32	%r788|%p77, %r1785, %r179, 31, -1;
	add.s32 	%r183, %r180, %r788;
	shr.u32 	%r789, %r1767, %r293;
	and.b32  	%r785, %r789, %r82;
	mov.b32 	%r765, 1;
	// begin inline asm
	{
    .reg .pred p;
    and.b32 %r763, %r785, %r765;    setp.ne.u32 p, %r763, 0;
    vote.ballot.sync.b32 %r763, p, 0xffffffff;
    @!p not.b32 %r763, %r763;
}

	// end inline asm
	mov.b32 	%r768, 2;
	// begin inline asm
	{
    .reg .pred p;
    and.b32 %r766, %r785, %r768;    setp.ne.u32 p, %r766, 0;
    vote.ballot.sync.b32 %r766, p, 0xffffffff;
    @!p not.b32 %r766, %r766;
}

	// end inline asm
	and.b32  	%r790, %r766, %r763;
	mov.b32 	%r771, 4;
	// begin inline asm
	{
    .reg .pred p;
    and.b32 %r769, %r785, %r771;    setp.ne.u32 p, %r769, 0;
    vote.ballot.sync.b32 %r769, p, 0xffffffff;
    @!p not.b32 %r769, %r769;
}

	// end inline asm
	and.b32  	%r791, %r769, %r790;
	mov.b32 	%r774, 8;
	// begin inline asm
	{
    .reg .pred p;
    and.b32 %r772, %r785, %r774;    setp.ne.u32 p, %r772, 0;
    vote.ballot.sync.b32 %r772, p, 0xffffffff;
    @!p not.b32 %r772, %r772;
}

	// end inline asm
	and.b32  	%r792, %r772, %r791;
	mov.b32 	%r777, 16;
	// begin inline asm
	{
    .reg .pred p;
    and.b32 %r775, %r785, %r777;    setp.ne.u32 p, %r775, 0;
    vote.ballot.sync.b32 %r775, p, 0xffffffff;
    @!p not.b32 %r775, %r775;
}

	// end inline asm
	and.b32  	%r793, %r775, %r792;
	mov.b32 	%r780, 32;
	// begin inline asm
	{
    .reg .pred p;
    and.b32 %r778, %r785, %r780;    setp.ne.u32 p, %r778, 0;
    vote.ballot.sync.b32 %r778, p, 0xffffffff;
    @!p not.b32 %r778, %r778;
}

	// end inline asm
	and.b32  	%r794, %r778, %r793;
	mov.b32 	%r783, 64;
	// begin inline asm
	{
    .reg .pred p;
    and.b32 %r781, %r785, %r783;    setp.ne.u32 p, %r781, 0;
    vote.ballot.sync.b32 %r781, p, 0xffffffff;
    @!p not.b32 %r781, %r781;
}

	// end inline asm
	and.b32  	%r795, %r781, %r794;
	mov.b32 	%r786, 128;
	// begin inline asm
	{
    .reg .pred p;
    and.b32 %r784, %r785, %r786;    setp.ne.u32 p, %r784, 0;
    vote.ballot.sync.b32 %r784, p, 0xffffffff;
    @!p not.b32 %r784, %r784;
}

	// end inline asm
	and.b32  	%r796, %r784, %r795;
	clz.b32 	%r797, %r796;
	sub.s32 	%r185, 31, %r797;
	and.b32  	%r798, %r646, %r796;
	popc.b32 	%r186, %r798;
	setp.ne.s32 	%p78, %r295, %r185;
	mov.b32 	%r1786, 0;
	@%p78 bra 	$L__BB6_123;
	shl.b32 	%r799, %r785, 2;
	add.s32 	%r800, %r164, %r799;
	atom.shared.add.u32 	%r1786, [%r800], %r186;
$L__BB6_123:
	shfl.sync.idx.b32	%r826|%p79, %r1786, %r185, 31, -1;
	add.s32 	%r189, %r186, %r826;
	shr.u32 	%r827, %r1768, %r293;
	and.b32  	%r823, %r827, %r82;
	mov.b32 	%r803, 1;
	// begin inline asm
	{
    .reg .pred p;
    and.b32 %r801, %r823, %r803;    setp.ne.u32 p, %r801, 0;
    vote.ballot.sync.b32 %r801, p, 0xffffffff;
    @!p not.b32 %r801, %r801;
}

	// end inline asm
	mov.b32 	%r806, 2;
	// begin inline asm
	{
    .reg .pred p;
    and.b32 %r804, %r823, %r806;    setp.ne.u32 p, %r804, 0;
    vote.ballot.sync.b32 %r804, p, 0xffffffff;
    @!p not.b32 %r804, %r804;
}

	// end inline asm
	and.b32  	%r828, %r804, %r801;
	mov.b32 	%r809, 4;
	// begin inline asm
	{
    .reg .pred p;
    and.b32 %r807, %r823, %r809;    setp.ne.u32 p, %r807, 0;
    vote.ballot.sync.b32 %r807, p, 0xffffffff;
    @!p not.b32 %r807, %r807;
}

	// end inline asm
	and.b32  	%r829, %r807, %r828;
	mov.b32 	%r812, 8;
	// begin inline asm
	{
    .reg .pred p;
    and.b32 %r810, %r823, %r812;    setp.ne.u32 p, %r810, 0;
    vote.ballot.sync.b32 %r810, p, 0xffffffff;
    @!p not.b32 %r810, %r810;
}

	// end inline asm
	and.b32  	%r830, %r810, %r829;
	mov.b32 	%r815, 16;
	// begin inline asm
	{
    .reg .pred p;
    and.b32 %r813, %r823, %r815;    setp.ne.u32 p, %r813, 0;
    vote.ballot.sync.b32 %r813, p, 0xffffffff;
    @!p not.b32 %r813, %r813;
}

	// end inline asm
	and.b32  	%r831, %r813, %r830;
	mov.b32 	%r818, 32;
	// begin inline asm
	{
    .reg .pred p;
    and.b32 %r816, %r823, %r818;    setp.ne.u32 p, %r816, 0;
    vote.ballot.sync.b32 %r816, p, 0xffffffff;
    @!p not.b32 %r816, %r816;
}

	// end inline asm
	and.b32  	%r832, %r816, %r831;
	mov.b32 	%r821, 64;
	// begin inline asm
	{
    .reg .pred p;
    and.b32 %r819, %r823, %r821;    setp.ne.u32 p, %r819, 0;
    vote.ballot.sync.b32 %r819, p, 0xffffffff;
    @!p not.b32 %r819, %r819;
}

	// end inline asm
	and.b32  	%r833, %r819, %r832;
	mov.b32 	%r824, 128;
	// begin inline asm
	{
    .reg .pred p;
    and.b32 %r822, %r823, %r824;    setp.ne.u32 p, %r822, 0;
    vote.ballot.sync.b32 %r822, p, 0xffffffff;
    @!p not.b32 %r822, %r822;
}

	// end inline asm
	and.b32  	%r834, %r822, %r833;
	clz.b32 	%r835, %r834;
	sub.s32 	%r191, 31, %r835;
	and.b32  	%r836, %r646, %r834;
	popc.b32 	%r192, %r836;
	setp.ne.s32 	%p80, %r295, %r191;
	mov.b32 	%r1787, 0;
	@%p80 bra 	$L__BB6_125;
	shl.b32 	%r837, %r823, 2;
	add.s32 	%r838, %r164, %r837;
	atom.shared.add.u32 	%r1787, [%r838], %r192;
$L__BB6_125:
	shfl.sync.idx.b32	%r864|%p81, %r1787, %r191, 31, -1;
	add.s32 	%r195, %r192, %r864;
	shr.u32 	%r865, %r1769, %r293;
	and.b32  	%r861, %r865, %r82;
	mov.b32 	%r841, 1;
	// begin inline asm
	{
    .reg .pred p;
    and.b32 %r839, %r861, %r841;    setp.ne.u32 p, %r839, 0;
    vote.ballot.sync.b32 %r839, p, 0xffffffff;
    @!p not.b32 %r839, %r839;
}

	// end inline asm
	mov.b32 	%r844, 2;
	// begin inline asm
	{
    .reg .pred p;
    and.b32 %r842, %r861, %r844;    setp.ne.u32 p, %r842, 0;
    vote.ballot.sync.b32 %r842, p, 0xffffffff;
    @!p not.b32 %r842, %r842;
}

	// end inline asm
	and.b32  	%r866, %r842, %r839;
	mov.b32 	%r847, 4;
	// begin inline asm
	{
    .reg .pred p;
    and.b32 %r845, %r861, %r847;    setp.ne.u32 p, %r845, 0;
    vote.ballot.sync.b32 %r845, p, 0xffffffff;
    @!p not.b32 %r845, %r845;
}

	// end inline asm
	and.b32  	%r867, %r845, %r866;
	mov.b32 	%r850, 8;
	// begin inline asm
	{
    .reg .pred p;
    and.b32 %r848, %r861, %r850;    setp.ne.u32 p, %r848, 0;
    vote.ballot.sync.b32 %r848, p, 0xffffffff;
    @!p not.b32 %r848, %r848;
}

	// end inline asm
	and.b32  	%r868, %r848, %r867;
	mov.b32 	%r853, 16;
	// begin inline asm
	{
    .reg .pred p;
    and.b32 %r851, %r861, %r853;    setp.ne.u32 p, %r851, 0;
    vote.ballot.sync.b32 %r851, p, 0xffffffff;
    @!p not.b32 %r851, %r851;
}

	// end inline asm
	and.b32  	%r869, %r851, %r868;
	mov.b32 	%r856, 32;
	// begin inline asm
	{
    .reg .pred p;
    and.b32 %r854, %r861, %r856;    setp.ne.u32 p, %r854, 0;
    vote.ballot.sync.b32 %r854, p, 0xffffffff;
    @!p not.b32 %r854, %r854;
}

	// end inline asm
	and.b32  	%r870, %r854, %r869;
	mov.b32 	%r859, 64;
	// begin inline asm
	{
    .reg .pred p;
    and.b32 %r857, %r861, %r859;    setp.ne.u32 p, %r857, 0;
    vote.ballot.sync.b32 %r857, p, 0xffffffff;
    @!p not.b32 %r857, %r857;
}

	// end inline asm
	and.b32  	%r871, %r857, %r870;
	mov.b32 	%r862, 128;
	// begin inline asm
	{
    .reg .pred p;
    and.b32 %r860, %r861, %r862;    setp.ne.u32 p, %r860, 0;
    vote.ballot.sync.b32 %r860, p, 0xffffffff;
    @!p not.b32 %r860, %r860;
}

	// end inline asm
	and.b32  	%r872, %r860, %r871;
	clz.b32 	%r873, %r872;
	sub.s32 	%r197, 31, %r873;
	and.b32  	%r874, %r646, %r872;
	popc.b32 	%r198, %r874;
	setp.ne.s32 	%p82, %r295, %r197;
	mov.b32 	%r1788, 0;
	@%p82 bra 	$L__BB6_127;
	shl.b32 	%r875, %r861, 2;
	add.s32 	%r876, %r164, %r875;
	atom.shared.add.u32 	%r1788, [%r876], %r198;
$L__BB6_127:
	shfl.sync.idx.b32	%r902|%p83, %r1788, %r197, 31, -1;
	add.s32 	%r201, %r198, %r902;
	shr.u32 	%r903, %r1770, %r293;
	and.b32  	%r899, %r903, %r82;
	mov.b32 	%r879, 1;
	// begin inline asm
	{
    .reg .pred p;
    and.b32 %r877, %r899, %r879;    setp.ne.u32 p, %r877, 0;
    vote.ballot.sync.b32 %r877, p, 0xffffffff;
    @!p not.b32 %r877, %r877;
}

	// end inline asm
	mov.b32 	%r882, 2;
	// begin inline asm
	{
    .reg .pred p;
    and.b32 %r880, %r899, %r882;    setp.ne.u32 p, %r880, 0;
    vote.ballot.sync.b32 %r880, p, 0xffffffff;
    @!p not.b32 %r880, %r880;
}

	// end inline asm
	and.b32  	%r904, %r880, %r877;
	mov.b32 	%r885, 4;
	// begin inline asm
	{
    .reg .pred p;
    and.b32 %r883, %r899, %r885;    setp.ne.u32 p, %r883, 0;
    vote.ballot.sync.b32 %r883, p, 0xffffffff;
    @!p not.b32 %r883, %r883;
}

	// end inline asm
	and.b32  	%r905, %r883, %r904;
	mov.b32 	%r888, 8;
	// begin inline asm
	{
    .reg .pred p;
    and.b32 %r886, %r899, %r888;    setp.ne.u32 p, %r886, 0;
    vote.ballot.sync.b32 %r886, p, 0xffffffff;
    @!p not.b32 %r886, %r886;
}

	// end inline asm
	and.b32  	%r906, %r886, %r905;
	mov.b32 	%r891, 16;
	// begin inline asm
	{
    .reg .pred p;
    and.b32 %r889, %r899, %r891;    setp.ne.u32 p, %r889, 0;
    vote.ballot.sync.b32 %r889, p, 0xffffffff;
    @!p not.b32 %r889, %r889;
}

	// end inline asm
	and.b32  	%r907, %r889, %r906;
	mov.b32 	%r894, 32;
	// begin inline asm
	{
    .reg .pred p;
    and.b32 %r892, %r899, %r894;    setp.ne.u32 p, %r892, 0;
    vote.ballot.sync.b32 %r892, p, 0xffffffff;
    @!p not.b32 %r892, %r892;
}

	// end inline asm
	and.b32  	%r908, %r892, %r907;
	mov.b32 	%r897, 64;
	// begin inline asm
	{
    .reg .pred p;
    and.b32 %r895, %r899, %r897;    setp.ne.u32 p, %r895, 0;
    vote.ballot.sync.b32 %r895, p, 0xffffffff;
    @!p not.b32 %r895, %r895;
}

	// end inline asm
	and.b32  	%r909, %r895, %r908;
	mov.b32 	%r900, 128;
	// begin inline asm
	{
    .reg .pred p;
    and.b32 %r898, %r899, %r900;    setp.ne.u32 p, %r898, 0;
    vote.ballot.sync.b32 %r898, p, 0xffffffff;
    @!p not.b32 %r898, %r898;
}

	// end inline asm
	and.b32  	%r910, %r898, %r909;
	clz.b32 	%r911, %r910;
	sub.s32 	%r203, 31, %r911;
	and.b32  	%r912, %r646, %r910;
	popc.b32 	%r204, %r912;
	setp.ne.s32 	%p84, %r295, %r203;
	mov.b32 	%r1789, 0;
	@%p84 bra 	$L__BB6_129;
	shl.b32 	%r913, %r899, 2;
	add.s32 	%r914, %r164, %r913;
	atom.shared.add.u32 	%r1789, [%r914], %r204;
$L__BB6_129:
	shfl.sync.idx.b32	%r940|%p85, %r1789, %r203, 31, -1;
	add.s32 	%r207, %r204, %r940;
	shr.u32 	%r941, %r1771, %r293;
	and.b32  	%r937, %r941, %r82;
	mov.b32 	%r917, 1;
	// begin inline asm
	{
    .reg .pred p;
    and.b32 %r915, %r937, %r917;    setp.ne.u32 p, %r915, 0;
    vote.ballot.sync.b32 %r915, p, 0xffffffff;
    @!p not.b32 %r915, %r915;
}

	// end inline asm
	mov.b32 	%r920, 2;
	// begin inline asm
	{
    .reg .pred p;
    and.b32 %r918, %r937, %r920;    setp.ne.u32 p, %r918, 0;
    vote.ballot.sync.b32 %r918, p, 0xffffffff;
    @!p not.b32 %r918, %r918;
}

	// end inline asm
	and.b32  	%r942, %r918, %r915;
	mov.b32 	%r923, 4;
	// begin inline asm
	{
    .reg .pred p;
    and.b32 %r921, %r937, %r923;    setp.ne.u32 p, %r921, 0;
    vote.ballot.sync.b32 %r921, p, 0xffffffff;
    @!p not.b32 %r921, %r921;
}

	// end inline asm
	and.b32  	%r943, %r921, %r942;
	mov.b32 	%r926, 8;
	// begin inline asm
	{
    .reg .pred p;
    and.b32 %r924, %r937, %r926;    setp.ne.u32 p, %r924, 0;
    vote.ballot.sync.b32 %r924, p, 0xffffffff;
    @!p not.b32 %r924, %r924;
}

	// end inline asm
	and.b32  	%r944, %r924, %r943;
	mov.b32 	%r929, 16;
	// begin inline asm
	{
    .reg .pred p;
    and.b32 %r927, %r937, %r929;    setp.ne.u32 p, %r927, 0;
    vote.ballot.sync.b32 %r927, p, 0xffffffff;
    @!p not.b32 %r927, %r927;
}

	// end inline asm
	and.b32  	%r945, %r927, %r944;
	mov.b32 	%r932, 32;
	// begin inline asm
	{
    .reg .pred p;
    and.b32 %r930, %r937, %r932;    setp.ne.u32 p, %r930, 0;
    vote.ballot.sync.b32 %r930, p, 0xffffffff;
    @!p not.b32 %r930, %r930;
}

	// end inline asm
	and.b32  	%r946, %r930, %r945;
	mov.b32 	%r935, 64;
	// begin inline asm
	{
    .reg .pred p;
    and.b32 %r933, %r937, %r935;    setp.ne.u32 p, %r933, 0;
    vote.ballot.sync.b32 %r933, p, 0xffffffff;
    @!p not.b32 %r933, %r933;
}

	// end inline asm
	and.b32  	%r947, %r933, %r946;
	mov.b32 	%r938, 128;
	// begin inline asm
	{
    .reg .pred p;
    and.b32 %r936, %r937, %r938;    setp.ne.u32 p, %r936, 0;
    vote.ballot.sync.b32 %r936, p, 0xffffffff;
    @!p not.b32 %r936, %r936;
}

	// end inline asm
	and.b32  	%r948, %r936, %r947;
	clz.b32 	%r949, %r948;
	sub.s32 	%r209, 31, %r949;
	and.b32  	%r950, %r646, %r948;
	popc.b32 	%r210, %r950;
	setp.ne.s32 	%p86, %r295, %r209;
	mov.b32 	%r1790, 0;
	@%p86 bra 	$L__BB6_131;
	shl.b32 	%r951, %r937, 2;
	add.s32 	%r952, %r164, %r951;
	atom.shared.add.u32 	%r1790, [%r952], %r210;
$L__BB6_131:
	shfl.sync.idx.b32	%r978|%p87, %r1790, %r209, 31, -1;
	add.s32 	%r213, %r210, %r978;
	shr.u32 	%r979, %r1772, %r293;
	and.b32  	%r975, %r979, %r82;
	mov.b32 	%r955, 1;
	// begin inline asm
	{
    .reg .pred p;
    and.b32 %r953, %r975, %r955;    setp.ne.u32 p, %r953, 0;
    vote.ballot.sync.b32 %r953, p, 0xffffffff;
    @!p not.b32 %r953, %r953;
}

	// end inline asm
	mov.b32 	%r958, 2;
	// begin inline asm
	{
    .reg .pred p;
    and.b32 %r956, %r975, %r958;    setp.ne.u32 p, %r956, 0;
    vote.ballot.sync.b32 %r956, p, 0xffffffff;
    @!p not.b32 %r956, %r956;
}

	// end inline asm
	and.b32  	%r980, %r956, %r953;
	mov.b32 	%r961, 4;
	// begin inline asm
	{
    .reg .pred p;
    and.b32 %r959, %r975, %r961;    setp.ne.u32 p, %r959, 0;
    vote.ballot.sync.b32 %r959, p, 0xffffffff;
    @!p not.b32 %r959, %r959;
}

	// end inline asm
	and.b32  	%r981, %r959, %r980;
	mov.b32 	%r964, 8;
	// begin inline asm
	{
    .reg .pred p;
    and.b32 %r962, %r975, %r964;    setp.ne.u32 p, %r962, 0;
    vote.ballot.sync.b32 %r962, p, 0xffffffff;
    @!p not.b32 %r962, %r962;
}

	// end inline asm
	and.b32  	%r982, %r962, %r981;
	mov.b32 	%r967, 16;
	// begin inline asm
	{
    .reg .pred p;
    and.b32 %r965, %r975, %r967;    setp.ne.u32 p, %r965, 0;
    vote.ballot.sync.b32 %r965, p, 0xffffffff;
    @!p not.b32 %r965, %r965;
}

	// end inline asm
	and.b32  	%r983, %r965, %r982;
	mov.b32 	%r970, 32;
	// begin inline asm
	{
    .reg .pred p;
    and.b32 %r968, %r975, %r970;    setp.ne.u32 p, %r968, 0;
    vote.ballot.sync.b32 %r968, p, 0xffffffff;
    @!p not.b32 %r968, %r968;
}

	// end inline asm
	and.b32  	%r984, %r968, %r983;
	mov.b32 	%r973, 64;
	// begin inline asm
	{
    .reg .pred p;
    and.b32 %r971, %r975, %r973;    setp.ne.u32 p, %r971, 0;
    vote.ballot.sync.b32 %r971, p, 0xffffffff;
    @!p not.b32 %r971, %r971;
}

	// end inline asm
	and.b32  	%r985, %r971, %r984;
	mov.b32 	%r976, 128;
	// begin inline asm
	{
    .reg .pred p;
    and.b32 %r974, %r975, %r976;    setp.ne.u32 p, %r974, 0;
    vote.ballot.sync.b32 %r974, p, 0xffffffff;
    @!p not.b32 %r974, %r974;
}

	// end inline asm
	and.b32  	%r986, %r974, %r985;
	clz.b32 	%r987, %r986;
	sub.s32 	%r215, 31, %r987;
	and.b32  	%r988, %r646, %r986;
	popc.b32 	%r216, %r988;
	setp.ne.s32 	%p88, %r295, %r215;
	mov.b32 	%r1791, 0;
	@%p88 bra 	$L__BB6_133;
	shl.b32 	%r989, %r975, 2;
	add.s32 	%r990, %r164, %r989;
	atom.shared.add.u32 	%r1791, [%r990], %r216;
$L__BB6_133:
	shfl.sync.idx.b32	%r1016|%p89, %r1791, %r215, 31, -1;
	add.s32 	%r219, %r216, %r1016;
	shr.u32 	%r1017, %r1773, %r293;
	and.b32  	%r1013, %r1017, %r82;
	mov.b32 	%r993, 1;
	// begin inline asm
	{
    .reg .pred p;
    and.b32 %r991, %r1013, %r993;    setp.ne.u32 p, %r991, 0;
    vote.ballot.sync.b32 %r991, p, 0xffffffff;
    @!p not.b32 %r991, %r991;
}

	// end inline asm
	mov.b32 	%r996, 2;
	// begin inline asm
	{
    .reg .pred p;
    and.b32 %r994, %r1013, %r996;    setp.ne.u32 p, %r994, 0;
    vote.ballot.sync.b32 %r994, p, 0xffffffff;
    @!p not.b32 %r994, %r994;
}

	// end inline asm
	and.b32  	%r1018, %r994, %r991;
	mov.b32 	%r999, 4;
	// begin inline asm
	{
    .reg .pred p;
    and.b32 %r997, %r1013, %r999;    setp.ne.u32 p, %r997, 0;
    vote.ballot.sync.b32 %r997, p, 0xffffffff;
    @!p not.b32 %r997, %r997;
}

	// end inline asm
	and.b32  	%r1019, %r997, %r1018;
	mov.b32 	%r1002, 8;
	// begin inline asm
	{
    .reg .pred p;
    and.b32 %r1000, %r1013, %r1002;    setp.ne.u32 p, %r1000, 0;
    vote.ballot.sync.b32 %r1000, p, 0xffffffff;
    @!p not.b32 %r1000, %r1000;
}

	// end inline asm
	and.b32  	%r1020, %r1000, %r1019;
	mov.b32 	%r1005, 16;
	// begin inline asm
	{
    .reg .pred p;
    and.b32 %r1003, %r1013, %r1005;    setp.ne.u32 p, %r1003, 0;
    vote.ballot.sync.b32 %r1003, p, 0xffffffff;
    @!p not.b32 %r1003, %r1003;
}

	// end inline asm
	and.b32  	%r1021, %r1003, %r1020;
	mov.b32 	%r1008, 32;
	// begin inline asm
	{
    .reg .pred p;
    and.b32 %r1006, %r1013, %r1008;    setp.ne.u32 p, %r1006, 0;
    vote.ballot.sync.b32 %r1006, p, 0xffffffff;
    @!p not.b32 %r1006, %r1006;
}

	// end inline asm
	and.b32  	%r1022, %r1006, %r1021;
	mov.b32 	%r1011, 64;
	// begin inline asm
	{
    .reg .pred p;
    and.b32 %r1009, %r1013, %r1011;    setp.ne.u32 p, %r1009, 0;
    vote.ballot.sync.b32 %r1009, p, 0xffffffff;
    @!p not.b32 %r1009, %r1009;
}

	// end inline asm
	and.b32  	%r1023, %r1009, %r1022;
	mov.b32 	%r1014, 128;
	// begin inline asm
	{
    .reg .pred p;
    and.b32 %r1012, %r1013, %r1014;    setp.ne.u32 p, %r1012, 0;
    vote.ballot.sync.b32 %r1012, p, 0xffffffff;
    @!p not.b32 %r1012, %r1012;
}

	// end inline asm
	and.b32  	%r1024, %r1012, %r1023;
	clz.b32 	%r1025, %r1024;
	sub.s32 	%r221, 31, %r1025;
	and.b32  	%r1026, %r646, %r1024;
	popc.b32 	%r222, %r1026;
	setp.ne.s32 	%p90, %r295, %r221;
	mov.b32 	%r1792, 0;
	@%p90 bra 	$L__BB6_135;
	shl.b32 	%r1027, %r1013, 2;
	add.s32 	%r1028, %r164, %r1027;
	atom.shared.add.u32 	%r1792, [%r1028], %r222;
$L__BB6_135:
	shfl.sync.idx.b32	%r1054|%p91, %r1792, %r221, 31, -1;
	add.s32 	%r225, %r222, %r1054;
	shr.u32 	%r1055, %r1774, %r293;
	and.b32  	%r1051, %r1055, %r82;
	mov.b32 	%r1031, 1;
	// begin inline asm
	{
    .reg .pred p;
    and.b32 %r1029, %r1051, %r1031;    setp.ne.u32 p, %r1029, 0;
    vote.ballot.sync.b32 %r1029, p, 0xffffffff;
    @!p not.b32 %r1029, %r1029;
}

	// end inline asm
	mov.b32 	%r1034, 2;
	// begin inline asm
	{
    .reg .pred p;
    and.b32 %r1032, %r1051, %r1034;    setp.ne.u32 p, %r1032, 0;
    vote.ballot.sync.b32 %r1032, p, 0xffffffff;
    @!p not.b32 %r1032, %r1032;
}

	// end inline asm
	and.b32  	%r1056, %r1032, %r1029;
	mov.b32 	%r1037, 4;
	// begin inline asm
	{
    .reg .pred p;
    and.b32 %r1035, %r1051, %r1037;    setp.ne.u32 p, %r1035, 0;
    vote.ballot.sync.b32 %r1035, p, 0xffffffff;
    @!p not.b32 %r1035, %r1035;
}

	// end inline asm
	and.b32  	%r1057, %r1035, %r1056;
	mov.b32 	%r1040, 8;
	// begin inline asm
	{
    .reg .pred p;
    and.b32 %r1038, %r1051, %r1040;    setp.ne.u32 p, %r1038, 0;
    vote.ballot.sync.b32 %r1038, p, 0xffffffff;
    @!p not.b32 %r1038, %r1038;
}

	// end inline asm
	and.b32  	%r1058, %r1038, %r1057;
	mov.b32 	%r1043, 16;
	// begin inline asm
	{
    .reg .pred p;
    and.b32 %r1041, %r1051, %r1043;    setp.ne.u32 p, %r1041, 0;
    vote.ballot.sync.b32 %r1041, p, 0xffffffff;
    @!p not.b32 %r1041, %r1041;
}

	// end inline asm
	and.b32  	%r1059, %r1041, %r1058;
	mov.b32 	%r1046, 32;
	// begin inline asm
	{
    .reg .pred p;
    and.b32 %r1044, %r1051, %r1046;    setp.ne.u32 p, %r1044, 0;
    vote.ballot.sync.b32 %r1044, p, 0xffffffff;
    @!p not.b32 %r1044, %r1044;
}

	// end inline asm
	and.b32  	%r1060, %r1044, %r1059;
	mov.b32 	%r1049, 64;
	// begin inline asm
	{
    .reg .pred p;
    and.b32 %r1047, %r1051, %r1049;    setp.ne.u32 p, %r1047, 0;
    vote.ballot.sync.b32 %r1047, p, 0xffffffff;
    @!p not.b32 %r1047, %r1047;
}

	// end inline asm
	and.b32  	%r1061, %r1047, %r1060;
	mov.b32 	%r1052, 128;
	// begin inline asm
	{
    .reg .pred p;
    and.b32 %r1050, %r1051, %r1052;    setp.ne.u32 p, %r1050, 0;
    vote.ballot.sync.b32 %r1050, p, 0xffffffff;
    @!p not.b32 %r1050, %r1050;
}

	// end inline asm
	and.b32  	%r1062, %r1050, %r1061;
	clz.b32 	%r1063, %r1062;
	sub.s32 	%r227, 31, %r1063;
	and.b32  	%r1064, %r646, %r1062;
	popc.b32 	%r228, %r1064;
	setp.ne.s32 	%p92, %r295, %r227;
	mov.b32 	%r1793, 0;
	@%p92 bra 	$L__BB6_137;
	shl.b32 	%r1065, %r1051, 2;
	add.s32 	%r1066, %r164, %r1065;
	atom.shared.add.u32 	%r1793, [%r1066], %r228;
$L__BB6_137:
	shfl.sync.idx.b32	%r1092|%p93, %r1793, %r227, 31, -1;
	add.s32 	%r231, %r228, %r1092;
	shr.u32 	%r1093, %r1775, %r293;
	and.b32  	%r1089, %r1093, %r82;
	mov.b32 	%r1069, 1;
	// begin inline asm
	{
    .reg .pred p;
    and.b32 %r1067, %r1089, %r1069;    setp.ne.u32 p, %r1067, 0;
    vote.ballot.sync.b32 %r1067, p, 0xffffffff;
    @!p not.b32 %r1067, %r1067;
}

	// end inline asm
	mov.b32 	%r1072, 2;
	// begin inline asm
	{
    .reg .pred p;
    and.b32 %r1070, %r1089, %r1072;    setp.ne.u32 p, %r1070, 0;
    vote.ballot.sync.b32 %r1070, p, 0xffffffff;
    @!p not.b32 %r1070, %r1070;
}

	// end inline asm
	and.b32  	%r1094, %r1070, %r1067;
	mov.b32 	%r1075, 4;
	// begin inline asm
	{
    .reg .pred p;
    and.b32 %r1073, %r1089, %r1075;    setp.ne.u32 p, %r1073, 0;
    vote.ballot.sync.b32 %r1073, p, 0xffffffff;
    @!p not.b32 %r1073, %r1073;
}

	// end inline asm
	and.b32  	%r1095, %r1073, %r1094;
	mov.b32 	%r1078, 8;
	// begin inline asm
	{
    .reg .pred p;
    and.b32 %r1076, %r1089, %r1078;    setp.ne.u32 p, %r1076, 0;
    vote.ballot.sync.b32 %r1076, p, 0xffffffff;
    @!p not.b32 %r1076, %r1076;
}

	// end inline asm
	and.b32  	%r1096, %r1076, %r1095;
	mov.b32 	%r1081, 16;
	// begin inline asm
	{
    .reg .pred p;
    and.b32 %r1079, %r1089, %r1081;    setp.ne.u32 p, %r1079, 0;
    vote.ballot.sync.b32 %r1079, p, 0xffffffff;
    @!p not.b32 %r1079, %r1079;
}

	// end inline asm
	and.b32  	%r1097, %r1079, %r1096;
	mov.b32 	%r1084, 32;
	// begin inline asm
	{
    .reg .pred p;
    and.b32 %r1082, %r1089, %r1084;    setp.ne.u32 p, %r1082, 0;
    vote.ballot.sync.b32 %r1082, p, 0xffffffff;
    @!p not.b32 %r1082, %r1082;
}

	// end inline asm
	and.b32  	%r1098, %r1082, %r1097;
	mov.b32 	%r1087, 64;
	// begin inline asm
	{
    .reg .pred p;
    and.b32 %r1085, %r1089, %r1087;    setp.ne.u32 p, %r1085, 0;
    vote.ballot.sync.b32 %r1085, p, 0xffffffff;
    @!p not.b32 %r1085, %r1085;
}

	// end inline asm
	and.b32  	%r1099, %r1085, %r1098;
	mov.b32 	%r1090, 128;
	// begin inline asm
	{
    .reg .pred p;
    and.b32 %r1088, %r1089, %r1090;    setp.ne.u32 p, %r1088, 0;
    vote.ballot.sync.b32 %r1088, p, 0xffffffff;
    @!p not.b32 %r1088, %r1088;
}

	// end inline asm
	and.b32  	%r1100, %r1088, %r1099;
	clz.b32 	%r1101, %r1100;
	sub.s32 	%r233, 31, %r1101;
	and.b32  	%r1102, %r646, %r1100;
	popc.b32 	%r234, %r1102;
	setp.ne.s32 	%p94, %r295, %r233;
	mov.b32 	%r1794, 0;
	@%p94 bra 	$L__BB6_139;
	shl.b32 	%r1103, %r1089, 2;
	add.s32 	%r1104, %r164, %r1103;
	atom.shared.add.u32 	%r1794, [%r1104], %r234;
$L__BB6_139:
	shfl.sync.idx.b32	%r1130|%p95, %r1794, %r233, 31, -1;
	add.s32 	%r237, %r234, %r1130;
	shr.u32 	%r1131, %r1776, %r293;
	and.b32  	%r1127, %r1131, %r82;
	mov.b32 	%r1107, 1;
	// begin inline asm
	{
    .reg .pred p;
    and.b32 %r1105, %r1127, %r1107;    setp.ne.u32 p, %r1105, 0;
    vote.ballot.sync.b32 %r1105, p, 0xffffffff;
    @!p not.b32 %r1105, %r1105;
}

	// end inline asm
	mov.b32 	%r1110, 2;
	// begin inline asm
	{
    .reg .pred p;
    and.b32 %r1108, %r1127, %r1110;    setp.ne.u32 p, %r1108, 0;
    vote.ballot.sync.b32 %r1108, p, 0xffffffff;
    @!p not.b32 %r1108, %r1108;
}

	// end inline asm
	and.b32  	%r1132, %r1108, %r1105;
	mov.b32 	%r1113, 4;
	// begin inline asm
	{
    .reg .pred p;
    and.b32 %r1111, %r1127, %r1113;    setp.ne.u32 p, %r1111, 0;
    vote.ballot.sync.b32 %r1111, p, 0xffffffff;
    @!p not.b32 %r1111, %r1111;
}

	// end inline asm
	and.b32  	%r1133, %r1111, %r1132;
	mov.b32 	%r1116, 8;
	// begin inline asm
	{
    .reg .pred p;
    and.b32 %r1114, %r1127, %r1116;    setp.ne.u32 p, %r1114, 0;
    vote.ballot.sync.b32 %r1114, p, 0xffffffff;
    @!p not.b32 %r1114, %r1114;
}

	// end inline asm
	and.b32  	%r1134, %r1114, %r1133;
	mov.b32 	%r1119, 16;
	// begin inline asm
	{
    .reg .pred p;
    and.b32 %r1117, %r1127, %r1119;    setp.ne.u32 p, %r1117, 0;
    vote.ballot.sync.b32 %r1117, p, 0xffffffff;
    @!p not.b32 %r1117, %r1117;
}

	// end inline asm
	and.b32  	%r1135, %r1117, %r1134;
	mov.b32 	%r1122, 32;
	// begin inline asm
	{
    .reg .pred p;
    and.b32 %r1120, %r1127, %r1122;    setp.ne.u32 p, %r1120, 0;
    vote.ballot.sync.b32 %r1120, p, 0xffffffff;
    @!p not.b32 %r1120, %r1120;
}

	// end inline asm
	and.b32  	%r1136, %r1120, %r1135;
	mov.b32 	%r1125, 64;
	// begin inline asm
	{
    .reg .pred p;
    and.b32 %r1123, %r1127, %r1125;    setp.ne.u32 p, %r1123, 0;
    vote.ballot.sync.b32 %r1123, p, 0xffffffff;
    @!p not.b32 %r1123, %r1123;
}

	// end inline asm
	and.b32  	%r1137, %r1123, %r1136;
	mov.b32 	%r1128, 128;
	// begin inline asm
	{
    .reg .pred p;
    and.b32 %r1126, %r1127, %r1128;    setp.ne.u32 p, %r1126, 0;
    vote.ballot.sync.b32 %r1126, p, 0xffffffff;
    @!p not.b32 %r1126, %r1126;
}

	// end inline asm
	and.b32  	%r1138, %r1126, %r1137;
	clz.b32 	%r1139, %r1138;
	sub.s32 	%r239, 31, %r1139;
	and.b32  	%r1140, %r646, %r1138;
	popc.b32 	%r240, %r1140;
	setp.ne.s32 	%p96, %r295, %r239;
	mov.b32 	%r1795, 0;
	@%p96 bra 	$L__BB6_141;
	shl.b32 	%r1141, %r1127, 2;
	add.s32 	%r1142, %r164, %r1141;
	atom.shared.add.u32 	%r1795, [%r1142], %r240;
$L__BB6_141:
	shfl.sync.idx.b32	%r1168|%p97, %r1795, %r239, 31, -1;
	add.s32 	%r243, %r240, %r1168;
	shr.u32 	%r1169, %r1777, %r293;
	and.b32  	%r1165, %r1169, %r82;
	mov.b32 	%r1145, 1;
	// begin inline asm
	{
    .reg .pred p;
    and.b32 %r1143, %r1165, %r1145;    setp.ne.u32 p, %r1143, 0;
    vote.ballot.sync.b32 %r1143, p, 0xffffffff;
    @!p not.b32 %r1143, %r1143;
}

	// end inline asm
	mov.b32 	%r1148, 2;
	// begin inline asm
	{
    .reg .pred p;
    and.b32 %r1146, %r1165, %r1148;    setp.ne.u32 p, %r1146, 0;
    vote.ballot.sync.b32 %r1146, p, 0xffffffff;
    @!p not.b32 %r1146, %r1146;
}

	// end inline asm
	and.b32  	%r1170, %r1146, %r1143;
	mov.b32 	%r1151, 4;
	// begin inline asm
	{
    .reg .pred p;
    and.b32 %r1149, %r1165, %r1151;    setp.ne.u32 p, %r1149, 0;
    vote.ballot.sync.b32 %r1149, p, 0xffffffff;
    @!p not.b32 %r1149, %r1149;
}

	// end inline asm
	and.b32  	%r1171, %r1149, %r1170;
	mov.b32 	%r1154, 8;
	// begin inline asm
	{
    .reg .pred p;
    and.b32 %r1152, %r1165, %r1154;    setp.ne.u32 p, %r1152, 0;
    vote.ballot.sync.b32 %r1152, p, 0xffffffff;
    @!p not.b32 %r1152, %r1152;
}

	// end inline asm
	and.b32  	%r1172, %r1152, %r1171;
	mov.b32 	%r1157, 16;
	// begin inline asm
	{
    .reg .pred p;
    and.b32 %r1155, %r1165, %r1157;    setp.ne.u32 p, %r1155, 0;
    vote.ballot.sync.b32 %r1155, p, 0xffffffff;
    @!p not.b32 %r1155, %r1155;
}

	// end inline asm
	and.b32  	%r1173, %r1155, %r1172;
	mov.b32 	%r1160, 32;
	// begin inline asm
	{
    .reg .pred p;
    and.b32 %r1158, %r1165, %r1160;    setp.ne.u32 p, %r1158, 0;
    vote.ballot.sync.b32 %r1158, p, 0xffffffff;
    @!p not.b32 %r1158, %r1158;
}

	// end inline asm
	and.b32  	%r1174, %r1158, %r1173;
	mov.b32 	%r1163, 64;
	// begin inline asm
	{
    .reg .pred p;
    and.b32 %r1161, %r1165, %r1163;    setp.ne.u32 p, %r1161, 0;
    vote.ballot.sync.b32 %r1161, p, 0xffffffff;
    @!p not.b32 %r1161, %r1161;
}

	// end inline asm
	and.b32  	%r1175, %r1161, %r1174;
	mov.b32 	%r1166, 128;
	// begin inline asm
	{
    .reg .pred p;
    and.b32 %r1164, %r1165, %r1166;    setp.ne.u32 p, %r1164, 0;
    vote.ballot.sync.b32 %r1164, p, 0xffffffff;
    @!p not.b32 %r1164, %r1164;
}

	// end inline asm
	and.b32  	%r1176, %r1164, %r1175;
	clz.b32 	%r1177, %r1176;
	sub.s32 	%r245, 31, %r1177;
	and.b32  	%r1178, %r646, %r1176;
	popc.b32 	%r246, %r1178;
	setp.ne.s32 	%p98, %r295, %r245;
	mov.b32 	%r1796, 0;
	@%p98 bra 	$L__BB6_143;
	shl.b32 	%r1179, %r1165, 2;
	add.s32 	%r1180, %r164, %r1179;
	atom.shared.add.u32 	%r1796, [%r1180], %r246;
$L__BB6_143:
	shfl.sync.idx.b32	%r1206|%p99, %r1796, %r245, 31, -1;
	add.s32 	%r249, %r246, %r1206;
	shr.u32 	%r1207, %r1778, %r293;
	and.b32  	%r1203, %r1207, %r82;
	mov.b32 	%r1183, 1;
	// begin inline asm
	{
    .reg .pred p;
    and.b32 %r1181, %r1203, %r1183;    setp.ne.u32 p, %r1181, 0;
    vote.ballot.sync.b32 %r1181, p, 0xffffffff;
    @!p not.b32 %r1181, %r1181;
}

	// end inline asm
	mov.b32 	%r1186, 2;
	// begin inline asm
	{
    .reg .pred p;
    and.b32 %r1184, %r1203, %r1186;    setp.ne.u32 p, %r1184, 0;
    vote.ballot.sync.b32 %r1184, p, 0xffffffff;
    @!p not.b32 %r1184, %r1184;
}

	// end inline asm
	and.b32  	%r1208, %r1184, %r1181;
	mov.b32 	%r1189, 4;
	// begin inline asm
	{
    .reg .pred p;
    and.b32 %r1187, %r1203, %r1189;    setp.ne.u32 p, %r1187, 0;
    vote.ballot.sync.b32 %r1187, p, 0xffffffff;
    @!p not.b32 %r1187, %r1187;
}

	// end inline asm
	and.b32  	%r1209, %r1187, %r1208;
	mov.b32 	%r1192, 8;
	// begin inline asm
	{
    .reg .pred p;
    and.b32 %r1190, %r1203, %r1192;    setp.ne.u32 p, %r1190, 0;
    vote.ballot.sync.b32 %r1190, p, 0xffffffff;
    @!p not.b32 %r1190, %r1190;
}

	// end inline asm
	and.b32  	%r1210, %r1190, %r1209;
	mov.b32 	%r1195, 16;
	// begin inline asm
	{
    .reg .pred p;
    and.b32 %r1193, %r1203, %r1195;    setp.ne.u32 p, %r1193, 0;
    vote.ballot.sync.b32 %r1193, p, 0xffffffff;
    @!p not.b32 %r1193, %r1193;
}

	// end inline asm
	and.b32  	%r1211, %r1193, %r1210;
	mov.b32 	%r1198, 32;
	// begin inline asm
	{
    .reg .pred p;
    and.b32 %r1196, %r1203, %r1198;    setp.ne.u32 p, %r1196, 0;
    vote.ballot.sync.b32 %r1196, p, 0xffffffff;
    @!p not.b32 %r1196, %r1196;
}

	// end inline asm
	and.b32  	%r1212, %r1196, %r1211;
	mov.b32 	%r1201, 64;
	// begin inline asm
	{
    .reg .pred p;
    and.b32 %r1199, %r1203, %r1201;    setp.ne.u32 p, %r1199, 0;
    vote.ballot.sync.b32 %r1199, p, 0xffffffff;
    @!p not.b32 %r1199, %r1199;
}

	// end inline asm
	and.b32  	%r1213, %r1199, %r1212;
	mov.b32 	%r1204, 128;
	// begin inline asm
	{
    .reg .pred p;
    and.b32 %r1202, %r1203, %r1204;    setp.ne.u32 p, %r1202, 0;
    vote.ballot.sync.b32 %r1202, p, 0xffffffff;
    @!p not.b32 %r1202, %r1202;
}

	// end inline asm
	and.b32  	%r1214, %r1202, %r1213;
	clz.b32 	%r1215, %r1214;
	sub.s32 	%r251, 31, %r1215;
	and.b32  	%r1216, %r646, %r1214;
	popc.b32 	%r252, %r1216;
	setp.ne.s32 	%p100, %r295, %r251;
	mov.b32 	%r1797, 0;
	@%p100 bra 	$L__BB6_145;
	shl.b32 	%r1217, %r1203, 2;
	add.s32 	%r1218, %r164, %r1217;
	atom.shared.add.u32 	%r1797, [%r1218], %r252;
$L__BB6_145:
	shfl.sync.idx.b32	%r1244|%p101, %r1797, %r251, 31, -1;
	add.s32 	%r255, %r252, %r1244;
	shr.u32 	%r1245, %r1779, %r293;
	and.b32  	%r1241, %r1245, %r82;
	mov.b32 	%r1221, 1;
	// begin inline asm
	{
    .reg .pred p;
    and.b32 %r1219, %r1241, %r1221;    setp.ne.u32 p, %r1219, 0;
    vote.ballot.sync.b32 %r1219, p, 0xffffffff;
    @!p not.b32 %r1219, %r1219;
}

	// end inline asm
	mov.b32 	%r1224, 2;
	// begin inline asm
	{
    .reg .pred p;
    and.b32 %r1222, %r1241, %r1224;    setp.ne.u32 p, %r1222, 0;
    vote.ballot.sync.b32 %r1222, p, 0xffffffff;
    @!p not.b32 %r1222, %r1222;
}

	// end inline asm
	and.b32  	%r1246, %r1222, %r1219;
	mov.b32 	%r1227, 4;
	// begin inline asm
	{
    .reg .pred p;
    and.b32 %r1225, %r1241, %r1227;    setp.ne.u32 p, %r1225, 0;
    vote.ballot.sync.b32 %r1225, p, 0xffffffff;
    @!p not.b32 %r1225, %r1225;
}

	// end inline asm
	and.b32  	%r1247, %r1225, %r1246;
	mov.b32 	%r1230, 8;
	// begin inline asm
	{
    .reg .pred p;
    and.b32 %r1228, %r1241, %r1230;    setp.ne.u32 p, %r1228, 0;
    vote.ballot.sync.b32 %r1228, p, 0xffffffff;
    @!p not.b32 %r1228, %r1228;
}

	// end inline asm
	and.b32  	%r1248, %r1228, %r1247;
	mov.b32 	%r1233, 16;
	// begin inline asm
	{
    .reg .pred p;
    and.b32 %r1231, %r1241, %r1233;    setp.ne.u32 p, %r1231, 0;
    vote.ballot.sync.b32 %r1231, p, 0xffffffff;
    @!p not.b32 %r1231, %r1231;
}

	// end inline asm
	and.b32  	%r1249, %r1231, %r1248;
	mov.b32 	%r1236, 32;
	// begin inline asm
	{
    .reg .pred p;
    and.b32 %r1234, %r1241, %r1236;    setp.ne.u32 p, %r1234, 0;
    vote.ballot.sync.b32 %r1234, p, 0xffffffff;
    @!p not.b32 %r1234, %r1234;
}

	// end inline asm
	and.b32  	%r1250, %r1234, %r1249;
	mov.b32 	%r1239, 64;
	// begin inline asm
	{
    .reg .pred p;
    and.b32 %r1237, %r1241, %r1239;    setp.ne.u32 p, %r1237, 0;
    vote.ballot.sync.b32 %r1237, p, 0xffffffff;
    @!p not.b32 %r1237, %r1237;
}

	// end inline asm
	and.b32  	%r1251, %r1237, %r1250;
	mov.b32 	%r1242, 128;
	// begin inline asm
	{
    .reg .pred p;
    and.b32 %r1240, %r1241, %r1242;    setp.ne.u32 p, %r1240, 0;
    vote.ballot.sync.b32 %r1240, p, 0xffffffff;
    @!p not.b32 %r1240, %r1240;
}

	// end inline asm
	and.b32  	%r1252, %r1240, %r1251;
	clz.b32 	%r1253, %r1252;
	sub.s32 	%r257, 31, %r1253;
	and.b32  	%r1254, %r646, %r1252;
	popc.b32 	%r258, %r1254;
	setp.ne.s32 	%p102, %r295, %r257;
	mov.b32 	%r1798, 0;
	@%p102 bra 	$L__BB6_147;
	shl.b32 	%r1259, %r1241, 2;
	add.s32 	%r1260, %r164, %r1259;
	atom.shared.add.u32 	%r1798, [%r1260], %r258;
$L__BB6_147:
	shfl.sync.idx.b32	%r1286|%p103, %r1798, %r257, 31, -1;
	add.s32 	%r261, %r258, %r1286;
	shr.u32 	%r1287, %r1780, %r293;
	and.b32  	%r1283, %r1287, %r82;
	mov.b32 	%r1263, 1;
	// begin inline asm
	{
    .reg .pred p;
    and.b32 %r1261, %r1283, %r1263;    setp.ne.u32 p, %r1261, 0;
    vote.ballot.sync.b32 %r1261, p, 0xffffffff;
    @!p not.b32 %r1261, %r1261;
}

	// end inline asm
	mov.b32 	%r1266, 2;
	// begin inline asm
	{
    .reg .pred p;
    and.b32 %r1264, %r1283, %r1266;    setp.ne.u32 p, %r1264, 0;
    vote.ballot.sync.b32 %r1264, p, 0xffffffff;
    @!p not.b32 %r1264, %r1264;
}

	// end inline asm
	and.b32  	%r1288, %r1264, %r1261;
	mov.b32 	%r1269, 4;
	// begin inline asm
	{
    .reg .pred p;
    and.b32 %r1267, %r1283, %r1269;    setp.ne.u32 p, %r1267, 0;
    vote.ballot.sync.b32 %r1267, p, 0xffffffff;
    @!p not.b32 %r1267, %r1267;
}

	// end inline asm
	and.b32  	%r1289, %r1267, %r1288;
	mov.b32 	%r1272, 8;
	// begin inline asm
	{
    .reg .pred p;
    and.b32 %r1270, %r1283, %r1272;    setp.ne.u32 p, %r1270, 0;
    vote.ballot.sync.b32 %r1270, p, 0xffffffff;
    @!p not.b32 %r1270, %r1270;
}

	// end inline asm
	and.b32  	%r1290, %r1270, %r1289;
	mov.b32 	%r1275, 16;
	// begin inline asm
	{
    .reg .pred p;
    and.b32 %r1273, %r1283, %r1275;    setp.ne.u32 p, %r1273, 0;
    vote.ballot.sync.b32 %r1273, p, 0xffffffff;
    @!p not.b32 %r1273, %r1273;
}

	// end inline asm
	and.b32  	%r1291, %r1273, %r1290;
	mov.b32 	%r1278, 32;
	// begin inline asm
	{
    .reg .pred p;
    and.b32 %r1276, %r1283, %r1278;    setp.ne.u32 p, %r1276, 0;
    vote.ballot.sync.b32 %r1276, p, 0xffffffff;
    @!p not.b32 %r1276, %r1276;
}

	// end inline asm
	and.b32  	%r1292, %r1276, %r1291;
	mov.b32 	%r1281, 64;
	// begin inline asm
	{
    .reg .pred p;
    and.b32 %r1279, %r1283, %r1281;    setp.ne.u32 p, %r1279, 0;
    vote.ballot.sync.b32 %r1279, p, 0xffffffff;
    @!p not.b32 %r1279, %r1279;
}

	// end inline asm
	and.b32  	%r1293, %r1279, %r1292;
	mov.b32 	%r1284, 128;
	// begin inline asm
	{
    .reg .pred p;
    and.b32 %r1282, %r1283, %r1284;    setp.ne.u32 p, %r1282, 0;
    vote.ballot.sync.b32 %r1282, p, 0xffffffff;
    @!p not.b32 %r1282, %r1282;
}

	// end inline asm
	and.b32  	%r1294, %r1282, %r1293;
	clz.b32 	%r1295, %r1294;
	sub.s32 	%r263, 31, %r1295;
	and.b32  	%r1296, %r646, %r1294;
	popc.b32 	%r264, %r1296;
	setp.ne.s32 	%p104, %r295, %r263;
	mov.b32 	%r1799, 0;
	@%p104 bra 	$L__BB6_149;
	shl.b32 	%r1301, %r1283, 2;
	add.s32 	%r1302, %r164, %r1301;
	atom.shared.add.u32 	%r1799, [%r1302], %r264;
$L__BB6_149:
	shfl.sync.idx.b32	%r1328|%p105, %r1799, %r263, 31, -1;
	add.s32 	%r267, %r264, %r1328;
	shr.u32 	%r1329, %r1781, %r293;
	and.b32  	%r1325, %r1329, %r82;
	mov.b32 	%r1305, 1;
	// begin inline asm
	{
    .reg .pred p;
    and.b32 %r1303, %r1325, %r1305;    setp.ne.u32 p, %r1303, 0;
    vote.ballot.sync.b32 %r1303, p, 0xffffffff;
    @!p not.b32 %r1303, %r1303;
}

	// end inline asm
	mov.b32 	%r1308, 2;
	// begin inline asm
	{
    .reg .pred p;
    and.b32 %r1306, %r1325, %r1308;    setp.ne.u32 p, %r1306, 0;
    vote.ballot.sync.b32 %r1306, p, 0xffffffff;
    @!p not.b32 %r1306, %r1306;
}

	// end inline asm
	and.b32  	%r1330, %r1306, %r1303;
	mov.b32 	%r1311, 4;
	// begin inline asm
	{
    .reg .pred p;
    and.b32 %r1309, %r1325, %r1311;    setp.ne.u32 p, %r1309, 0;
    vote.ballot.sync.b32 %r1309, p, 0xffffffff;
    @!p not.b32 %r1309, %r1309;
}

	// end inline asm
	and.b32  	%r1331, %r1309, %r1330;
	mov.b32 	%r1314, 8;
	// begin inline asm
	{
    .reg .pred p;
    and.b32 %r1312, %r1325, %r1314;    setp.ne.u32 p, %r1312, 0;
    vote.ballot.sync.b32 %r1312, p, 0xffffffff;
    @!p not.b32 %r1312, %r1312;
}

	// end inline asm
	and.b32  	%r1332, %r1312, %r1331;
	mov.b32 	%r1317, 16;
	// begin inline asm
	{
    .reg .pred p;
    and.b32 %r1315, %r1325, %r1317;    setp.ne.u32 p, %r1315, 0;
    vote.ballot.sync.b32 %r1315, p, 0xffffffff;
    @!p not.b32 %r1315, %r1315;
}

	// end inline asm
	and.b32  	%r1333, %r1315, %r1332;
	mov.b32 	%r1320, 32;
	// begin inline asm
	{
    .reg .pred p;
    and.b32 %r1318, %r1325, %r1320;    setp.ne.u32 p, %r1318, 0;
    vote.ballot.sync.b32 %r1318, p, 0xffffffff;
    @!p not.b32 %r1318, %r1318;
}

	// end inline asm
	and.b32  	%r1334, %r1318, %r1333;
	mov.b32 	%r1323, 64;
	// begin inline asm
	{
    .reg .pred p;
    and.b32 %r1321, %r1325, %r1323;    setp.ne.u32 p, %r1321, 0;
    vote.ballot.sync.b32 %r1321, p, 0xffffffff;
    @!p not.b32 %r1321, %r1321;
}

	// end inline asm
	and.b32  	%r1335, %r1321, %r1334;
	mov.b32 	%r1326, 128;
	// begin inline asm
	{
    .reg .pred p;
    and.b32 %r1324, %r1325, %r1326;    setp.ne.u32 p, %r1324, 0;
    vote.ballot.sync.b32 %r1324, p, 0xffffffff;
    @!p not.b32 %r1324, %r1324;
}

	// end inline asm
	and.b32  	%r1336, %r1324, %r1335;
	clz.b32 	%r1337, %r1336;
	sub.s32 	%r269, 31, %r1337;
	and.b32  	%r1338, %r646, %r1336;
	popc.b32 	%r270, %r1338;
	setp.ne.s32 	%p106, %r295, %r269;
	mov.b32 	%r1800, 0;
	@%p106 bra 	$L__BB6_151;
	shl.b32 	%r1339, %r1, 5;
	and.b32  	%r1340, %r1339, 31744;
	add.s32 	%r1342, %r551, %r1340;
	shl.b32 	%r1343, %r1325, 2;
	add.s32 	%r1344, %r1342, %r1343;
	atom.shared.add.u32 	%r1800, [%r1344], %r270;
$L__BB6_151:
	shfl.sync.idx.b32	%r1370|%p107, %r1800, %r269, 31, -1;
	add.s32 	%r273, %r270, %r1370;
	shr.u32 	%r1371, %r1782, %r293;
	and.b32  	%r1367, %r1371, %r82;
	mov.b32 	%r1347, 1;
	// begin inline asm
	{
    .reg .pred p;
    and.b32 %r1345, %r1367, %r1347;    setp.ne.u32 p, %r1345, 0;
    vote.ballot.sync.b32 %r1345, p, 0xffffffff;
    @!p not.b32 %r1345, %r1345;
}

	// end inline asm
	mov.b32 	%r1350, 2;
	// begin inline asm
	{
    .reg .pred p;
    and.b32 %r1348, %r1367, %r1350;    setp.ne.u32 p, %r1348, 0;
    vote.ballot.sync.b32 %r1348, p, 0xffffffff;
    @!p not.b32 %r1348, %r1348;
}

	// end inline asm
	and.b32  	%r1372, %r1348, %r1345;
	mov.b32 	%r1353, 4;
	// begin inline asm
	{
    .reg .pred p;
    and.b32 %r1351, %r1367, %r1353;    setp.ne.u32 p, %r1351, 0;
    vote.ballot.sync.b32 %r1351, p, 0xffffffff;
    @!p not.b32 %r1351, %r1351;
}

	// end inline asm
	and.b32  	%r1373, %r1351, %r1372;
	mov.b32 	%r1356, 8;
	// begin inline asm
	{
    .reg .pred p;
    and.b32 %r1354, %r1367, %r1356;    setp.ne.u32 p, %r1354, 0;
    vote.ballot.sync.b32 %r1354, p, 0xffffffff;
    @!p not.b32 %r1354, %r1354;
}

	// end inline asm
	and.b32  	%r1374, %r1354, %r1373;
	mov.b32 	%r1359, 16;
	// begin inline asm
	{
    .reg .pred p;
    and.b32 %r1357, %r1367, %r1359;    setp.ne.u32 p, %r1357, 0;
    vote.ballot.sync.b32 %r1357, p, 0xffffffff;
    @!p not.b32 %r1357, %r1357;
}

	// end inline asm
	and.b32  	%r1375, %r1357, %r1374;
	mov.b32 	%r1362, 32;
	// begin inline asm
	{
    .reg .pred p;
    and.b32 %r1360, %r1367, %r1362;    setp.ne.u32 p, %r1360, 0;
    vote.ballot.sync.b32 %r1360, p, 0xffffffff;
    @!p not.b32 %r1360, %r1360;
}

	// end inline asm
	and.b32  	%r1376, %r1360, %r1375;
	mov.b32 	%r1365, 64;
	// begin inline asm
	{
    .reg .pred p;
    and.b32 %r1363, %r1367, %r1365;    setp.ne.u32 p, %r1363, 0;
    vote.ballot.sync.b32 %r1363, p, 0xffffffff;
    @!p not.b32 %r1363, %r1363;
}

	// end inline asm
	and.b32  	%r1377, %r1363, %r1376;
	mov.b32 	%r1368, 128;
	// begin inline asm
	{
    .reg .pred p;
    and.b32 %r1366, %r1367, %r1368;    setp.ne.u32 p, %r1366, 0;
    vote.ballot.sync.b32 %r1366, p, 0xffffffff;
    @!p not.b32 %r1366, %r1366;
}

	// end inline asm
	and.b32  	%r1378, %r1366, %r1377;
	clz.b32 	%r1379, %r1378;
	sub.s32 	%r275, 31, %r1379;
	and.b32  	%r1380, %r646, %r1378;
	popc.b32 	%r276, %r1380;
	setp.ne.s32 	%p108, %r295, %r275;
	mov.b32 	%r1801, 0;
	@%p108 bra 	$L__BB6_153;
	shl.b32 	%r1385, %r1367, 2;
	add.s32 	%r1386, %r164, %r1385;
	atom.shared.add.u32 	%r1801, [%r1386], %r276;
$L__BB6_153:
	setp.gt.u32 	%p109, %r1, 255;
	shfl.sync.idx.b32	%r1387|%p110, %r1801, %r275, 31, -1;
	add.s32 	%r1388, %r276, %r1387;
	bar.sync 	0;
	shl.b32 	%r1389, %r171, 2;
	add.s32 	%r1391, %r551, %r1389;
	st.shared.u32 	[%r1391+-4], %r1764;
	shl.b32 	%r1392, %r177, 2;
	add.s32 	%r1393, %r551, %r1392;
	st.shared.u32 	[%r1393+-4], %r1765;
	shl.b32 	%r1394, %r183, 2;
	add.s32 	%r1395, %r551, %r1394;
	st.shared.u32 	[%r1395+-4], %r1766;
	shl.b32 	%r1396, %r189, 2;
	add.s32 	%r1397, %r551, %r1396;
	st.shared.u32 	[%r1397+-4], %r1767;
	shl.b32 	%r1398, %r195, 2;
	add.s32 	%r1399, %r551, %r1398;
	st.shared.u32 	[%r1399+-4], %r1768;
	shl.b32 	%r1400, %r201, 2;
	add.s32 	%r1401, %r551, %r1400;
	st.shared.u32 	[%r1401+-4], %r1769;
	shl.b32 	%r1402, %r207, 2;
	add.s32 	%r1403, %r551, %r1402;
	st.shared.u32 	[%r1403+-4], %r1770;
	shl.b32 	%r1404, %r213, 2;
	add.s32 	%r1405, %r551, %r1404;
	st.shared.u32 	[%r1405+-4], %r1771;
	shl.b32 	%r1406, %r219, 2;
	add.s32 	%r1407, %r551, %r1406;
	st.shared.u32 	[%r1407+-4], %r1772;
	shl.b32 	%r1408, %r225, 2;
	add.s32 	%r1409, %r551, %r1408;
	st.shared.u32 	[%r1409+-4], %r1773;
	shl.b32 	%r1410, %r231, 2;
	add.s32 	%r1411, %r551, %r1410;
	st.shared.u32 	[%r1411+-4], %r1774;
	shl.b32 	%r1412, %r237, 2;
	add.s32 	%r1413, %r551, %r1412;
	st.shared.u32 	[%r1413+-4], %r1775;
	shl.b32 	%r1414, %r243, 2;
	add.s32 	%r1415, %r551, %r1414;
	st.shared.u32 	[%r1415+-4], %r1776;
	shl.b32 	%r1416, %r249, 2;
	add.s32 	%r1417, %r551, %r1416;
	st.shared.u32 	[%r1417+-4], %r1777;
	shl.b32 	%r1418, %r255, 2;
	add.s32 	%r1419, %r551, %r1418;
	st.shared.u32 	[%r1419+-4], %r1778;
	shl.b32 	%r1420, %r261, 2;
	add.s32 	%r1421, %r551, %r1420;
	st.shared.u32 	[%r1421+-4], %r1779;
	shl.b32 	%r1422, %r267, 2;
	add.s32 	%r1423, %r551, %r1422;
	st.shared.u32 	[%r1423+-4], %r1780;
	shl.b32 	%r1424, %r273, 2;
	add.s32 	%r1425, %r551, %r1424;
	st.shared.u32 	[%r1425+-4], %r1781;
	shl.b32 	%r1426, %r1388, 2;
	add.s32 	%r1427, %r551, %r1426;
	st.shared.u32 	[%r1427+-4], %r1782;
	shl.b32 	%r1428, %r1, 3;
	add.s32 	%r1429, %r551, %r1428;
	add.s32 	%r279, %r1429, 29184;
	@%p109 bra 	$L__BB6_161;
	ld.param.u64 	%rd236, [_ZN3cub18CUB_300001_SM_10006detail10radix_sort29DeviceRadixSortOnesweepKernelINS1_5radix10policy_hubIiNS0_8NullTypeEyE10Policy1000ELNS0_9SortOrderE0EiS6_yiiNS1_21identity_decomposer_tEEEvPT5_SC_PT3_PKSD_PT1_PKSH_PT2_PKSL_T4_iiT6__param_3];
	cvta.to.global.u64 	%rd57, %rd236;
	shl.b64 	%rd58, %rd7, 3;
	add.s64 	%rd59, %rd57, %rd58;
	ld.global.u64 	%rd60, [%rd59];
	cvt.s64.s32 	%rd61, %r163;
	sub.s64 	%rd238, %rd60, %rd61;
	st.shared.u64 	[%r279], %rd238;
	setp.lt.s32 	%p111, %r3, 1;
	mov.u32 	%r1805, %r1759;
	@%p111 bra 	$L__BB6_160;
	mov.b32 	%r1803, -1;
	mov.u32 	%r1802, %r3;
	mov.u32 	%r1805, %r1759;
$L__BB6_156:
	ld.param.u64 	%rd229, [_ZN3cub18CUB_300001_SM_10006detail10radix_sort29DeviceRadixSortOnesweepKernelINS1_5radix10policy_hubIiNS0_8NullTypeEyE10Policy1000ELNS0_9SortOrderE0EiS6_yiiNS1_21identity_decomposer_tEEEvPT5_SC_PT3_PKSD_PT1_PKSH_PT2_PKSL_T4_iiT6__param_0];
	add.s32 	%r283, %r1802, -1;
	shl.b32 	%r1431, %r283, 8;
	add.s32 	%r1432, %r1431, %r1;
	cvta.to.global.u64 	%rd62, %rd229;
	mul.wide.s32 	%rd63, %r1432, 4;
	add.s64 	%rd16, %rd62, %rd63;
$L__BB6_157:
	membar.cta;
	ld.volatile.global.u32 	%r284, [%rd16];
	setp.eq.s32 	%p112, %r284, 0;
	@%p112 bra 	$L__BB6_157;
	and.b32  	%r1433, %r284, 1073741823;
	add.s32 	%r1805, %r1433, %r1805;
	setp.gt.s32 	%p113, %r284, -1;
	vote.sync.ballot.b32 	%r1803, %p113, %r1803;
	setp.gt.u32 	%p115, %r1802, 1;
	and.pred  	%p116, %p113, %p115;
	mov.u32 	%r1802, %r283;
	@%p116 bra 	$L__BB6_156;
	ld.shared.u64 	%rd238, [%r279];
$L__BB6_160:
	ld.param.u64 	%rd230, [_ZN3cub18CUB_300001_SM_10006detail10radix_sort29DeviceRadixSortOnesweepKernelINS1_5radix10policy_hubIiNS0_8NullTypeEyE10Policy1000ELNS0_9SortOrderE0EiS6_yiiNS1_21identity_decomposer_tEEEvPT5_SC_PT3_PKSD_PT1_PKSH_PT2_PKSL_T4_iiT6__param_0];
	or.b32  	%r1434, %r1805, -2147483648;
	cvta.to.global.u64 	%rd64, %rd230;
	shl.b32 	%r1435, %r3, 8;
	add.s32 	%r1436, %r1435, %r1;
	mul.wide.s32 	%rd65, %r1436, 4;
	add.s64 	%rd66, %rd64, %rd65;
	st.volatile.global.u32 	[%rd66], %r1434;
	sub.s32 	%r1437, %r1805, %r1759;
	cvt.s64.s32 	%rd67, %r1437;
	add.s64 	%rd68, %rd238, %rd67;
	st.shared.u64 	[%r279], %rd68;
$L__BB6_161:
	ld.param.u32 	%r1711, [_ZN3cub18CUB_300001_SM_10006detail10radix_sort29DeviceRadixSortOnesweepKernelINS1_5radix10policy_hubIiNS0_8NullTypeEyE10Policy1000ELNS0_9SortOrderE0EiS6_yiiNS1_21identity_decomposer_tEEEvPT5_SC_PT3_PKSD_PT1_PKSH_PT2_PKSL_T4_iiT6__param_8];
	ld.param.u64 	%rd233, [_ZN3cub18CUB_300001_SM_10006detail10radix_sort29DeviceRadixSortOnesweepKernelINS1_5radix10policy_hubIiNS0_8NullTypeEyE10Policy1000ELNS0_9SortOrderE0EiS6_yiiNS1_21identity_decomposer_tEEEvPT5_SC_PT3_PKSD_PT1_PKSH_PT2_PKSL_T4_iiT6__param_2];
	setp.gt.u32 	%p117, %r1, 255;
	mad.lo.s32 	%r288, %r3, 7296, 7296;
	setp.lt.s32 	%p118, %r288, %r1711;
	setp.eq.s64 	%p119, %rd233, 0;
	or.pred  	%p120, %p119, %p118;
	or.pred  	%p121, %p117, %p120;
	@%p121 bra 	$L__BB6_163;
	ld.param.u64 	%rd234, [_ZN3cub18CUB_300001_SM_10006detail10radix_sort29DeviceRadixSortOnesweepKernelINS1_5radix10policy_hubIiNS0_8NullTypeEyE10Policy1000ELNS0_9SortOrderE0EiS6_yiiNS1_21identity_decomposer_tEEEvPT5_SC_PT3_PKSD_PT1_PKSH_PT2_PKSL_T4_iiT6__param_2];
	ld.shared.u64 	%rd69, [%r279];
	cvt.s64.s32 	%rd70, %r1759;
	cvt.s64.s32 	%rd71, %r163;
	add.s64 	%rd72, %rd71, %rd70;
	add.s64 	%rd73, %rd72, %rd69;
	cvta.to.global.u64 	%rd74, %rd234;
	shl.b64 	%rd75, %rd7, 3;
	add.s64 	%rd76, %rd74, %rd75;
	st.global.u64 	[%rd76], %rd73;
$L__BB6_163:
	ld.param.u32 	%r1712, [_ZN3cub18CUB_300001_SM_10006detail10radix_sort29DeviceRadixSortOnesweepKernelINS1_5radix10policy_hubIiNS0_8NullTypeEyE10Policy1000ELNS0_9SortOrderE0EiS6_yiiNS1_21identity_decomposer_tEEEvPT5_SC_PT3_PKSD_PT1_PKSH_PT2_PKSL_T4_iiT6__param_8];
	shl.b32 	%r1438, %r1, 2;
	add.s32 	%r289, %r551, %r1438;
	setp.gt.s32 	%p122, %r288, %r1712;
	bar.sync 	0;
	@%p122 bra 	$L__BB6_165;
	ld.shared.u32 	%r1440, [%r289];
	shr.u32 	%r1441, %r1440, %r293;
	and.b32  	%r1442, %r1441, %r82;
	shl.b32 	%r1443, %r1442, 3;
	add.s32 	%r1445, %r551, 29184;
	add.s32 	%r1446, %r1445, %r1443;
	ld.shared.u64 	%rd77, [%r1446];
	add.s64 	%rd78, %rd77, %rd7;
	xor.b32  	%r1447, %r1440, -2147483648;
	shl.b64 	%rd79, %rd78, 2;
	add.s64 	%rd80, %rd1, %rd79;
	st.global.u32 	[%rd80], %r1447;
	bar.warp.sync 	-1;
	ld.shared.u32 	%r1448, [%r289+1536];
	shr.u32 	%r1449, %r1448, %r293;
	and.b32  	%r1450, %r1449, %r82;
	shl.b32 	%r1451, %r1450, 3;
	add.s32 	%r1452, %r1445, %r1451;
	ld.shared.u64 	%rd81, [%r1452];
	add.s64 	%rd82, %rd81, %rd7;
	xor.b32  	%r1453, %r1448, -2147483648;
	shl.b64 	%rd83, %rd82, 2;
	add.s64 	%rd84, %rd1, %rd83;
	st.global.u32 	[%rd84+1536], %r1453;
	bar.warp.sync 	-1;
	ld.shared.u32 	%r1454, [%r289+3072];
	shr.u32 	%r1455, %r1454, %r293;
	and.b32  	%r1456, %r1455, %r82;
	shl.b32 	%r1457, %r1456, 3;
	add.s32 	%r1458, %r1445, %r1457;
	ld.shared.u64 	%rd85, [%r1458];
	add.s64 	%rd86, %rd85, %rd7;
	xor.b32  	%r1459, %r1454, -2147483648;
	shl.b64 	%rd87, %rd86, 2;
	add.s64 	%rd88, %rd1, %rd87;
	st.global.u32 	[%rd88+3072], %r1459;
	bar.warp.sync 	-1;
	ld.shared.u32 	%r1460, [%r289+4608];
	shr.u32 	%r1461, %r1460, %r293;
	and.b32  	%r1462, %r1461, %r82;
	shl.b32 	%r1463, %r1462, 3;
	add.s32 	%r1464, %r1445, %r1463;
	ld.shared.u64 	%rd89, [%r1464];
	add.s64 	%rd90, %rd89, %rd7;
	xor.b32  	%r1465, %r1460, -2147483648;
	shl.b64 	%rd91, %rd90, 2;
	add.s64 	%rd92, %rd1, %rd91;
	st.global.u32 	[%rd92+4608], %r1465;
	bar.warp.sync 	-1;
	ld.shared.u32 	%r1466, [%r289+6144];
	shr.u32 	%r1467, %r1466, %r293;
	and.b32  	%r1468, %r1467, %r82;
	shl.b32 	%r1469, %r1468, 3;
	add.s32 	%r1470, %r1445, %r1469;
	ld.shared.u64 	%rd93, [%r1470];
	add.s64 	%rd94, %rd93, %rd7;
	xor.b32  	%r1471, %r1466, -2147483648;
	shl.b64 	%rd95, %rd94, 2;
	add.s64 	%rd96, %rd1, %rd95;
	st.global.u32 	[%rd96+6144], %r1471;
	bar.warp.sync 	-1;
	ld.shared.u32 	%r1472, [%r289+7680];
	shr.u32 	%r1473, %r1472, %r293;
	and.b32  	%r1474, %r1473, %r82;
	shl.b32 	%r1475, %r1474, 3;
	add.s32 	%r1476, %r1445, %r1475;
	ld.shared.u64 	%rd97, [%r1476];
	add.s64 	%rd98, %rd97, %rd7;
	xor.b32  	%r1477, %r1472, -2147483648;
	shl.b64 	%rd99, %rd98, 2;
	add.s64 	%rd100, %rd1, %rd99;
	st.global.u32 	[%rd100+7680], %r1477;
	bar.warp.sync 	-1;
	ld.shared.u32 	%r1478, [%r289+9216];
	shr.u32 	%r1479, %r1478, %r293;
	and.b32  	%r1480, %r1479, %r82;
	shl.b32 	%r1481, %r1480, 3;
	add.s32 	%r1482, %r1445, %r1481;
	ld.shared.u64 	%rd101, [%r1482];
	add.s64 	%rd102, %rd101, %rd7;
	xor.b32  	%r1483, %r1478, -2147483648;
	shl.b64 	%rd103, %rd102, 2;
	add.s64 	%rd104, %rd1, %rd103;
	st.global.u32 	[%rd104+9216], %r1483;
	bar.warp.sync 	-1;
	ld.shared.u32 	%r1484, [%r289+10752];
	shr.u32 	%r1485, %r1484, %r293;
	and.b32  	%r1486, %r1485, %r82;
	shl.b32 	%r1487, %r1486, 3;
	add.s32 	%r1488, %r1445, %r1487;
	ld.shared.u64 	%rd105, [%r1488];
	add.s64 	%rd106, %rd105, %rd7;
	xor.b32  	%r1489, %r1484, -2147483648;
	shl.b64 	%rd107, %rd106, 2;
	add.s64 	%rd108, %rd1, %rd107;
	st.global.u32 	[%rd108+10752], %r1489;
	bar.warp.sync 	-1;
	ld.shared.u32 	%r1490, [%r289+12288];
	shr.u32 	%r1491, %r1490, %r293;
	and.b32  	%r1492, %r1491, %r82;
	shl.b32 	%r1493, %r1492, 3;
	add.s32 	%r1494, %r1445, %r1493;
	ld.shared.u64 	%rd109, [%r1494];
	add.s64 	%rd110, %rd109, %rd7;
	xor.b32  	%r1495, %r1490, -2147483648;
	shl.b64 	%rd111, %rd110, 2;
	add.s64 	%rd112, %rd1, %rd111;
	st.global.u32 	[%rd112+12288], %r1495;
	bar.warp.sync 	-1;
	ld.shared.u32 	%r1496, [%r289+13824];
	shr.u32 	%r1497, %r1496, %r293;
	and.b32  	%r1498, %r1497, %r82;
	shl.b32 	%r1499, %r1498, 3;
	add.s32 	%r1500, %r1445, %r1499;
	ld.shared.u64 	%rd113, [%r1500];
	add.s64 	%rd114, %rd113, %rd7;
	xor.b32  	%r1501, %r1496, -2147483648;
	shl.b64 	%rd115, %rd114, 2;
	add.s64 	%rd116, %rd1, %rd115;
	st.global.u32 	[%rd116+13824], %r1501;
	bar.warp.sync 	-1;
	ld.shared.u32 	%r1502, [%r289+15360];
	shr.u32 	%r1503, %r1502, %r293;
	and.b32  	%r1504, %r1503, %r82;
	shl.b32 	%r1505, %r1504, 3;
	add.s32 	%r1506, %r1445, %r1505;
	ld.shared.u64 	%rd117, [%r1506];
	add.s64 	%rd118, %rd117, %rd7;
	xor.b32  	%r1507, %r1502, -2147483648;
	shl.b64 	%rd119, %rd118, 2;
	add.s64 	%rd120, %rd1, %rd119;
	st.global.u32 	[%rd120+15360], %r1507;
	bar.warp.sync 	-1;
	ld.shared.u32 	%r1508, [%r289+16896];
	shr.u32 	%r1509, %r1508, %r293;
	and.b32  	%r1510, %r1509, %r82;
	shl.b32 	%r1511, %r1510, 3;
	add.s32 	%r1512, %r1445, %r1511;
	ld.shared.u64 	%rd121, [%r1512];
	add.s64 	%rd122, %rd121, %rd7;
	xor.b32  	%r1513, %r1508, -2147483648;
	shl.b64 	%rd123, %rd122, 2;
	add.s64 	%rd124, %rd1, %rd123;
	st.global.u32 	[%rd124+16896], %r1513;
	bar.warp.sync 	-1;
	ld.shared.u32 	%r1514, [%r289+18432];
	shr.u32 	%r1515, %r1514, %r293;
	and.b32  	%r1516, %r1515, %r82;
	shl.b32 	%r1517, %r1516, 3;
	add.s32 	%r1518, %r1445, %r1517;
	ld.shared.u64 	%rd125, [%r1518];
	add.s64 	%rd126, %rd125, %rd7;
	xor.b32  	%r1519, %r1514, -2147483648;
	shl.b64 	%rd127, %rd126, 2;
	add.s64 	%rd128, %rd1, %rd127;
	st.global.u32 	[%rd128+18432], %r1519;
	bar.warp.sync 	-1;
	ld.shared.u32 	%r1520, [%r289+19968];
	shr.u32 	%r1521, %r1520, %r293;
	and.b32  	%r1522, %r1521, %r82;
	shl.b32 	%r1523, %r1522, 3;
	add.s32 	%r1524, %r1445, %r1523;
	ld.shared.u64 	%rd129, [%r1524];
	add.s64 	%rd130, %rd129, %rd7;
	xor.b32  	%r1525, %r1520, -2147483648;
	shl.b64 	%rd131, %rd130, 2;
	add.s64 	%rd132, %rd1, %rd131;
	st.global.u32 	[%rd132+19968], %r1525;
	bar.warp.sync 	-1;
	ld.shared.u32 	%r1526, [%r289+21504];
	shr.u32 	%r1527, %r1526, %r293;
	and.b32  	%r1528, %r1527, %r82;
	shl.b32 	%r1529, %r1528, 3;
	add.s32 	%r1530, %r1445, %r1529;
	ld.shared.u64 	%rd133, [%r1530];
	add.s64 	%rd134, %rd133, %rd7;
	xor.b32  	%r1531, %r1526, -2147483648;
	shl.b64 	%rd135, %rd134, 2;
	add.s64 	%rd136, %rd1, %rd135;
	st.global.u32 	[%rd136+21504], %r1531;
	bar.warp.sync 	-1;
	ld.shared.u32 	%r1532, [%r289+23040];
	shr.u32 	%r1533, %r1532, %r293;
	and.b32  	%r1534, %r1533, %r82;
	shl.b32 	%r1535, %r1534, 3;
	add.s32 	%r1536, %r1445, %r1535;
	ld.shared.u64 	%rd137, [%r1536];
	add.s64 	%rd138, %rd137, %rd7;
	xor.b32  	%r1537, %r1532, -2147483648;
	shl.b64 	%rd139, %rd138, 2;
	add.s64 	%rd140, %rd1, %rd139;
	st.global.u32 	[%rd140+23040], %r1537;
	bar.warp.sync 	-1;
	ld.shared.u32 	%r1538, [%r289+24576];
	shr.u32 	%r1539, %r1538, %r293;
	and.b32  	%r1540, %r1539, %r82;
	shl.b32 	%r1541, %r1540, 3;
	add.s32 	%r1542, %r1445, %r1541;
	ld.shared.u64 	%rd141, [%r1542];
	add.s64 	%rd142, %rd141, %rd7;
	xor.b32  	%r1543, %r1538, -2147483648;
	shl.b64 	%rd143, %rd142, 2;
	add.s64 	%rd144, %rd1, %rd143;
	st.global.u32 	[%rd144+24576], %r1543;
	bar.warp.sync 	-1;
	ld.shared.u32 	%r1544, [%r289+26112];
	shr.u32 	%r1545, %r1544, %r293;
	and.b32  	%r1546, %r1545, %r82;
	shl.b32 	%r1547, %r1546, 3;
	add.s32 	%r1548, %r1445, %r1547;
	ld.shared.u64 	%rd145, [%r1548];
	add.s64 	%rd146, %rd145, %rd7;
	xor.b32  	%r1549, %r1544, -2147483648;
	shl.b64 	%rd147, %rd146, 2;
	add.s64 	%rd148, %rd1, %rd147;
	st.global.u32 	[%rd148+26112], %r1549;
	bar.warp.sync 	-1;
	ld.shared.u32 	%r1550, [%r289+27648];
	shr.u32 	%r1551, %r1550, %r293;
	and.b32  	%r1552, %r1551, %r82;
	shl.b32 	%r1553, %r1552, 3;
	add.s32 	%r1554, %r1445, %r1553;
	ld.shared.u64 	%rd149, [%r1554];
	add.s64 	%rd150, %rd149, %rd7;
	xor.b32  	%r1555, %r1550, -2147483648;
	shl.b64 	%rd151, %rd150, 2;
	add.s64 	%rd152, %rd1, %rd151;
	st.global.u32 	[%rd152+27648], %r1555;
	bar.warp.sync 	-1;
	bra.uni 	$L__BB6_204;
$L__BB6_165:
	ld.param.u32 	%r1713, [_ZN3cub18CUB_300001_SM_10006detail10radix_sort29DeviceRadixSortOnesweepKernelINS1_5radix10policy_hubIiNS0_8NullTypeEyE10Policy1000ELNS0_9SortOrderE0EiS6_yiiNS1_21identity_decomposer_tEEEvPT5_SC_PT3_PKSD_PT1_PKSH_PT2_PKSL_T4_iiT6__param_8];
	mad.lo.s32 	%r290, %r3, -7296, %r1713;
	setp.ge.s32 	%p123, %r1, %r290;
	@%p123 bra 	$L__BB6_167;
	ld.shared.u32 	%r1556, [%r289];
	shr.u32 	%r1557, %r1556, %r293;
	and.b32  	%r1558, %r1557, %r82;
	shl.b32 	%r1559, %r1558, 3;
	add.s32 	%r1561, %r551, %r1559;
	ld.shared.u64 	%rd153, [%r1561+29184];
	xor.b32  	%r1562, %r1556, -2147483648;
	add.s64 	%rd154, %rd153, %rd7;
	shl.b64 	%rd155, %rd154, 2;
	add.s64 	%rd156, %rd1, %rd155;
	st.global.u32 	[%rd156], %r1562;
$L__BB6_167:
	bar.warp.sync 	-1;
	add.s32 	%r1563, %r1, 384;
	setp.ge.s32 	%p124, %r1563, %r290;
	@%p124 bra 	$L__BB6_169;
	ld.shared.u32 	%r1564, [%r289+1536];
	shr.u32 	%r1565, %r1564, %r293;
	and.b32  	%r1566, %r1565, %r82;
	shl.b32 	%r1567, %r1566, 3;
	add.s32 	%r1569, %r551, %r1567;
	ld.shared.u64 	%rd157, [%r1569+29184];
	xor.b32  	%r1570, %r1564, -2147483648;
	add.s64 	%rd158, %rd157, %rd7;
	shl.b64 	%rd159, %rd158, 2;
	add.s64 	%rd160, %rd1, %rd159;
	st.global.u32 	[%rd160+1536], %r1570;
$L__BB6_169:
	bar.warp.sync 	-1;
	add.s32 	%r1571, %r1, 768;
	setp.ge.s32 	%p125, %r1571, %r290;
	@%p125 bra 	$L__BB6_171;
	ld.shared.u32 	%r1572, [%r289+3072];
	shr.u32 	%r1573, %r1572, %r293;
	and.b32  	%r1574, %r1573, %r82;
	shl.b32 	%r1575, %r1574, 3;
	add.s32 	%r1577, %r551, %r1575;
	ld.shared.u64 	%rd161, [%r1577+29184];
	xor.b32  	%r1578, %r1572, -2147483648;
	add.s64 	%rd162, %rd161, %rd7;
	shl.b64 	%rd163, %rd162, 2;
	add.s64 	%rd164, %rd1, %rd163;
	st.global.u32 	[%rd164+3072], %r1578;
$L__BB6_171:
	bar.warp.sync 	-1;
	add.s32 	%r1579, %r1, 1152;
	setp.ge.s32 	%p126, %r1579, %r290;
	@%p126 bra 	$L__BB6_173;
	ld.shared.u32 	%r1580, [%r289+4608];
	shr.u32 	%r1581, %r1580, %r293;
	and.b32  	%r1582, %r1581, %r82;
	shl.b32 	%r1583, %r1582, 3;
	add.s32 	%r1585, %r551, %r1583;
	ld.shared.u64 	%rd165, [%r1585+29184];
	xor.b32  	%r1586, %r1580, -2147483648;
	add.s64 	%rd166, %rd165, %rd7;
	shl.b64 	%rd167, %rd166, 2;
	add.s64 	%rd168, %rd1, %rd167;
	st.global.u32 	[%rd168+4608], %r1586;
$L__BB6_173:
	bar.warp.sync 	-1;
	add.s32 	%r1587, %r1, 1536;
	setp.ge.s32 	%p127, %r1587, %r290;
	@%p127 bra 	$L__BB6_175;
	ld.shared.u32 	%r1588, [%r289+6144];
	shr.u32 	%r1589, %r1588, %r293;
	and.b32  	%r1590, %r1589, %r82;
	shl.b32 	%r1591, %r1590, 3;
	add.s32 	%r1593, %r551, %r1591;
	ld.shared.u64 	%rd169, [%r1593+29184];
	xor.b32  	%r1594, %r1588, -2147483648;
	add.s64 	%rd170, %rd169, %rd7;
	shl.b64 	%rd171, %rd170, 2;
	add.s64 	%rd172, %rd1, %rd171;
	st.global.u32 	[%rd172+6144], %r1594;
$L__BB6_175:
	bar.warp.sync 	-1;
	add.s32 	%r1595, %r1, 1920;
	setp.ge.s32 	%p128, %r1595, %r290;
	@%p128 bra 	$L__BB6_177;
	ld.shared.u32 	%r1596, [%r289+7680];
	shr.u32 	%r1597, %r1596, %r293;
	and.b32  	%r1598, %r1597, %r82;
	shl.b32 	%r1599, %r1598, 3;
	add.s32 	%r1601, %r551, %r1599;
	ld.shared.u64 	%rd173, [%r1601+29184];
	xor.b32  	%r1602, %r1596, -2147483648;
	add.s64 	%rd174, %rd173, %rd7;
	shl.b64 	%rd175, %rd174, 2;
	add.s64 	%rd176, %rd1, %rd175;
	st.global.u32 	[%rd176+7680], %r1602;
$L__BB6_177:
	bar.warp.sync 	-1;
	add.s32 	%r1603, %r1, 2304;
	setp.ge.s32 	%p129, %r1603, %r290;
	@%p129 bra 	$L__BB6_179;
	ld.shared.u32 	%r1604, [%r289+9216];
	shr.u32 	%r1605, %r1604, %r293;
	and.b32  	%r1606, %r1605, %r82;
	shl.b32 	%r1607, %r1606, 3;
	add.s32 	%r1609, %r551, %r1607;
	ld.shared.u64 	%rd177, [%r1609+29184];
	xor.b32  	%r1610, %r1604, -2147483648;
	add.s64 	%rd178, %rd177, %rd7;
	shl.b64 	%rd179, %rd178, 2;
	add.s64 	%rd180, %rd1, %rd179;
	st.global.u32 	[%rd180+9216], %r1610;
$L__BB6_179:
	bar.warp.sync 	-1;
	add.s32 	%r1611, %r1, 2688;
	setp.ge.s32 	%p130, %r1611, %r290;
	@%p130 bra 	$L__BB6_181;
	ld.shared.u32 	%r1612, [%r289+10752];
	shr.u32 	%r1613, %r1612, %r293;
	and.b32  	%r1614, %r1613, %r82;
	shl.b32 	%r1615, %r1614, 3;
	add.s32 	%r1617, %r551, %r1615;
	ld.shared.u64 	%rd181, [%r1617+29184];
	xor.b32  	%r1618, %r1612, -2147483648;
	add.s64 	%rd182, %rd181, %rd7;
	shl.b64 	%rd183, %rd182, 2;
	add.s64 	%rd184, %rd1, %rd183;
	st.global.u32 	[%rd184+10752], %r1618;
$L__BB6_181:
	bar.warp.sync 	-1;
	or.b32  	%r1619, %r1, 3072;
	setp.ge.s32 	%p131, %r1619, %r290;
	@%p131 bra 	$L__BB6_183;
	ld.shared.u32 	%r1620, [%r289+12288];
	shr.u32 	%r1621, %r1620, %r293;
	and.b32  	%r1622, %r1621, %r82;
	shl.b32 	%r1623, %r1622, 3;
	add.s32 	%r1625, %r551, %r1623;
	ld.shared.u64 	%rd185, [%r1625+29184];
	xor.b32  	%r1626, %r1620, -2147483648;
	add.s64 	%rd186, %rd185, %rd7;
	shl.b64 	%rd187, %rd186, 2;
	add.s64 	%rd188, %rd1, %rd187;
	st.global.u32 	[%rd188+12288], %r1626;
$L__BB6_183:
	bar.warp.sync 	-1;
	add.s32 	%r1627, %r1, 3456;
	setp.ge.s32 	%p132, %r1627, %r290;
	@%p132 bra 	$L__BB6_185;
	ld.shared.u32 	%r1628, [%r289+13824];
	shr.u32 	%r1629, %r1628, %r293;
	and.b32  	%r1630, %r1629, %r82;
	shl.b32 	%r1631, %r1630, 3;
	add.s32 	%r1633, %r551, %r1631;
	ld.shared.u64 	%rd189, [%r1633+29184];
	xor.b32  	%r1634, %r1628, -2147483648;
	add.s64 	%rd190, %rd189, %rd7;
	shl.b64 	%rd191, %rd190, 2;
	add.s64 	%rd192, %rd1, %rd191;
	st.global.u32 	[%rd192+13824], %r1634;
$L__BB6_185:
	bar.warp.sync 	-1;
	add.s32 	%r1635, %r1, 3840;
	setp.ge.s32 	%p133, %r1635, %r290;
	@%p133 bra 	$L__BB6_187;
	ld.shared.u32 	%r1636, [%r289+15360];
	shr.u32 	%r1637, %r1636, %r293;
	and.b32  	%r1638, %r1637, %r82;
	shl.b32 	%r1639, %r1638, 3;
	add.s32 	%r1641, %r551, %r1639;
	ld.shared.u64 	%rd193, [%r1641+29184];
	xor.b32  	%r1642, %r1636, -2147483648;
	add.s64 	%rd194, %rd193, %rd7;
	shl.b64 	%rd195, %rd194, 2;
	add.s64 	%rd196, %rd1, %rd195;
	st.global.u32 	[%rd196+15360], %r1642;
$L__BB6_187:
	bar.warp.sync 	-1;
	add.s32 	%r1643, %r1, 4224;
	setp.ge.s32 	%p134, %r1643, %r290;
	@%p134 bra 	$L__BB6_189;
	ld.shared.u32 	%r1644, [%r289+16896];
	shr.u32 	%r1645, %r1644, %r293;
	and.b32  	%r1646, %r1645, %r82;
	shl.b32 	%r1647, %r1646, 3;
	add.s32 	%r1649, %r551, %r1647;
	ld.shared.u64 	%rd197, [%r1649+29184];
	xor.b32  	%r1650, %r1644, -2147483648;
	add.s64 	%rd198, %rd197, %rd7;
	shl.b64 	%rd199, %rd198, 2;
	add.s64 	%rd200, %rd1, %rd199;
	st.global.u32 	[%rd200+16896], %r1650;
$L__BB6_189:
	bar.warp.sync 	-1;
	add.s32 	%r1651, %r1, 4608;
	setp.ge.s32 	%p135, %r1651, %r290;
	@%p135 bra 	$L__BB6_191;
	ld.shared.u32 	%r1652, [%r289+18432];
	shr.u32 	%r1653, %r1652, %r293;
	and.b32  	%r1654, %r1653, %r82;
	shl.b32 	%r1655, %r1654, 3;
	add.s32 	%r1657, %r551, %r1655;
	ld.shared.u64 	%rd201, [%r1657+29184];
	xor.b32  	%r1658, %r1652, -2147483648;
	add.s64 	%rd202, %rd201, %rd7;
	shl.b64 	%rd203, %rd202, 2;
	add.s64 	%rd204, %rd1, %rd203;
	st.global.u32 	[%rd204+18432], %r1658;
$L__BB6_191:
	bar.warp.sync 	-1;
	add.s32 	%r1659, %r1, 4992;
	setp.ge.s32 	%p136, %r1659, %r290;
	@%p136 bra 	$L__BB6_193;
	ld.shared.u32 	%r1660, [%r289+19968];
	shr.u32 	%r1661, %r1660, %r293;
	and.b32  	%r1662, %r1661, %r82;
	shl.b32 	%r1663, %r1662, 3;
	add.s32 	%r1665, %r551, %r1663;
	ld.shared.u64 	%rd205, [%r1665+29184];
	xor.b32  	%r1666, %r1660, -2147483648;
	add.s64 	%rd206, %rd205, %rd7;
	shl.b64 	%rd207, %rd206, 2;
	add.s64 	%rd208, %rd1, %rd207;
	st.global.u32 	[%rd208+19968], %r1666;
$L__BB6_193:
	bar.warp.sync 	-1;
	add.s32 	%r1667, %r1, 5376;
	setp.ge.s32 	%p137, %r1667, %r290;
	@%p137 bra 	$L__BB6_195;
	ld.shared.u32 	%r1668, [%r289+21504];
	shr.u32 	%r1669, %r1668, %r293;
	and.b32  	%r1670, %r1669, %r82;
	shl.b32 	%r1671, %r1670, 3;
	add.s32 	%r1673, %r551, %r1671;
	ld.shared.u64 	%rd209, [%r1673+29184];
	xor.b32  	%r1674, %r1668, -2147483648;
	add.s64 	%rd210, %rd209, %rd7;
	shl.b64 	%rd211, %rd210, 2;
	add.s64 	%rd212, %rd1, %rd211;
	st.global.u32 	[%rd212+21504], %r1674;
$L__BB6_195:
	bar.warp.sync 	-1;
	add.s32 	%r1675, %r1, 5760;
	setp.ge.s32 	%p138, %r1675, %r290;
	@%p138 bra 	$L__BB6_197;
	ld.shared.u32 	%r1676, [%r289+23040];
	shr.u32 	%r1677, %r1676, %r293;
	and.b32  	%r1678, %r1677, %r82;
	shl.b32 	%r1679, %r1678, 3;
	add.s32 	%r1681, %r551, %r1679;
	ld.shared.u64 	%rd213, [%r1681+29184];
	xor.b32  	%r1682, %r1676, -2147483648;
	add.s64 	%rd214, %rd213, %rd7;
	shl.b64 	%rd215, %rd214, 2;
	add.s64 	%rd216, %rd1, %rd215;
	st.global.u32 	[%rd216+23040], %r1682;
$L__BB6_197:
	bar.warp.sync 	-1;
	or.b32  	%r1683, %r1, 6144;
	setp.ge.s32 	%p139, %r1683, %r290;
	@%p139 bra 	$L__BB6_199;
	ld.shared.u32 	%r1684, [%r289+24576];
	shr.u32 	%r1685, %r1684, %r293;
	and.b32  	%r1686, %r1685, %r82;
	shl.b32 	%r1687, %r1686, 3;
	add.s32 	%r1689, %r551, %r1687;
	ld.shared.u64 	%rd217, [%r1689+29184];
	xor.b32  	%r1690, %r1684, -2147483648;
	add.s64 	%rd218, %rd217, %rd7;
	shl.b64 	%rd219, %rd218, 2;
	add.s64 	%rd220, %rd1, %rd219;
	st.global.u32 	[%rd220+24576], %r1690;
$L__BB6_199:
	bar.warp.sync 	-1;
	add.s32 	%r1691, %r1, 6528;
	setp.ge.s32 	%p140, %r1691, %r290;
	@%p140 bra 	$L__BB6_201;
	ld.shared.u32 	%r1692, [%r289+26112];
	shr.u32 	%r1693, %r1692, %r293;
	and.b32  	%r1694, %r1693, %r82;
	shl.b32 	%r1695, %r1694, 3;
	add.s32 	%r1697, %r551, %r1695;
	ld.shared.u64 	%rd221, [%r1697+29184];
	xor.b32  	%r1698, %r1692, -2147483648;
	add.s64 	%rd222, %rd221, %rd7;
	shl.b64 	%rd223, %rd222, 2;
	add.s64 	%rd224, %rd1, %rd223;
	st.global.u32 	[%rd224+26112], %r1698;
$L__BB6_201:
	bar.warp.sync 	-1;
	add.s32 	%r1699, %r1, 6912;
	ld.shared.u32 	%r291, [%r289+27648];
	shr.u32 	%r1700, %r291, %r293;
	and.b32  	%r1701, %r1700, %r82;
	shl.b32 	%r1702, %r1701, 3;
	add.s32 	%r1704, %r551, %r1702;
	ld.shared.u64 	%rd225, [%r1704+29184];
	add.s64 	%rd19, %rd225, %rd7;
	setp.ge.s32 	%p141, %r1699, %r290;
	@%p141 bra 	$L__BB6_203;
	xor.b32  	%r1705, %r291, -2147483648;
	shl.b64 	%rd226, %rd19, 2;
	add.s64 	%rd227, %rd1, %rd226;
	st.global.u32 	[%rd227+27648], %r1705;
$L__BB6_203:
	bar.warp.sync 	-1;
$L__BB6_204:
	ret;

}


// ===== COMPILED SASS (sm_100) =====

	.target	sm_100

	.elftype	@"ET_EXEC"


//--------------------- .note.nv.tkinfo           --------------------------
	.section	.note.nv.tkinfo,"",@"SHT_NOTE"
	.sectionflags	@"SHF_NOTE_NV_TKINFO"
	.tkinfo
        /*0018*/ 	.word	0x00000002
        /*0030*/ 	.string	""
        /*0030*/ 	.string	"ptxas"
        /*0030*/ 	.string	"Cuda compilation tools, release 13.0, V13.0.88"
        /*0030*/ 	.string	"Build cuda_13.0.r13.0/compiler.36424714_0"
        /*0030*/ 	.string	"-arch sm_100 -m 64 "



//--------------------- .note.nv.cuinfo           --------------------------
	.section	.note.nv.cuinfo,"",@"SHT_NOTE"
	.sectionflags	@"SHF_NOTE_NV_CUINFO"
        /*0018*/ 	.short	0x0002
        /*001a*/ 	.short	0x0064
        /*001c*/ 	.short	0x0082
	.zero		2


//--------------------- .nv.info                  --------------------------
	.section	.nv.info,"",@"SHT_CUDA_INFO"
	.align	4


	//----- nvinfo : EIATTR_REGCOUNT
	.align		4
        /*0000*/ 	.byte	0x04, 0x2f
        /*0002*/ 	.short	(.L_46 - .L_45)
	.align		4
.L_45:
        /*0004*/ 	.word	index@(_ZN3cub18CUB_300001_SM_10006detail11EmptyKernelIvEEvv)
        /*0008*/ 	.word	0x00000004


	//----- nvinfo : EIATTR_FRAME_SIZE
	.align		4
.L_46:
        /*000c*/ 	.byte	0x04, 0x11
        /*000e*/ 	.short	(.L_48 - .L_47)
	.align		4
.L_47:
        /*0010*/ 	.word	index@(_ZN3cub18CUB_300001_SM_10006detail11EmptyKernelIvEEvv)
        /*0014*/ 	.word	0x00000000


	//----- nvinfo : EIATTR_REGCOUNT
	.align		4
.L_48:
        /*0018*/ 	.byte	0x04, 0x2f
        /*001a*/ 	.short	(.L_50 - .L_49)
	.align		4
.L_49:
        /*001c*/ 	.word	index@(_ZN3cub18CUB_300001_SM_10006detail9transform16transform_kernelINS2_10policy_hubILb1EN4cuda3std3__45tupleIJN6thrust24THRUST_300001_SM_1000_NS6detail15normal_iteratorINSA_10device_ptrIiEEEEEEEE10policy1000Ei13SortTransformSF_JPiEEEvT0_iT1_T2_DpNS2_10kernel_argIT3_EE)
        /*0020*/ 	.word	0x0000001e


	//----- nvinfo : EIATTR_FRAME_SIZE
	.align		4
.L_50:
        /*0024*/ 	.byte	0x04, 0x11
        /*0026*/ 	.short	(.L_52 - .L_51)
	.align		4
.L_51:
        /*0028*/ 	.word	index@(_ZN3cub18CUB_300001_SM_10006detail9transform16transform_kernelINS2_10policy_hubILb1EN4cuda3std3__45tupleIJN6thrust24THRUST_300001_SM_1000_NS6detail15normal_iteratorINSA_10device_ptrIiEEEEEEEE10policy1000Ei13SortTransformSF_JPiEEEvT0_iT1_T2_DpNS2_10kernel_argIT3_EE)
        /*002c*/ 	.word	0x00000000


	//----- nvinfo : EIATTR_REGCOUNT
	.align		4
.L_52:
        /*0030*/ 	.byte	0x04, 0x2f
        /*0032*/ 	.short	(.L_54 - .L_53)
	.align		4
.L_53:
        /*0034*/ 	.word	index@(_ZN3cub18CUB_300001_SM_10006detail9transform16transform_kernelINS2_10policy_hubILb1EN4cuda3std3__45tupleIJN6thrust24THRUST_300001_SM_1000_NS6detail15normal_iteratorINSA_10device_ptrIiEEEEEEEE10policy1000El13SortTransformSF_JPiEEEvT0_iT1_T2_DpNS2_10kernel_argIT3_EE)
        /*0038*/ 	.word	0x0000001e


	//----- nvinfo : EIATTR_FRAME_SIZE
	.align		4
.L_54:
        /*003c*/ 	.byte	0x04, 0x11
        /*003e*/ 	.short	(.L_56 - .L_55)
	.align		4
.L_55:
        /*0040*/ 	.word	index@(_ZN3cub18CUB_300001_SM_10006detail9transform16transform_kernelINS2_10policy_hubILb1EN4cuda3std3__45tupleIJN6thrust24THRUST_300001_SM_1000_NS6detail15normal_iteratorINSA_10device_ptrIiEEEEEEEE10policy1000El13SortTransformSF_JPiEEEvT0_iT1_T2_DpNS2_10kernel_argIT3_EE)
        /*0044*/ 	.word	0x00000000


	//----- nvinfo : EIATTR_REGCOUNT
	.align		4
.L_56:
        /*0048*/ 	.byte	0x04, 0x2f
        /*004a*/ 	.short	(.L_58 - .L_57)
	.align		4
.L_57:
        /*004c*/ 	.word	index@(_ZN3cub18CUB_300001_SM_10006detail10radix_sort31DeviceRadixSortSingleTileKernelINS1_5radix10policy_hubIiNS0_8NullTypeEyE10Policy1000ELNS0_9SortOrderE0EiS6_yNS1_21identity_decomposer_tEEEvPKT1_PSB_PKT2_PSF_T3_iiT4_)
        /*0050*/ 	.word	0x0000007f


	//----- nvinfo : EIATTR_FRAME_SIZE
	.align		4
.L_58:
        /*0054*/ 	.byte	0x04, 0x11
        /*0056*/ 	.short	(.L_60 - .L_59)
	.align		4
.L_59:
        /*0058*/ 	.word	index@(_ZN3cub18CUB_300001_SM_10006detail10radix_sort31DeviceRadixSortSingleTileKernelINS1_5radix10policy_hubIiNS0_8NullTypeEyE10Policy1000ELNS0_9SortOrderE0EiS6_yNS1_21identity_decomposer_tEEEvPKT1_PSB_PKT2_PSF_T3_iiT4_)
        /*005c*/ 	.word	0x00000000


	//----- nvinfo : EIATTR_REGCOUNT
	.align		4
.L_60:
        /*0060*/ 	.byte	0x04, 0x2f
        /*0062*/ 	.short	(.L_62 - .L_61)
	.align		4
.L_61:
        /*0064*/ 	.word	index@(_ZN3cub18CUB_300001_SM_10006detail10radix_sort30DeviceRadixSortHistogramKernelINS1_5radix10policy_hubIiNS0_8NullTypeEyE10Policy1000ELNS0_9SortOrderE0EiyNS1_21identity_decomposer_tEEEvPT2_PKT1_SB_iiT3_)
        /*0068*/ 	.word	0x00000020


	//----- nvinfo : EIATTR_FRAME_SIZE
	.align		4
.L_62:
        /*006c*/ 	.byte	0x04, 0x11
        /*006e*/ 	.short	(.L_64 - .L_63)
	.align		4
.L_63:
        /*0070*/ 	.word	index@(_ZN3cub18CUB_300001_SM_10006detail10radix_sort30DeviceRadixSortHistogramKernelINS1_5radix10policy_hubIiNS0_8NullTypeEyE10Policy1000ELNS0_9SortOrderE0EiyNS1_21identity_decomposer_tEEEvPT2_PKT1_SB_iiT3_)
        /*0074*/ 	.word	0x00000000


	//----- nvinfo : EIATTR_REGCOUNT
	.align		4
.L_64:
        /*0078*/ 	.byte	0x04, 0x2f
        /*007a*/ 	.short	(.L_66 - .L_65)
	.align		4
.L_65:
        /*007c*/ 	.word	index@(_ZN3cub18CUB_300001_SM_10006detail10radix_sort33DeviceRadixSortExclusiveSumKernelINS1_5radix10policy_hubIiNS0_8NullTypeEyE10Policy1000EyEEvPT0_)
        /*0080*/ 	.word	0x00000020


	//----- nvinfo : EIATTR_FRAME_SIZE
	.align		4
.L_66:
        /*0084*/ 	.byte	0x04, 0x11
        /*0086*/ 	.short	(.L_68 - .L_67)
	.align		4
.L_67:
        /*0088*/ 	.word	index@(_ZN3cub18CUB_300001_SM_10006detail10radix_sort33DeviceRadixSortExclusiveSumKernelINS1_5radix10policy_hubIiNS0_8NullTypeEyE10Policy1000EyEEvPT0_)
        /*008c*/ 	.word	0x00000000


	//----- nvinfo : EIATTR_REGCOUNT
	.align		4
.L_68:
        /*0090*/ 	.byte	0x04, 0x2f
        /*0092*/ 	.short	(.L_70 - .L_69)
	.align		4
.L_69:
        /*0094*/ 	.word	index@(_ZN3cub18CUB_300001_SM_10006detail10radix_sort29DeviceRadixSortOnesweepKernelINS1_5radix10policy_hubIiNS0_8NullTypeEyE10Policy1000ELNS0_9SortOrderE0EiS6_yiiNS1_21identity_decomposer_tEEEvPT5_SC_PT3_PKSD_PT1_PKSH_PT2_PKSL_T4_iiT6_)
        /*0098*/ 	.word	0x00000038


	//----- nvinfo : EIATTR_FRAME_SIZE
	.align		4
.L_70:
        /*009c*/ 	.byte	0x04, 0x11
        /*009e*/ 	.short	(.L_72 - .L_71)
	.align		4
.L_71:
        /*00a0*/ 	.word	index@(_ZN3cub18CUB_300001_SM_10006detail10radix_sort29DeviceRadixSortOnesweepKernelINS1_5radix10policy_hubIiNS0_8NullTypeEyE10Policy1000ELNS0_9SortOrderE0EiS6_yiiNS1_21identity_decomposer_tEEEvPT5_SC_PT3_PKSD_PT1_PKSH_PT2_PKSL_T4_iiT6_)
        /*00a4*/ 	.word	0x00000000


	//----- nvinfo : EIATTR_MIN_STACK_SIZE
	.align		4
.L_72:
        /*00a8*/ 	.byte	0x04, 0x12
        /*00aa*/ 	.short	(.L_74 - .L_73)
	.align		4
.L_73:
        /*00ac*/ 	.word	index@(_ZN3cub18CUB_300001_SM_10006detail10radix_sort29DeviceRadixSortOnesweepKernelINS1_5radix10policy_hubIiNS0_8NullTypeEyE10Policy1000ELNS0_9SortOrderE0EiS6_yiiNS1_21identity_decomposer_tEEEvPT5_SC_PT3_PKSD_PT1_PKSH_PT2_PKSL_T4_iiT6_)
        /*00b0*/ 	.word	0x00000000


	//----- nvinfo : EIATTR_MIN_STACK_SIZE
	.align		4
.L_74:
        /*00b4*/ 	.byte	0x04, 0x12
        /*00b6*/ 	.short	(.L_76 - .L_75)
	.align		4
.L_75:
        /*00b8*/ 	.word	index@(_ZN3cub18CUB_300001_SM_10006detail10radix_sort33DeviceRadixSortExclusiveSumKernelINS1_5radix10policy_hubIiNS0_8NullTypeEyE10Policy1000EyEEvPT0_)
        /*00bc*/ 	.word	0x00000000


	//----- nvinfo : EIATTR_MIN_STACK_SIZE
	.align		4
.L_76:
        /*00c0*/ 	.byte	0x04, 0x12
        /*00c2*/ 	.short	(.L_78 - .L_77)
	.align		4
.L_77:
        /*00c4*/ 	.word	index@(_ZN3cub18CUB_300001_SM_10006detail10radix_sort30DeviceRadixSortHistogramKernelINS1_5radix10policy_hubIiNS0_8NullTypeEyE10Policy1000ELNS0_9SortOrderE0EiyNS1_21identity_decomposer_tEEEvPT2_PKT1_SB_iiT3_)
        /*00c8*/ 	.word	0x00000000


	//----- nvinfo : EIATTR_MIN_STACK_SIZE
	.align		4
.L_78:
        /*00cc*/ 	.byte	0x04, 0x12
        /*00ce*/ 	.short	(.L_80 - .L_79)
	.align		4
.L_79:
        /*00d0*/ 	.word	index@(_ZN3cub18CUB_300001_SM_10006detail10radix_sort31DeviceRadixSortSingleTileKernelINS1_5radix10policy_hubIiNS0_8NullTypeEyE10Policy1000ELNS0_9SortOrderE0EiS6_yNS1_21identity_decomposer_tEEEvPKT1_PSB_PKT2_PSF_T3_iiT4_)
        /*00d4*/ 	.word	0x00000000


	//----- nvinfo : EIATTR_MIN_STACK_SIZE
	.align		4
.L_80:
        /*00d8*/ 	.byte	0x04, 0x12
        /*00da*/ 	.short	(.L_82 - .L_81)
	.align		4
.L_81:
        /*00dc*/ 	.word	index@(_ZN3cub18CUB_300001_SM_10006detail9transform16transform_kernelINS2_10policy_hubILb1EN4cuda3std3__45tupleIJN6thrust24THRUST_300001_SM_1000_NS6detail15normal_iteratorINSA_10device_ptrIiEEEEEEEE10policy1000El13SortTransformSF_JPiEEEvT0_iT1_T2_DpNS2_10kernel_argIT3_EE)
        /*00e0*/ 	.word	0x00000000


	//----- nvinfo : EIATTR_MIN_STACK_SIZE
	.align		4
.L_82:
        /*00e4*/ 	.byte	0x04, 0x12
        /*00e6*/ 	.short	(.L_84 - .L_83)
	.align		4
.L_83:
        /*00e8*/ 	.word	index@(_ZN3cub18CUB_300001_SM_10006detail9transform16transform_kernelINS2_10policy_hubILb1EN4cuda3std3__45tupleIJN6thrust24THRUST_300001_SM_1000_NS6detail15normal_iteratorINSA_10device_ptrIiEEEEEEEE10policy1000Ei13SortTransformSF_JPiEEEvT0_iT1_T2_DpNS2_10kernel_argIT3_EE)
        /*00ec*/ 	.word	0x00000000


	//----- nvinfo : EIATTR_MIN_STACK_SIZE
	.align		4
.L_84:
        /*00f0*/ 	.byte	0x04, 0x12
        /*00f2*/ 	.short	(.L_86 - .L_85)
	.align		4
.L_85:
        /*00f4*/ 	.word	index@(_ZN3cub18CUB_300001_SM_10006detail11EmptyKernelIvEEvv)
        /*00f8*/ 	.word	0x00000000
.L_86:


//--------------------- .nv.compat                --------------------------
	.section	.nv.compat,"",@"SHT_CUDA_COMPAT_INFO"
	.align	4
        /*0000*/ 	.byte	0x02, 0x09, 0x00, 0x00, 0x02, 0x02, 0x01, 0x00, 0x02, 0x05, 0x05, 0x00, 0x03, 0x07, 0x01, 0x01
        /*0010*/ 	.byte	0x02, 0x03, 0x00, 0x00, 0x02, 0x06, 0x01, 0x00, 0x04, 0x0b, 0x08, 0x00, 0x09, 0x00, 0x00, 0x00
        /*0020*/ 	.byte	0x00, 0x00, 0x00, 0x00


//--------------------- .nv.info._ZN3cub18CUB_300001_SM_10006detail10radix_sort29DeviceRadixSortOnesweepKernelINS1_5radix10policy_hubIiNS0_8NullTypeEyE10Policy1000ELNS0_9SortOrderE0EiS6_yiiNS1_21identity_decomposer_tEEEvPT5_SC_PT3_PKSD_PT1_PKSH_PT2_PKSL_T4_iiT6_ --------------------------
	.section	.nv.info._ZN3cub18CUB_300001_SM_10006detail10radix_sort29DeviceRadixSortOnesweepKernelINS1_5radix10policy_hubIiNS0_8NullTypeEyE10Policy1000ELNS0_9SortOrderE0EiS6_yiiNS1_21identity_decomposer_tEEEvPT5_SC_PT3_PKSD_PT1_PKSH_PT2_PKSL_T4_iiT6_,"",@"SHT_CUDA_INFO"
	.sectionflags	@""
	.align	4


	//----- nvinfo : EIATTR_CUDA_API_VERSION
	.align		4
        /*0000*/ 	.byte	0x04, 0x37
        /*0002*/ 	.short	(.L_88 - .L_87)
.L_87:
        /*0004*/ 	.word	0x00000082


	//----- nvinfo : EIATTR_KPARAM_INFO
	.align		4
.L_88:
        /*0008*/ 	.byte	0x04, 0x17
        /*000a*/ 	.short	(.L_90 - .L_89)
.L_89:
        /*000c*/ 	.word	0x00000000
        /*0010*/ 	.short	0x000b
        /*0012*/ 	.short	0x004c
        /*0014*/ 	.byte	0x00, 0xf0, 0x05, 0x00


	//----- nvinfo : EIATTR_KPARAM_INFO
	.align		4
.L_90:
        /*0018*/ 	.byte	0x04, 0x17
        /*001a*/ 	.short	(.L_92 - .L_91)
.L_91:
        /*001c*/ 	.word	0x00000000
        /*0020*/ 	.short	0x000a
        /*0022*/ 	.short	0x0048
        /*0024*/ 	.byte	0x00, 0xf0, 0x11, 0x00


	//----- nvinfo : EIATTR_KPARAM_INFO
	.align		4
.L_92:
        /*0028*/ 	.byte	0x04, 0x17
        /*002a*/ 	.short	(.L_94 - .L_93)
.L_93:
        /*002c*/ 	.word	0x00000000
        /*0030*/ 	.short	0x0009
        /*0032*/ 	.short	0x0044
        /*0034*/ 	.byte	0x00, 0xf0, 0x11, 0x00


	//----- nvinfo : EIATTR_KPARAM_INFO
	.align		4
.L_94:
        /*0038*/ 	.byte	0x04, 0x17
        /*003a*/ 	.short	(.L_96 - .L_95)
.L_95:
        /*003c*/ 	.word	0x00000000
        /*0040*/ 	.short	0x0008
        /*0042*/ 	.short	0x0040
        /*0044*/ 	.byte	0x00, 0xf0, 0x11, 0x00


	//----- nvinfo : EIATTR_KPARAM_INFO
	.align		4
.L_96:
        /*0048*/ 	.byte	0x04, 0x17
        /*004a*/ 	.short	(.L_98 - .L_97)
.L_97:
        /*004c*/ 	.word	0x00000000
        /*0050*/ 	.short	0x0007
        /*0052*/ 	.short	0x0038
        /*0054*/ 	.byte	0x00, 0xf5, 0x21, 0x00


	//----- nvinfo : EIATTR_KPARAM_INFO
	.align		4
.L_98:
        /*0058*/ 	.byte	0x04, 0x17
        /*005a*/ 	.short	(.L_100 - .L_99)
.L_99:
        /*005c*/ 	.word	0x00000000
        /*0060*/ 	.short	0x0006
        /*0062*/ 	.short	0x0030
        /*0064*/ 	.byte	0x00, 0xf5, 0x21, 0x00


	//----- nvinfo : EIATTR_KPARAM_INFO
	.align		4
.L_100:
        /*0068*/ 	.byte	0x04, 0x17
        /*006a*/ 	.short	(.L_102 - .L_101)
.L_101:
        /*006c*/ 	.word	0x00000000
        /*0070*/ 	.short	0x0005
        /*0072*/ 	.short	0x0028
        /*0074*/ 	.byte	0x00, 0xf5, 0x21, 0x00


	//----- nvinfo : EIATTR_KPARAM_INFO
	.align		4
.L_102:
        /*0078*/ 	.byte	0x04, 0x17
        /*007a*/ 	.short	(.L_104 - .L_103)
.L_103:
        /*007c*/ 	.word	0x00000000
        /*0080*/ 	.short	0x0004
        /*0082*/ 	.short	0x0020
        /*0084*/ 	.byte	0x00, 0xf5, 0x21, 0x00


	//----- nvinfo : EIATTR_KPARAM_INFO
	.align		4
.L_104:
        /*0088*/ 	.byte	0x04, 0x17
        /*008a*/ 	.short	(.L_106 - .L_105)
.L_105:
        /*008c*/ 	.word	0x00000000
        /*0090*/ 	.short	0x0003
        /*0092*/ 	.short	0x0018
        /*0094*/ 	.byte	0x00, 0xf5, 0x21, 0x00


	//----- nvinfo : EIATTR_KPARAM_INFO
	.align		4
.L_106:
        /*0098*/ 	.byte	0x04, 0x17
        /*009a*/ 	.short	(.L_108 - .L_107)
.L_107:
        /*009c*/ 	.word	0x00000000
        /*00a0*/ 	.short	0x0002
        /*00a2*/ 	.short	0x0010
        /*00a4*/ 	.byte	0x00, 0xf5, 0x21, 0x00


	//----- nvinfo : EIATTR_KPARAM_INFO
	.align		4
.L_108:
        /*00a8*/ 	.byte	0x04, 0x17
        /*00aa*/ 	.short	(.L_110 - .L_109)
.L_109:
        /*00ac*/ 	.word	0x00000000
        /*00b0*/ 	.short	0x0001
        /*00b2*/ 	.short	0x0008
        /*00b4*/ 	.byte	0x00, 0xf5, 0x21, 0x00


	//----- nvinfo : EIATTR_KPARAM_INFO
	.align		4
.L_110:
        /*00b8*/ 	.byte	0x04, 0x17
        /*00ba*/ 	.short	(.L_112 - .L_111)
.L_111:
        /*00bc*/ 	.word	0x00000000
        /*00c0*/ 	.short	0x0000
        /*00c2*/ 	.short	0x0000
        /*00c4*/ 	.byte	0x00, 0xf5, 0x21, 0x00


	//----- nvinfo : EIATTR_SPARSE_MMA_MASK
	.align		4
.L_112:
        /*00c8*/ 	.byte	0x03, 0x50
        /*00ca*/ 	.short	0x0000


	//----- nvinfo : EIATTR_MAXREG_COUNT
	.align		4
        /*00cc*/ 	.byte	0x03, 0x1b
        /*00ce*/ 	.short	0x00a8


	//----- nvinfo : EIATTR_NUM_BARRIERS
	.align		4
        /*00d0*/ 	.byte	0x02, 0x4c
        /*00d2*/ 	.byte	0x01
	.zero		1


	//----- nvinfo : EIATTR_MERCURY_ISA_VERSION
	.align		4
        /*00d4*/ 	.byte	0x03, 0x5f
        /*00d6*/ 	.short	0x0101


	//----- nvinfo : EIATTR_COOP_GROUP_MASK_REGIDS
	.align		4
        /*00d8*/ 	.byte	0x04, 0x29
        /*00da*/ 	.short	(.L_114 - .L_113)


	//   ....[0]....
.L_113:
        /*00dc*/ 	.word	0xffffffff


	//   ....[1]....
        /*00e0*/ 	.word	0x05000019


	//   ....[2]....
        /*00e4*/ 	.word	0xffffffff


	//   ....[3]....
        /*00e8*/ 	.word	0xffffffff


	//   ....[4]....
        /*00ec*/ 	.word	0xffffffff


	//   ....[5]....
        /*00f0*/ 	.word	0xffffffff


	//   ....[6]....
        /*00f4*/ 	.word	0xffffffff


	//   ....[7]....
        /*00f8*/ 	.word	0xffffffff


	//   ....[8]....
        /*00fc*/ 	.word	0xffffffff


	//   ....[9]....
        /*0100*/ 	.word	0xffffffff


	//   ....[10]....
        /*0104*/ 	.word	0xffffffff


	//   ....[11]....
        /*0108*/ 	.word	0xffffffff


	//   ....[12]....
        /*010c*/ 	.word	0xffffffff


	//   ....[13]....
        /*0110*/ 	.word	0xffffffff


	//   ....[14]....
        /*0114*/ 	.word	0xffffffff


	//   ....[15]....
        /*0118*/ 	.word	0xffffffff


	//   ....[16]....
        /*011c*/ 	.word	0xffffffff


	//   ....[17]....
        /*0120*/ 	.word	0xffffffff


	//   ....[18]....
        /*0124*/ 	.word	0xffffffff


	//   ....[19]....
        /*0128*/ 	.word	0xffffffff


	//   ....[20]....
        /*012c*/ 	.word	0xffffffff


	//   ....[21]....
        /*0130*/ 	.word	0xffffffff


	//   ....[22]....
        /*0134*/ 	.word	0xffffffff


	//   ....[23]....
        /*0138*/ 	.word	0xffffffff


	//   ....[24]....
        /*013c*/ 	.word	0xffffffff


	//   ....[25]....
        /*0140*/ 	.word	0xffffffff


	//   ....[26]....
        /*0144*/ 	.word	0xffffffff


	//   ....[27]....
        /*0148*/ 	.word	0xffffffff


	//   ....[28]....
        /*014c*/ 	.word	0xffffffff


	//   ....[29]....
        /*0150*/ 	.word	0xffffffff


	//   ....[30]....
        /*0154*/ 	.word	0xffffffff


	//   ....[31]....
        /*0158*/ 	.word	0xffffffff


	//   ....[32]....
        /*015c*/ 	.word	0xffffffff


	//   ....[33]....
        /*0160*/ 	.word	0xffffffff


	//   ....[34]....
        /*0164*/ 	.word	0xffffffff


	//   ....[35]....
        /*0168*/ 	.word	0xffffffff


	//   ....[36]....
        /*016c*/ 	.word	0xffffffff


	//   ....[37]....
        /*0170*/ 	.word	0xffffffff


	//   ....[38]....
        /*0174*/ 	.word	0xffffffff


	//   ....[39]....
        /*0178*/ 	.word	0xffffffff


	//   ....[40]....
        /*017c*/ 	.word	0xffffffff


	//   ....[41]....
        /*0180*/ 	.word	0xffffffff


	//   ....[42]....
        /*0184*/ 	.word	0xffffffff


	//   ....[43]....
        /*0188*/ 	.word	0xffffffff


	//   ....[44]....
        /*018c*/ 	.word	0xffffffff


	//   ....[45]....
        /*0190*/ 	.word	0xffffffff


	//   ....[46]....
        /*0194*/ 	.word	0xffffffff


	//   ....[47]....
        /*0198*/ 	.word	0xffffffff


	//   ....[48]....
        /*019c*/ 	.word	0xffffffff


	//   ....[49]....
        /*01a0*/ 	.word	0xffffffff


	//   ....[50]....
        /*01a4*/ 	.word	0xffffffff


	//   ....[51]....
        /*01a8*/ 	.word	0xffffffff


	//   ....[52]....
        /*01ac*/ 	.word	0xffffffff


	//   ....[53]....
        /*01b0*/ 	.word	0xffffffff


	//   ....[54]....
        /*01b4*/ 	.word	0xffffffff


	//   ....[55]....
        /*01b8*/ 	.word	0xffffffff


	//   ....[56]....
        /*01bc*/ 	.word	0xffffffff


	//   ....[57]....
        /*01c0*/ 	.word	0xffffffff


	//   ....[58]....
        /*01c4*/ 	.word	0xffffffff


	//   ....[59]....
        /*01c8*/ 	.word	0xffffffff


	//   ....[60]....
        /*01cc*/ 	.word	0xffffffff


	//   ....[61]....
        /*01d0*/ 	.word	0xffffffff


	//   ....[62]....
        /*01d4*/ 	.word	0xffffffff


	//   ....[63]....
        /*01d8*/ 	.word	0xffffffff


	//   ....[64]....
        /*01dc*/ 	.word	0xffffffff


	//   ....[65]....
        /*01e0*/ 	.word	0xffffffff


	//   ....[66]....
        /*01e4*/ 	.word	0xffffffff


	//   ....[67]....
        /*01e8*/ 	.word	0xffffffff


	//   ....[68]....
        /*01ec*/ 	.word	0xffffffff


	//   ....[69]....
        /*01f0*/ 	.word	0xffffffff


	//   ....[70]....
        /*01f4*/ 	.word	0xffffffff


	//   ....[71]....
        /*01f8*/ 	.word	0xffffffff


	//   ....[72]....
        /*01fc*/ 	.word	0xffffffff


	//   ....[73]....
        /*0200*/ 	.word	0xffffffff


	//   ....[74]....
        /*0204*/ 	.word	0xffffffff


	//   ....[75]....
        /*0208*/ 	.word	0xffffffff


	//   ....[76]....
        /*020c*/ 	.word	0xffffffff


	//   ....[77]....
        /*0210*/ 	.word	0xffffffff


	//   ....[78]....
        /*0214*/ 	.word	0xffffffff


	//   ....[79]....
        /*0218*/ 	.word	0xffffffff


	//   ....[80]....
        /*021c*/ 	.word	0xffffffff


	//   ....[81]....
        /*0220*/ 	.word	0xffffffff


	//   ....[82]....
        /*0224*/ 	.word	0xffffffff


	//   ....[83]....
        /*0228*/ 	.word	0xffffffff


	//   ....[84]....
        /*022c*/ 	.word	0xffffffff


	//   ....[85]....
        /*0230*/ 	.word	0xffffffff


	//   ....[86]....
        /*0234*/ 	.word	0xffffffff


	//   ....[87]....
        /*0238*/ 	.word	0xffffffff


	//   ....[88]....
        /*023c*/ 	.word	0xffffffff


	//   ....[89]....
        /*0240*/ 	.word	0xffffffff


	//   ....[90]....
        /*0244*/ 	.word	0xffffffff


	//   ....[91]....
        /*0248*/ 	.word	0xffffffff


	//   ....[92]....
        /*024c*/ 	.word	0xffffffff


	//   ....[93]....
        /*0250*/ 	.word	0xffffffff


	//   ....[94]....
        /*0254*/ 	.word	0xffffffff


	//   ....[95]....
        /*0258*/ 	.word	0xffffffff


	//   ....[96]....
        /*025c*/ 	.word	0xffffffff


	//   ....[97]....
        /*0260*/ 	.word	0xffffffff


	//   ....[98]....
        /*0264*/ 	.word	0xffffffff


	//   ....[99]....
        /*0268*/ 	.word	0xffffffff


	//   ....[100]....
        /*026c*/ 	.word	0xffffffff


	//   ....[101]....
        /*0270*/ 	.word	0xffffffff


	//   ....[102]....
        /*0274*/ 	.word	0xffffffff


	//   ....[103]....
        /*0278*/ 	.word	0xffffffff


	//   ....[104]....
        /*027c*/ 	.word	0xffffffff


	//   ....[105]....
        /*0280*/ 	.word	0xffffffff


	//   ....[106]....
        /*0284*/ 	.word	0xffffffff


	//   ....[107]....
        /*0288*/ 	.word	0xffffffff


	//   ....[108]....
        /*028c*/ 	.word	0xffffffff


	//   ....[109]....
        /*0290*/ 	.word	0xffffffff


	//   ....[110]....
        /*0294*/ 	.word	0xffffffff


	//   ....[111]....
        /*0298*/ 	.word	0xffffffff


	//   ....[112]....
        /*029c*/ 	.word	0xffffffff


	//   ....[113]....
        /*02a0*/ 	.word	0xffffffff


	//   ....[114]....
        /*02a4*/ 	.word	0xffffffff


	//   ....[115]....
        /*02a8*/ 	.word	0xffffffff


	//   ....[116]....
        /*02ac*/ 	.word	0xffffffff


	//   ....[117]....
        /*02b0*/ 	.word	0xffffffff


	//   ....[118]....
        /*02b4*/ 	.word	0xffffffff


	//   ....[119]....
        /*02b8*/ 	.word	0xffffffff


	//   ....[120]....
        /*02bc*/ 	.word	0xffffffff


	//   ....[121]....
        /*02c0*/ 	.word	0xffffffff


	//   ....[122]....
        /*02c4*/ 	.word	0xffffffff


	//   ....[123]....
        /*02c8*/ 	.word	0xffffffff


	//   ....[124]....
        /*02cc*/ 	.word	0xffffffff


	//   ....[125]....
        /*02d0*/ 	.word	0xffffffff


	//   ....[126]....
        /*02d4*/ 	.word	0xffffffff


	//   ....[127]....
        /*02d8*/ 	.word	0xffffffff


	//   ....[128]....
        /*02dc*/ 	.word	0xffffffff


	//   ....[129]....
        /*02e0*/ 	.word	0xffffffff


	//   ....[130]....
        /*02e4*/ 	.word	0xffffffff


	//   ....[131]....
        /*02e8*/ 	.word	0xffffffff


	//   ....[132]....
        /*02ec*/ 	.word	0xffffffff


	//   ....[133]....
        /*02f0*/ 	.word	0xffffffff


	//   ....[134]....
        /*02f4*/ 	.word	0xffffffff


	//   ....[135]....
        /*02f8*/ 	.word	0xffffffff


	//   ....[136]....
        /*02fc*/ 	.word	0xffffffff


	//   ....[137]....
        /*0300*/ 	.word	0xffffffff


	//   ....[138]....
        /*0304*/ 	.word	0xffffffff


	//   ....[139]....
        /*0308*/ 	.word	0xffffffff


	//   ....[140]....
        /*030c*/ 	.word	0xffffffff


	//   ....[141]....
        /*0310*/ 	.word	0xffffffff


	//   ....[142]....
        /*0314*/ 	.word	0xffffffff


	//   ....[143]....
        /*0318*/ 	.word	0xffffffff


	//   ....[144]....
        /*031c*/ 	.word	0xffffffff


	//   ....[145]....
        /*0320*/ 	.word	0xffffffff


	//   ....[146]....
        /*0324*/ 	.word	0xffffffff


	//   ....[147]....
        /*0328*/ 	.word	0xffffffff


	//   ....[148]....
        /*032c*/ 	.word	0xffffffff


	//   ....[149]....
        /*0330*/ 	.word	0xffffffff


	//   ....[150]....
        /*0334*/ 	.word	0xffffffff


	//   ....[151]....
        /*0338*/ 	.word	0xffffffff


	//   ....[152]....
        /*033c*/ 	.word	0xffffffff


	//   ....[153]....
        /*0340*/ 	.word	0xffffffff


	//   ....[154]....
        /*0344*/ 	.word	0xffffffff


	//   ....[155]....
        /*0348*/ 	.word	0xffffffff


	//   ....[156]....
        /*034c*/ 	.word	0xffffffff


	//   ....[157]....
        /*0350*/ 	.word	0xffffffff


	//   ....[158]....
        /*0354*/ 	.word	0xffffffff


	//   ....[159]....
        /*0358*/ 	.word	0xffffffff


	//   ....[160]....
        /*035c*/ 	.word	0xffffffff


	//   ....[161]....
        /*0360*/ 	.word	0xffffffff


	//   ....[162]....
        /*0364*/ 	.word	0xffffffff


	//   ....[163]....
        /*0368*/ 	.word	0xffffffff


	//   ....[164]....
        /*036c*/ 	.word	0xffffffff


	//   ....[165]....
        /*0370*/ 	.word	0xffffffff


	//   ....[166]....
        /*0374*/ 	.word	0xffffffff


	//   ....[167]....
        /*0378*/ 	.word	0xffffffff


	//   ....[168]....
        /*037c*/ 	.word	0xffffffff


	//   ....[169]....
        /*0380*/ 	.word	0xffffffff


	//   ....[170]....
        /*0384*/ 	.word	0xffffffff


	//   ....[171]....
        /*0388*/ 	.word	0xffffffff


	//   ....[172]....
        /*038c*/ 	.word	0xffffffff


	//   ....[173]....
        /*0390*/ 	.word	0xffffffff


	//   ....[174]....
        /*0394*/ 	.word	0xffffffff


	//   ....[175]....
        /*0398*/ 	.word	0xffffffff


	//   ....[176]....
        /*039c*/ 	.word	0xffffffff


	//   ....[177]....
        /*03a0*/ 	.word	0xffffffff


	//   ....[178]....
        /*03a4*/ 	.word	0x05000006


	//   ....[179]....
        /*03a8*/ 	.word	0xffffffff


	//   ....[180]....
        /*03ac*/ 	.word	0xffffffff


	//   ....[181]....
        /*03b0*/ 	.word	0xffffffff


	//   ....[182]....
        /*03b4*/ 	.word	0xffffffff


	//   ....[183]....
        /*03b8*/ 	.word	0xffffffff


	//   ....[184]....
        /*03bc*/ 	.word	0xffffffff


	//   ....[185]....
        /*03c0*/ 	.word	0xffffffff


	//   ....[186]....
        /*03c4*/ 	.word	0xffffffff


	//   ....[187]....
        /*03c8*/ 	.word	0xffffffff


	//   ....[188]....
        /*03cc*/ 	.word	0xffffffff


	//   ....[189]....
        /*03d0*/ 	.word	0xffffffff


	//   ....[190]....
        /*03d4*/ 	.word	0xffffffff


	//   ....[191]....
        /*03d8*/ 	.word	0xffffffff


	//   ....[192]....
        /*03dc*/ 	.word	0xffffffff


	//   ....[193]....
        /*03e0*/ 	.word	0xffffffff


	//   ....[194]....
        /*03e4*/ 	.word	0xffffffff


	//   ....[195]....
        /*03e8*/ 	.word	0xffffffff


	//   ....[196]....
        /*03ec*/ 	.word	0xffffffff


	//   ....[197]....
        /*03f0*/ 	.word	0xffffffff


	//   ....[198]....
        /*03f4*/ 	.word	0xffffffff


	//   ....[199]....
        /*03f8*/ 	.word	0xffffffff


	//   ....[200]....
        /*03fc*/ 	.word	0xffffffff


	//   ....[201]....
        /*0400*/ 	.word	0xffffffff


	//   ....[202]....
        /*0404*/ 	.word	0xffffffff


	//   ....[203]....
        /*0408*/ 	.word	0xffffffff


	//   ....[204]....
        /*040c*/ 	.word	0xffffffff


	//   ....[205]....
        /*0410*/ 	.word	0xffffffff


	//   ....[206]....
        /*0414*/ 	.word	0xffffffff


	//   ....[207]....
        /*0418*/ 	.word	0xffffffff


	//   ....[208]....
        /*041c*/ 	.word	0xffffffff


	//   ....[209]....
        /*0420*/ 	.word	0xffffffff


	//   ....[210]....
        /*0424*/ 	.word	0xffffffff


	//   ....[211]....
        /*0428*/ 	.word	0xffffffff


	//   ....[212]....
        /*042c*/ 	.word	0xffffffff


	//   ....[213]....
        /*0430*/ 	.word	0xffffffff


	//   ....[214]....
        /*0434*/ 	.word	0xffffffff


	//   ....[215]....
        /*0438*/ 	.word	0xffffffff


	//   ....[216]....
        /*043c*/ 	.word	0xffffffff


	//   ....[217]....
        /*0440*/ 	.word	0x0500002f


	//   ....[218]....
        /*0444*/ 	.word	0x0500002f


	//   ....[219]....
        /*0448*/ 	.word	0x0500002f


	//   ....[220]....
        /*044c*/ 	.word	0x0500002f


	//   ....[221]....
        /*0450*/ 	.word	0x0500002f


	//----- nvinfo : EIATTR_COOP_GROUP_INSTR_OFFSETS
	.align		4
.L_114:
        /*0454*/ 	.byte	0x04, 0x28
        /*0456*/ 	.short	(.L_116 - .L_115)


	//   ....[0]....
.L_115:
        /*0458*/ 	.word	0x00000ee0


	//   ....[1]....
        /*045c*/ 	.word	0x00001970


	//   ....[2]....
        /*0460*/ 	.word	0x00002370


	//   ....[3]....
        /*0464*/ 	.word	0x00002390


	//   ....[4]....
        /*0468*/ 	.word	0x000023b0


	//   ....[5]....
        /*046c*/ 	.word	0x000023d0


	//   ....[6]....
        /*0470*/ 	.word	0x000023f0


	//   ....[7]....
        /*0474*/ 	.word	0x000028c0


	//   ....[8]....
        /*0478*/ 	.word	0x000028d0


	//   ....[9]....
        /*047c*/ 	.word	0x000028f0


	//   ....[10]....
        /*0480*/ 	.word	0x00002910


	//   ....[11]....
        /*0484*/ 	.word	0x00002960


	//   ....[12]....
        /*0488*/ 	.word	0x00002990


	//   ....[13]....
        /*048c*/ 	.word	0x000029d0


	//   ....[14]....
        /*0490*/ 	.word	0x000029f0


	//   ....[15]....
        /*0494*/ 	.word	0x00002b20


	//   ....[16]....
        /*0498*/ 	.word	0x00002b50


	//   ....[17]....
        /*049c*/ 	.word	0x00002b60


	//   ....[18]....
        /*04a0*/ 	.word	0x00002b80


	//   ....[19]....
        /*04a4*/ 	.word	0x00002bc0


	//   ....[20]....
        /*04a8*/ 	.word	0x00002bf0


	//   ....[21]....
        /*04ac*/ 	.word	0x00002c30


	//   ....[22]....
        /*04b0*/ 	.word	0x00002c50


	//   ....[23]....
        /*04b4*/ 	.word	0x00002c70


	//   ....[24]....
        /*04b8*/ 	.word	0x00002d80


	//   ....[25]....
        /*04bc*/ 	.word	0x00002da0


	//   ....[26]....
        /*04c0*/ 	.word	0x00002db0


	//   ....[27]....
        /*04c4*/ 	.word	0x00002dd0


	//   ....[28]....
        /*04c8*/ 	.word	0x00002e10


	//   ....[29]....
        /*04cc*/ 	.word	0x00002e40


	//   ....[30]....
        /*04d0*/ 	.word	0x00002e80


	//   ....[31]....
        /*04d4*/ 	.word	0x00002ea0


	//   ....[32]....
        /*04d8*/ 	.word	0x00002ec0


	//   ....[33]....
        /*04dc*/ 	.word	0x00002fe0


	//   ....[34]....
        /*04e0*/ 	.word	0x00003000


	//   ....[35]....
        /*04e4*/ 	.word	0x00003010


	//   ....[36]....
        /*04e8*/ 	.word	0x00003030


	//   ....[37]....
        /*04ec*/ 	.word	0x00003070


	//   ....[38]....
        /*04f0*/ 	.word	0x000030a0


	//   ....[39]....
        /*04f4*/ 	.word	0x000030e0


	//   ....[40]....
        /*04f8*/ 	.word	0x00003100


	//   ....[41]....
        /*04fc*/ 	.word	0x00003120


	//   ....[42]....
        /*0500*/ 	.word	0x00003240


	//   ....[43]....
        /*0504*/ 	.word	0x00003270


	//   ....[44]....
        /*0508*/ 	.word	0x00003280


	//   ....[45]....
        /*050c*/ 	.word	0x000032a0


	//   ....[46]....
        /*0510*/ 	.word	0x000032e0


	//   ....[47]....
        /*0514*/ 	.word	0x00003310


	//   ....[48]....
        /*0518*/ 	.word	0x00003350


	//   ....[49]....
        /*051c*/ 	.word	0x00003370


	//   ....[50]....
        /*0520*/ 	.word	0x00003390


	//   ....[51]....
        /*0524*/ 	.word	0x000034a0


	//   ....[52]....
        /*0528*/ 	.word	0x000034c0


	//   ....[53]....
        /*052c*/ 	.word	0x000034d0


	//   ....[54]....
        /*0530*/ 	.word	0x000034f0


	//   ....[55]....
        /*0534*/ 	.word	0x00003530


	//   ....[56]....
        /*0538*/ 	.word	0x00003560


	//   ....[57]....
        /*053c*/ 	.word	0x000035a0


	//   ....[58]....
        /*0540*/ 	.word	0x000035c0


	//   ....[59]....
        /*0544*/ 	.word	0x000035e0


	//   ....[60]....
        /*0548*/ 	.word	0x00003700


	//   ....[61]....
        /*054c*/ 	.word	0x00003720


	//   ....[62]....
        /*0550*/ 	.word	0x00003730


	//   ....[63]....
        /*0554*/ 	.word	0x00003750


	//   ....[64]....
        /*0558*/ 	.word	0x00003790


	//   ....[65]....
        /*055c*/ 	.word	0x000037c0


	//   ....[66]....
        /*0560*/ 	.word	0x00003800


	//   ....[67]....
        /*0564*/ 	.word	0x00003820


	//   ....[68]....
        /*0568*/ 	.word	0x00003840


	//   ....[69]....
        /*056c*/ 	.word	0x00003940


	//   ....[70]....
        /*0570*/ 	.word	0x00003970


	//   ....[71]....
        /*0574*/ 	.word	0x00003980


	//   ....[72]....
        /*0578*/ 	.word	0x000039a0


	//   ....[73]....
        /*057c*/ 	.word	0x000039e0


	//   ....[74]....
        /*0580*/ 	.word	0x00003a10


	//   ....[75]....
        /*0584*/ 	.word	0x00003a50


	//   ....[76]....
        /*0588*/ 	.word	0x00003a70


	//   ....[77]....
        /*058c*/ 	.word	0x00003a90


	//   ....[78]....
        /*0590*/ 	.word	0x00003b80


	//   ....[79]....
        /*0594*/ 	.word	0x00003bb0


	//   ....[80]....
        /*0598*/ 	.word	0x00003bc0


	//   ....[81]....
        /*059c*/ 	.word	0x00003bf0


	//   ....[82]....
        /*05a0*/ 	.word	0x00003c10


	//   ....[83]....
        /*05a4*/ 	.word	0x00003c60


	//   ....[84]....
        /*05a8*/ 	.word	0x00003c80


	//   ....[85]....
        /*05ac*/ 	.word	0x00003cc0


	//   ....[86]....
        /*05b0*/ 	.word	0x00003ce0


	//   ....[87]....
        /*05b4*/ 	.word	0x00003de0


	//   ....[88]....
        /*05b8*/ 	.word	0x00003e30


	//   ....[89]....
        /*05bc*/ 	.word	0x00003e40


	//   ....[90]....
        /*05c0*/ 	.word	0x00003e90


	//   ....[91]....
        /*05c4*/ 	.word	0x00003ec0


	//   ....[92]....
        /*05c8*/ 	.word	0x00003ef0


	//   ....[93]....
        /*05cc*/ 	.word	0x00003f20


	//   ....[94]....
        /*05d0*/ 	.word	0x00003f50


	//   ....[95]....
        /*05d4*/ 	.word	0x00003f80


	//   ....[96]....
        /*05d8*/ 	.word	0x00004040


	//   ....[97]....
        /*05dc*/ 	.word	0x00004060


	//   ....[98]....
        /*05e0*/ 	.word	0x00004070


	//   ....[99]....
        /*05e4*/ 	.word	0x000040c0


	//   ....[100]....
        /*05e8*/ 	.word	0x000040f0


	//   ....[101]....
        /*05ec*/ 	.word	0x00004120


	//   ....[102]....
        /*05f0*/ 	.word	0x00004150


	//   ....[103]....
        /*05f4*/ 	.word	0x00004180


	//   ....[104]....
        /*05f8*/ 	.word	0x000041b0


	//   ....[105]....
        /*05fc*/ 	.word	0x000042d0


	//   ....[106]....
        /*0600*/ 	.word	0x000042e0


	//   ....[107]....
        /*0604*/ 	.word	0x000042f0


	//   ....[108]....
        /*0608*/ 	.word	0x00004350


	//   ....[109]....
        /*060c*/ 	.word	0x00004380


	//   ....[110]....
        /*0610*/ 	.word	0x000043b0


	//   ....[111]....
        /*0614*/ 	.word	0x000043e0


	//   ....[112]....
        /*0618*/ 	.word	0x00004410


	//   ....[113]....
        /*061c*/ 	.word	0x00004440


	//   ....[114]....
        /*0620*/ 	.word	0x00004530


	//   ....[115]....
        /*0624*/ 	.word	0x00004570


	//   ....[116]....
        /*0628*/ 	.word	0x00004580


	//   ....[117]....
        /*062c*/ 	.word	0x000045d0


	//   ....[118]....
        /*0630*/ 	.word	0x00004600


	//   ....[119]....
        /*0634*/ 	.word	0x00004630


	//   ....[120]....
        /*0638*/ 	.word	0x00004660


	//   ....[121]....
        /*063c*/ 	.word	0x00004690


	//   ....[122]....
        /*0640*/ 	.word	0x000046c0


	//   ....[123]....
        /*0644*/ 	.word	0x000047b0


	//   ....[124]....
        /*0648*/ 	.word	0x00004800


	//   ....[125]....
        /*064c*/ 	.word	0x00004810


	//   ....[126]....
        /*0650*/ 	.word	0x00004860


	//   ....[127]....
        /*0654*/ 	.word	0x00004890


	//   ....[128]....
        /*0658*/ 	.word	0x000048a0


	//   ....[129]....
        /*065c*/ 	.word	0x000048e0


	//   ....[130]....
        /*0660*/ 	.word	0x00004910


	//   ....[131]....
        /*0664*/ 	.word	0x00004940


	//   ....[132]....
        /*0668*/ 	.word	0x00004a30


	//   ....[133]....
        /*066c*/ 	.word	0x00004a90


	//   ....[134]....
        /*0670*/ 	.word	0x00004aa0


	//   ....[135]....
        /*0674*/ 	.word	0x00004af0


	//   ....[136]....
        /*0678*/ 	.word	0x00004b20


	//   ....[137]....
        /*067c*/ 	.word	0x00004b30


	//   ....[138]....
        /*0680*/ 	.word	0x00004b70


	//   ....[139]....
        /*0684*/ 	.word	0x00004ba0


	//   ....[140]....
        /*0688*/ 	.word	0x00004bd0


	//   ....[141]....
        /*068c*/ 	.word	0x00004cb0


	//   ....[142]....
        /*0690*/ 	.word	0x00004d10


	//   ....[143]....
        /*0694*/ 	.word	0x00004d20


	//   ....[144]....
        /*0698*/ 	.word	0x00004d70


	//   ....[145]....
        /*069c*/ 	.word	0x00004da0


	//   ....[146]....
        /*06a0*/ 	.word	0x00004db0


	//   ....[147]....
        /*06a4*/ 	.word	0x00004df0


	//   ....[148]....
        /*06a8*/ 	.word	0x00004e20


	//   ....[149]....
        /*06ac*/ 	.word	0x00004e50


	//   ....[150]....
        /*06b0*/ 	.word	0x00004f30


	//   ....[151]....
        /*06b4*/ 	.word	0x00004f90


	//   ....[152]....
        /*06b8*/ 	.word	0x00004fa0


	//   ....[153]....
        /*06bc*/ 	.word	0x00004ff0


	//   ....[154]....
        /*06c0*/ 	.word	0x00005020


	//   ....[155]....
        /*06c4*/ 	.word	0x00005050


	//   ....[156]....
        /*06c8*/ 	.word	0x00005080


	//   ....[157]....
        /*06cc*/ 	.word	0x000050b0


	//   ....[158]....
        /*06d0*/ 	.word	0x000050e0


	//   ....[159]....
        /*06d4*/ 	.word	0x000051b0


	//   ....[160]....
        /*06d8*/ 	.word	0x00005200


	//   ....[161]....
        /*06dc*/ 	.word	0x00005210


	//   ....[162]....
        /*06e0*/ 	.word	0x00005260


	//   ....[163]....
        /*06e4*/ 	.word	0x00005290


	//   ....[164]....
        /*06e8*/ 	.word	0x000052a0


	//   ....[165]....
        /*06ec*/ 	.word	0x000052e0


	//   ....[166]....
        /*06f0*/ 	.word	0x00005310


	//   ....[167]....
        /*06f4*/ 	.word	0x00005340


	//   ....[168]....
        /*06f8*/ 	.word	0x00005420


	//   ....[169]....
        /*06fc*/ 	.word	0x00005440


	//   ....[170]....
        /*0700*/ 	.word	0x00005450


	//   ....[171]....
        /*0704*/ 	.word	0x00005480


	//   ....[172]....
        /*0708*/ 	.word	0x000054a0


	//   ....[173]....
        /*070c*/ 	.word	0x000054f0


	//   ....[174]....
        /*0710*/ 	.word	0x00005520


	//   ....[175]....
        /*0714*/ 	.word	0x00005560


	//   ....[176]....
        /*0718*/ 	.word	0x00005590


	//   ....[177]....
        /*071c*/ 	.word	0x00005650


	//   ....[178]....
        /*0720*/ 	.word	0x00005b80


	//   ....[179]....
        /*0724*/ 	.word	0x00005ee0


	//   ....[180]....
        /*0728*/ 	.word	0x00005fa0


	//   ....[181]....
        /*072c*/ 	.word	0x00006060


	//   ....[182]....
        /*0730*/ 	.word	0x00006120


	//   ....[183]....
        /*0734*/ 	.word	0x000061e0


	//   ....[184]....
        /*0738*/ 	.word	0x000062a0


	//   ....[185]....
        /*073c*/ 	.word	0x00006360


	//   ....[186]....
        /*0740*/ 	.word	0x00006420


	//   ....[187]....
        /*0744*/ 	.word	0x000064e0


	//   ....[188]....
        /*0748*/ 	.word	0x000065a0


	//   ....[189]....
        /*074c*/ 	.word	0x00006660


	//   ....[190]....
        /*0750*/ 	.word	0x00006720


	//   ....[191]....
        /*0754*/ 	.word	0x000067e0


	//   ....[192]....
        /*0758*/ 	.word	0x000068a0


	//   ....[193]....
        /*075c*/ 	.word	0x00006960


	//   ....[194]....
        /*0760*/ 	.word	0x00006a20


	//   ....[195]....
        /*0764*/ 	.word	0x00006ae0


	//   ....[196]....
        /*0768*/ 	.word	0x00006ba0


	//   ....[197]....
        /*076c*/ 	.word	0x00006c60


	//   ....[198]....
        /*0770*/ 	.word	0x00006e80


	//   ....[199]....
        /*0774*/ 	.word	0x00006fb0


	//   ....[200]....
        /*0778*/ 	.word	0x000070e0


	//   ....[201]....
        /*077c*/ 	.word	0x00007210


	//   ....[202]....
        /*0780*/ 	.word	0x00007340


	//   ....[203]....
        /*0784*/ 	.word	0x00007470


	//   ....[204]....
        /*0788*/ 	.word	0x000075a0


	//   ....[205]....
        /*078c*/ 	.word	0x000076d0


	//   ....[206]....
        /*0790*/ 	.word	0x00007800


	//   ....[207]....
        /*0794*/ 	.word	0x00007930


	//   ....[208]....
        /*0798*/ 	.word	0x00007a60


	//   ....[209]....
        /*079c*/ 	.word	0x00007b80


	//   ....[210]....
        /*07a0*/ 	.word	0x00007c90


	//   ....[211]....
        /*07a4*/ 	.word	0x00007da0


	//   ....[212]....
        /*07a8*/ 	.word	0x00007eb0


	//   ....[213]....
        /*07ac*/ 	.word	0x00007fc0


	//   ....[214]....
        /*07b0*/ 	.word	0x000080d0


	//   ....[215]....
        /*07b4*/ 	.word	0x000081e0


	//   ....[216]....
        /*07b8*/ 	.word	0x000082e0


	//   ....[217]....
        /*07bc*/ 	.word	0x00008350


	//   ....[218]....
        /*07c0*/ 	.word	0x000083c0


	//   ....[219]....
        /*07c4*/ 	.word	0x00008430


	//   ....[220]....
        /*07c8*/ 	.word	0x000084a0


	//   ....[221]....
        /*07cc*/ 	.word	0x00008510


	//----- nvinfo : EIATTR_VRC_CTA_INIT_COUNT
	.align		4
.L_116:
        /*07d0*/ 	.byte	0x02, 0x4a
	.zero		1
	.zero		1


	//----- nvinfo : EIATTR_EXIT_INSTR_OFFSETS
	.align		4
        /*07d4*/ 	.byte	0x04, 0x1c
        /*07d6*/ 	.short	(.L_118 - .L_117)


	//   ....[0]....
.L_117:
        /*07d8*/ 	.word	0x00001d40


	//   ....[1]....
        /*07dc*/ 	.word	0x00002160


	//   ....[2]....
        /*07e0*/ 	.word	0x00002180


	//   ....[3]....
        /*07e4*/ 	.word	0x00006c70


	//   ....[4]....
        /*07e8*/ 	.word	0x000082f0


	//----- nvinfo : EIATTR_MAX_THREADS
	.align		4
.L_118:
        /*07ec*/ 	.byte	0x04, 0x05
        /*07ee*/ 	.short	(.L_120 - .L_119)
.L_119:
        /*07f0*/ 	.word	0x00000180
        /*07f4*/ 	.word	0x00000001
        /*07f8*/ 	.word	0x00000001


	//----- nvinfo : EIATTR_CRS_STACK_SIZE
	.align		4
.L_120:
        /*07fc*/ 	.byte	0x04, 0x1e
        /*07fe*/ 	.short	(.L_122 - .L_121)
.L_121:
        /*0800*/ 	.word	0x00000000


	//----- nvinfo : EIATTR_CBANK_PARAM_SIZE
	.align		4
.L_122:
        /*0804*/ 	.byte	0x03, 0x19
        /*0806*/ 	.short	0x004d


	//----- nvinfo : EIATTR_PARAM_CBANK
	.align		4
        /*0808*/ 	.byte	0x04, 0x0a
        /*080a*/ 	.short	(.L_124 - .L_123)
	.align		4
.L_123:
        /*080c*/ 	.word	index@(.nv.constant0._ZN3cub18CUB_300001_SM_10006detail10radix_sort29DeviceRadixSortOnesweepKernelINS1_5radix10policy_hubIiNS0_8NullTypeEyE10Policy1000ELNS0_9SortOrderE0EiS6_yiiNS1_21identity_decomposer_tEEEvPT5_SC_PT3_PKSD_PT1_PKSH_PT2_PKSL_T4_iiT6_)
        /*0810*/ 	.short	0x0380
        /*0812*/ 	.short	0x004d


	//----- nvinfo : EIATTR_SW_WAR
	.align		4
.L_124:
        /*0814*/ 	.byte	0x04, 0x36
        /*0816*/ 	.short	(.L_126 - .L_125)
.L_125:
        /*0818*/ 	.word	0x00000008
.L_126:


//--------------------- .nv.info._ZN3cub18CUB_300001_SM_10006detail10radix_sort33DeviceRadixSortExclusiveSumKernelINS1_5radix10policy_hubIiNS0_8NullTypeEyE10Policy1000EyEEvPT0_ --------------------------
	.section	.nv.info._ZN3cub18CUB_300001_SM_10006detail10radix_sort33DeviceRadixSortExclusiveSumKernelINS1_5radix10policy_hubIiNS0_8NullTypeEyE10Policy1000EyEEvPT0_,"",@"SHT_CUDA_INFO"
	.sectionflags	@""
	.align	4


	//----- nvinfo : EIATTR_CUDA_API_VERSION
	.align		4
        /*0000*/ 	.byte	0x04, 0x37
        /*0002*/ 	.short	(.L_128 - .L_127)
.L_127:
        /*0004*/ 	.word	0x00000082


	//----- nvinfo : EIATTR_KPARAM_INFO
	.align		4
.L_128:
        /*0008*/ 	.byte	0x04, 0x17
        /*000a*/ 	.short	(.L_130 - .L_129)
.L_129:
        /*000c*/ 	.word	0x00000000
        /*0010*/ 	.short	0x0000
        /*0012*/ 	.short	0x0000
        /*0014*/ 	.byte	0x00, 0xf5, 0x21, 0x00


	//----- nvinfo : EIATTR_SPARSE_MMA_MASK
	.align		4
.L_130:
        /*0018*/ 	.byte	0x03, 0x50
        /*001a*/ 	.short	0x0000


	//----- nvinfo : EIATTR_MAXREG_COUNT
	.align		4
        /*001c*/ 	.byte	0x03, 0x1b
        /*001e*/ 	.short	0x00ff


	//----- nvinfo : EIATTR_NUM_BARRIERS
	.align		4
        /*0020*/ 	.byte	0x02, 0x4c
        /*0022*/ 	.byte	0x01
	.zero		1


	//----- nvinfo : EIATTR_MERCURY_ISA_VERSION
	.align		4
        /*0024*/ 	.byte	0x03, 0x5f
        /*0026*/ 	.short	0x0101


	//----- nvinfo : EIATTR_COOP_GROUP_MASK_REGIDS
	.align		4
        /*0028*/ 	.byte	0x04, 0x29
        /*002a*/ 	.short	(.L_132 - .L_131)


	//   ....[0]....
.L_131:
        /*002c*/ 	.word	0xffffffff


	//   ....[1]....
        /*0030*/ 	.word	0xffffffff


	//   ....[2]....
        /*0034*/ 	.word	0xffffffff


	//   ....[3]....
        /*0038*/ 	.word	0xffffffff


	//   ....[4]....
        /*003c*/ 	.word	0xffffffff


	//   ....[5]....
        /*0040*/ 	.word	0xffffffff


	//   ....[6]....
        /*0044*/ 	.word	0xffffffff


	//   ....[7]....
        /*0048*/ 	.word	0xffffffff


	//   ....[8]....
        /*004c*/ 	.word	0xffffffff


	//   ....[9]....
        /*0050*/ 	.word	0xffffffff


	//   ....[10]....
        /*0054*/ 	.word	0x05000015


	//   ....[11]....
        /*0058*/ 	.word	0x05000015


	//   ....[12]....
        /*005c*/ 	.word	0x05000015


	//   ....[13]....
        /*0060*/ 	.word	0x05000015


	//   ....[14]....
        /*0064*/ 	.word	0x05000015


	//   ....[15]....
        /*0068*/ 	.word	0x05000015


	//   ....[16]....
        /*006c*/ 	.word	0x05000015


	//   ....[17]....
        /*0070*/ 	.word	0x05000015


	//   ....[18]....
        /*0074*/ 	.word	0x05000015


	//   ....[19]....
        /*0078*/ 	.word	0x05000015


	//----- nvinfo : EIATTR_COOP_GROUP_INSTR_OFFSETS
	.align		4
.L_132:
        /*007c*/ 	.byte	0x04, 0x28
        /*007e*/ 	.short	(.L_134 - .L_133)


	//   ....[0]....
.L_133:
        /*0080*/ 	.word	0x00000250


	//   ....[1]....
        /*0084*/ 	.word	0x00000260


	//   ....[2]....
        /*0088*/ 	.word	0x000002a0


	//   ....[3]....
        /*008c*/ 	.word	0x000002c0


	//   ....[4]....
        /*0090*/ 	.word	0x00000310


	//   ....[5]....
        /*0094*/ 	.word	0x00000320


	//   ....[6]....
        /*0098*/ 	.word	0x00000360


	//   ....[7]....
        /*009c*/ 	.word	0x00000380


	//   ....[8]....
        /*00a0*/ 	.word	0x000003d0


	//   ....[9]....
        /*00a4*/ 	.word	0x000003e0


	//   ....[10]....
        /*00a8*/ 	.word	0x00000660


	//   ....[11]....
        /*00ac*/ 	.word	0x000006b0


	//   ....[12]....
        /*00b0*/ 	.word	0x00000740


	//   ....[13]....
        /*00b4*/ 	.word	0x00000790


	//   ....[14]....
        /*00b8*/ 	.word	0x00000820


	//   ....[15]....
        /*00bc*/ 	.word	0x00000870


	//   ....[16]....
        /*00c0*/ 	.word	0x00000900


	//   ....[17]....
        /*00c4*/ 	.word	0x00000950


	//   ....[18]....
        /*00c8*/ 	.word	0x000009e0


	//   ....[19]....
        /*00cc*/ 	.word	0x00000a30


	//----- nvinfo : EIATTR_VRC_CTA_INIT_COUNT
	.align		4
.L_134:
        /*00d0*/ 	.byte	0x02, 0x4a
	.zero		1
	.zero		1


	//----- nvinfo : EIATTR_EXIT_INSTR_OFFSETS
	.align		4
        /*00d4*/ 	.byte	0x04, 0x1c
        /*00d6*/ 	.short	(.L_136 - .L_135)


	//   ....[0]....
.L_135:
        /*00d8*/ 	.word	0x000005d0


	//   ....[1]....
        /*00dc*/ 	.word	0x00000600


	//----- nvinfo : EIATTR_CRS_STACK_SIZE
	.align		4
.L_136:
        /*00e0*/ 	.byte	0x04, 0x1e
        /*00e2*/ 	.short	(.L_138 - .L_137)
.L_137:
        /*00e4*/ 	.word	0x00000000


	//----- nvinfo : EIATTR_CBANK_PARAM_SIZE
	.align		4
.L_138:
        /*00e8*/ 	.byte	0x03, 0x19
        /*00ea*/ 	.short	0x0008


	//----- nvinfo : EIATTR_PARAM_CBANK
	.align		4
        /*00ec*/ 	.byte	0x04, 0x0a
        /*00ee*/ 	.short	(.L_140 - .L_139)
	.align		4
.L_139:
        /*00f0*/ 	.word	index@(.nv.constant0._ZN3cub18CUB_300001_SM_10006detail10radix_sort33DeviceRadixSortExclusiveSumKernelINS1_5radix10policy_hubIiNS0_8NullTypeEyE10Policy1000EyEEvPT0_)
        /*00f4*/ 	.short	0x0380
        /*00f6*/ 	.short	0x0008


	//----- nvinfo : EIATTR_SW_WAR
	.align		4
.L_140:
        /*00f8*/ 	.byte	0x04, 0x36
        /*00fa*/ 	.short	(.L_142 - .L_141)
.L_141:
        /*00fc*/ 	.word	0x00000008
.L_142:


//--------------------- .nv.info._ZN3cub18CUB_300001_SM_10006detail10radix_sort30DeviceRadixSortHistogramKernelINS1_5radix10policy_hubIiNS0_8NullTypeEyE10Policy1000ELNS0_9SortOrderE0EiyNS1_21identity_decomposer_tEEEvPT2_PKT1_SB_iiT3_ --------------------------
	.section	.nv.info._ZN3cub18CUB_300001_SM_10006detail10radix_sort30DeviceRadixSortHistogramKernelINS1_5radix10policy_hubIiNS0_8NullTypeEyE10Policy1000ELNS0_9SortOrderE0EiyNS1_21identity_decomposer_tEEEvPT2_PKT1_SB_iiT3_,"",@"SHT_CUDA_INFO"
	.sectionflags	@""
	.align	4


	//----- nvinfo : EIATTR_CUDA_API_VERSION
	.align		4
        /*0000*/ 	.byte	0x04, 0x37
        /*0002*/ 	.short	(.L_144 - .L_143)
.L_143:
        /*0004*/ 	.word	0x00000082


	//----- nvinfo : EIATTR_KPARAM_INFO
	.align		4
.L_144:
        /*0008*/ 	.byte	0x04, 0x17
        /*000a*/ 	.short	(.L_146 - .L_145)
.L_145:
        /*000c*/ 	.word	0x00000000
        /*0010*/ 	.short	0x0005
        /*0012*/ 	.short	0x0020
        /*0014*/ 	.byte	0x00, 0xf0, 0x05, 0x00


	//----- nvinfo : EIATTR_KPARAM_INFO
	.align		4
.L_146:
        /*0018*/ 	.byte	0x04, 0x17
        /*001a*/ 	.short	(.L_148 - .L_147)
.L_147:
        /*001c*/ 	.word	0x00000000
        /*0020*/ 	.short	0x0004
        /*0022*/ 	.short	0x001c
        /*0024*/ 	.byte	0x00, 0xf0, 0x11, 0x00


	//----- nvinfo : EIATTR_KPARAM_INFO
	.align		4
.L_148:
        /*0028*/ 	.byte	0x04, 0x17
        /*002a*/ 	.short	(.L_150 - .L_149)
.L_149:
        /*002c*/ 	.word	0x00000000
        /*0030*/ 	.short	0x0003
        /*0032*/ 	.short	0x0018
        /*0034*/ 	.byte	0x00, 0xf0, 0x11, 0x00


	//----- nvinfo : EIATTR_KPARAM_INFO
	.align		4
.L_150:
        /*0038*/ 	.byte	0x04, 0x17
        /*003a*/ 	.short	(.L_152 - .L_151)
.L_151:
        /*003c*/ 	.word	0x00000000
        /*0040*/ 	.short	0x0002
        /*0042*/ 	.short	0x0010
        /*0044*/ 	.byte	0x00, 0xf0, 0x21, 0x00


	//----- nvinfo : EIATTR_KPARAM_INFO
	.align		4
.L_152:
        /*0048*/ 	.byte	0x04, 0x17
        /*004a*/ 	.short	(.L_154 - .L_153)
.L_153:
        /*004c*/ 	.word	0x00000000
        /*0050*/ 	.short	0x0001
        /*0052*/ 	.short	0x0008
        /*0054*/ 	.byte	0x00, 0xf5, 0x21, 0x00


	//----- nvinfo : EIATTR_KPARAM_INFO
	.align		4
.L_154:
        /*0058*/ 	.byte	0x04, 0x17
        /*005a*/ 	.short	(.L_156 - .L_155)
.L_155:
        /*005c*/ 	.word	0x00000000
        /*0060*/ 	.short	0x0000
        /*0062*/ 	.short	0x0000
        /*0064*/ 	.byte	0x00, 0xf5, 0x21, 0x00


	//----- nvinfo : EIATTR_SPARSE_MMA_MASK
	.align		4
.L_156:
        /*0068*/ 	.byte	0x03, 0x50
        /*006a*/ 	.short	0x0000


	//----- nvinfo : EIATTR_MAXREG_COUNT
	.align		4
        /*006c*/ 	.byte	0x03, 0x1b
        /*006e*/ 	.short	0x00ff


	//----- nvinfo : EIATTR_NUM_BARRIERS
	.align		4
        /*0070*/ 	.byte	0x02, 0x4c
        /*0072*/ 	.byte	0x01
	.zero		1


	//----- nvinfo : EIATTR_MERCURY_ISA_VERSION
	.align		4
        /*0074*/ 	.byte	0x03, 0x5f
        /*0076*/ 	.short	0x0101


	//----- nvinfo : EIATTR_VRC_CTA_INIT_COUNT
	.align		4
        /*0078*/ 	.byte	0x02, 0x4a
	.zero		1
	.zero		1


	//----- nvinfo : EIATTR_EXIT_INSTR_OFFSETS
	.align		4
        /*007c*/ 	.byte	0x04, 0x1c
        /*007e*/ 	.short	(.L_158 - .L_157)


	//   ....[0]....
.L_157:
        /*0080*/ 	.word	0x00000040


	//   ....[1]....
        /*0084*/ 	.word	0x00002ee0


	//----- nvinfo : EIATTR_MAX_THREADS
	.align		4
.L_158:
        /*0088*/ 	.byte	0x04, 0x05
        /*008a*/ 	.short	(.L_160 - .L_159)
.L_159:
        /*008c*/ 	.word	0x00000080
        /*0090*/ 	.word	0x00000001
        /*0094*/ 	.word	0x00000001


	//----- nvinfo : EIATTR_CRS_STACK_SIZE
	.align		4
.L_160:
        /*0098*/ 	.byte	0x04, 0x1e
        /*009a*/ 	.short	(.L_162 - .L_161)
.L_161:
        /*009c*/ 	.word	0x00000000


	//----- nvinfo : EIATTR_CBANK_PARAM_SIZE
	.align		4
.L_162:
        /*00a0*/ 	.byte	0x03, 0x19
        /*00a2*/ 	.short	0x0021


	//----- nvinfo : EIATTR_PARAM_CBANK
	.align		4
        /*00a4*/ 	.byte	0x04, 0x0a
        /*00a6*/ 	.short	(.L_164 - .L_163)
	.align		4
.L_163:
        /*00a8*/ 	.word	index@(.nv.constant0._ZN3cub18CUB_300001_SM_10006detail10radix_sort30DeviceRadixSortHistogramKernelINS1_5radix10policy_hubIiNS0_8NullTypeEyE10Policy1000ELNS0_9SortOrderE0EiyNS1_21identity_decomposer_tEEEvPT2_PKT1_SB_iiT3_)
        /*00ac*/ 	.short	0x0380
        /*00ae*/ 	.short	0x0021


	//----- nvinfo : EIATTR_SW_WAR
	.align		4
.L_164:
        /*00b0*/ 	.byte	0x04, 0x36
        /*00b2*/ 	.short	(.L_166 - .L_165)
.L_165:
        /*00b4*/ 	.word	0x00000008
.L_166:


//--------------------- .nv.info._ZN3cub18CUB_300001_SM_10006detail10radix_sort31DeviceRadixSortSingleTileKernelINS1_5radix10policy_hubIiNS0_8NullTypeEyE10Policy1000ELNS0_9SortOrderE0EiS6_yNS1_21identity_decomposer_tEEEvPKT1_PSB_PKT2_PSF_T3_iiT4_ --------------------------
	.section	.nv.info._ZN3cub18CUB_300001_SM_10006detail10radix_sort31DeviceRadixSortSingleTileKernelINS1_5radix10policy_hubIiNS0_8NullTypeEyE10Policy1000ELNS0_9SortOrderE0EiS6_yNS1_21identity_decomposer_tEEEvPKT1_PSB_PKT2_PSF_T3_iiT4_,"",@"SHT_CUDA_INFO"
	.sectionflags	@""
	.align	4


	//----- nvinfo : EIATTR_CUDA_API_VERSION
	.align		4
        /*0000*/ 	.byte	0x04, 0x37
        /*0002*/ 	.short	(.L_168 - .L_167)
.L_167:
        /*0004*/ 	.word	0x00000082


	//----- nvinfo : EIATTR_KPARAM_INFO
	.align		4
.L_168:
        /*0008*/ 	.byte	0x04, 0x17
        /*000a*/ 	.short	(.L_170 - .L_169)
.L_169:
        /*000c*/ 	.word	0x00000000
        /*0010*/ 	.short	0x0007
        /*0012*/ 	.short	0x0030
        /*0014*/ 	.byte	0x00, 0xf0, 0x05, 0x00


	//----- nvinfo : EIATTR_KPARAM_INFO
	.align		4
.L_170:
        /*0018*/ 	.byte	0x04, 0x17
        /*001a*/ 	.short	(.L_172 - .L_171)
.L_171:
        /*001c*/ 	.word	0x00000000
        /*0020*/ 	.short	0x0006
        /*0022*/ 	.short	0x002c
        /*0024*/ 	.byte	0x00, 0xf0, 0x11, 0x00


	//----- nvinfo : EIATTR_KPARAM_INFO
	.align		4
.L_172:
        /*0028*/ 	.byte	0x04, 0x17
        /*002a*/ 	.short	(.L_174 - .L_173)
.L_173:
        /*002c*/ 	.word	0x00000000
        /*0030*/ 	.short	0x0005
        /*0032*/ 	.short	0x0028
        /*0034*/ 	.byte	0x00, 0xf0, 0x11, 0x00


	//----- nvinfo : EIATTR_KPARAM_INFO
	.align		4
.L_174:
        /*0038*/ 	.byte	0x04, 0x17
        /*003a*/ 	.short	(.L_176 - .L_175)
.L_175:
        /*003c*/ 	.word	0x00000000
        /*0040*/ 	.short	0x0004
        /*0042*/ 	.short	0x0020
        /*0044*/ 	.byte	0x00, 0xf0, 0x21, 0x00


	//----- nvinfo : EIATTR_KPARAM_INFO
	.align		4
.L_176:
        /*0048*/ 	.byte	0x04, 0x17
        /*004a*/ 	.short	(.L_178 - .L_177)
.L_177:
        /*004c*/ 	.word	0x00000000
        /*0050*/ 	.short	0x0003
        /*0052*/ 	.short	0x0018
        /*0054*/ 	.byte	0x00, 0xf5, 0x21, 0x00


	//----- nvinfo : EIATTR_KPARAM_INFO
	.align		4
.L_178:
        /*0058*/ 	.byte	0x04, 0x17
        /*005a*/ 	.short	(.L_180 - .L_179)
.L_179:
        /*005c*/ 	.word	0x00000000
        /*0060*/ 	.short	0x0002
        /*0062*/ 	.short	0x0010
        /*0064*/ 	.byte	0x00, 0xf5, 0x21, 0x00


	//----- nvinfo : EIATTR_KPARAM_INFO
	.align		4
.L_180:
        /*0068*/ 	.byte	0x04, 0x17
        /*006a*/ 	.short	(.L_182 - .L_181)
.L_181:
        /*006c*/ 	.word	0x00000000
        /*0070*/ 	.short	0x0001
        /*0072*/ 	.short	0x0008
        /*0074*/ 	.byte	0x00, 0xf5, 0x21, 0x00


	//----- nvinfo : EIATTR_KPARAM_INFO
	.align		4
.L_182:
        /*0078*/ 	.byte	0x04, 0x17
        /*007a*/ 	.short	(.L_184 - .L_183)
.L_183:
        /*007c*/ 	.word	0x00000000
        /*0080*/ 	.short	0x0000
        /*0082*/ 	.short	0x0000
        /*0084*/ 	.byte	0x00, 0xf5, 0x21, 0x00


	//----- nvinfo : EIATTR_SPARSE_MMA_MASK
	.align		4
.L_184:
        /*0088*/ 	.byte	0x03, 0x50
        /*008a*/ 	.short	0x0000


	//----- nvinfo : EIATTR_MAXREG_COUNT
	.align		4
        /*008c*/ 	.byte	0x03, 0x1b
        /*008e*/ 	.short	0x00ff


	//----- nvinfo : EIATTR_NUM_BARRIERS
	.align		4
        /*0090*/ 	.byte	0x02, 0x4c
        /*0092*/ 	.byte	0x01
	.zero		1


	//----- nvinfo : EIATTR_MERCURY_ISA_VERSION
	.align		4
        /*0094*/ 	.byte	0x03, 0x5f
        /*0096*/ 	.short	0x0101


	//----- nvinfo : EIATTR_COOP_GROUP_MASK_REGIDS
	.align		4
        /*0098*/ 	.byte	0x04, 0x29
        /*009a*/ 	.short	(.L_186 - .L_185)


	//   ....[0]....
.L_185:
        /*009c*/ 	.word	0xffffffff


	//   ....[1]....
        /*00a0*/ 	.word	0xffffffff


	//   ....[2]....
        /*00a4*/ 	.word	0xffffffff


	//   ....[3]....
        /*00a8*/ 	.word	0xffffffff


	//   ....[4]....
        /*00ac*/ 	.word	0xffffffff


	//----- nvinfo : EIATTR_COOP_GROUP_INSTR_OFFSETS
	.align		4
.L_186:
        /*00b0*/ 	.byte	0x04, 0x28
        /*00b2*/ 	.short	(.L_188 - .L_187)


	//   ....[0]....
.L_187:
        /*00b4*/ 	.word	0x000019f0


	//   ....[1]....
        /*00b8*/ 	.word	0x00001a10


	//   ....[2]....
        /*00bc*/ 	.word	0x00001a30


	//   ....[3]....
        /*00c0*/ 	.word	0x00001a50


	//   ....[4]....
        /*00c4*/ 	.word	0x00001a70


	//----- nvinfo : EIATTR_VRC_CTA_INIT_COUNT
	.align		4
.L_188:
        /*00c8*/ 	.byte	0x02, 0x4a
	.zero		1
	.zero		1


	//----- nvinfo : EIATTR_EXIT_INSTR_OFFSETS
	.align		4
        /*00cc*/ 	.byte	0x04, 0x1c
        /*00ce*/ 	.short	(.L_190 - .L_189)


	//   ....[0]....
.L_189:
        /*00d0*/ 	.word	0x000030e0


	//   ....[1]....
        /*00d4*/ 	.word	0x00003120


	//----- nvinfo : EIATTR_MAX_THREADS
	.align		4
.L_190:
        /*00d8*/ 	.byte	0x04, 0x05
        /*00da*/ 	.short	(.L_192 - .L_191)
.L_191:
        /*00dc*/ 	.word	0x00000100
        /*00e0*/ 	.word	0x00000001
        /*00e4*/ 	.word	0x00000001


	//----- nvinfo : EIATTR_CBANK_PARAM_SIZE
	.align		4
.L_192:
        /*00e8*/ 	.byte	0x03, 0x19
        /*00ea*/ 	.short	0x0031


	//----- nvinfo : EIATTR_PARAM_CBANK
	.align		4
        /*00ec*/ 	.byte	0x04, 0x0a
        /*00ee*/ 	.short	(.L_194 - .L_193)
	.align		4
.L_193:
        /*00f0*/ 	.word	index@(.nv.constant0._ZN3cub18CUB_300001_SM_10006detail10radix_sort31DeviceRadixSortSingleTileKernelINS1_5radix10policy_hubIiNS0_8NullTypeEyE10Policy1000ELNS0_9SortOrderE0EiS6_yNS1_21identity_decomposer_tEEEvPKT1_PSB_PKT2_PSF_T3_iiT4_)
        /*00f4*/ 	.short	0x0380
        /*00f6*/ 	.short	0x0031


	//----- nvinfo : EIATTR_SW_WAR
	.align		4
.L_194:
        /*00f8*/ 	.byte	0x04, 0x36
        /*00fa*/ 	.short	(.L_196 - .L_195)
.L_195:
        /*00fc*/ 	.word	0x00000008
.L_196:


//--------------------- .nv.info._ZN3cub18CUB_300001_SM_10006detail9transform16transform_kernelINS2_10policy_hubILb1EN4cuda3std3__45tupleIJN6thrust24THRUST_300001_SM_1000_NS6detail15normal_iteratorINSA_10device_ptrIiEEEEEEEE10policy1000El13SortTransformSF_JPiEEEvT0_iT1_T2_DpNS2_10kernel_argIT3_EE --------------------------
	.section	.nv.info._ZN3cub18CUB_300001_SM_10006detail9transform16transform_kernelINS2_10policy_hubILb1EN4cuda3std3__45tupleIJN6thrust24THRUST_300001_SM_1000_NS6detail15normal_iteratorINSA_10device_ptrIiEEEEEEEE10policy1000El13SortTransformSF_JPiEEEvT0_iT1_T2_DpNS2_10kernel_argIT3_EE,"",@"SHT_CUDA_INFO"
	.sectionflags	@""
	.align	4


	//----- nvinfo : EIATTR_CUDA_API_VERSION
	.align		4
        /*0000*/ 	.byte	0x04, 0x37
        /*0002*/ 	.short	(.L_198 - .L_197)
.L_197:
        /*0004*/ 	.word	0x00000082


	//----- nvinfo : EIATTR_KPARAM_INFO
	.align		4
.L_198:
        /*0008*/ 	.byte	0x04, 0x17
        /*000a*/ 	.short	(.L_200 - .L_199)
.L_199:
        /*000c*/ 	.word	0x00000000
        /*0010*/ 	.short	0x0004
        /*0012*/ 	.short	0x0018
        /*0014*/ 	.byte	0x00, 0xf0, 0x41, 0x00


	//----- nvinfo : EIATTR_KPARAM_INFO
	.align		4
.L_200:
        /*0018*/ 	.byte	0x04, 0x17
        /*001a*/ 	.short	(.L_202 - .L_201)
.L_201:
        /*001c*/ 	.word	0x00000000
        /*0020*/ 	.short	0x0003
        /*0022*/ 	.short	0x0010
        /*0024*/ 	.byte	0x00, 0xf0, 0x21, 0x00


	//----- nvinfo : EIATTR_KPARAM_INFO
	.align		4
.L_202:
        /*0028*/ 	.byte	0x04, 0x17
        /*002a*/ 	.short	(.L_204 - .L_203)
.L_203:
        /*002c*/ 	.word	0x00000000
        /*0030*/ 	.short	0x0002
        /*0032*/ 	.short	0x000c
        /*0034*/ 	.byte	0x00, 0xf0, 0x05, 0x00


	//----- nvinfo : EIATTR_KPARAM_INFO
	.align		4
.L_204:
        /*0038*/ 	.byte	0x04, 0x17
        /*003a*/ 	.short	(.L_206 - .L_205)
.L_205:
        /*003c*/ 	.word	0x00000000
        /*0040*/ 	.short	0x0001
        /*0042*/ 	.short	0x0008
        /*0044*/ 	.byte	0x00, 0xf0, 0x11, 0x00


	//----- nvinfo : EIATTR_KPARAM_INFO
	.align		4
.L_206:
        /*0048*/ 	.byte	0x04, 0x17
        /*004a*/ 	.short	(.L_208 - .L_207)
.L_207:
        /*004c*/ 	.word	0x00000000
        /*0050*/ 	.short	0x0000
        /*0052*/ 	.short	0x0000
        /*0054*/ 	.byte	0x00, 0xf0, 0x21, 0x00


	//----- nvinfo : EIATTR_SPARSE_MMA_MASK
	.align		4
.L_208:
        /*0058*/ 	.byte	0x03, 0x50
        /*005a*/ 	.short	0x0000


	//----- nvinfo : EIATTR_MAXREG_COUNT
	.align		4
        /*005c*/ 	.byte	0x03, 0x1b
        /*005e*/ 	.short	0x00ff


	//----- nvinfo : EIATTR_MERCURY_ISA_VERSION
	.align		4
        /*0060*/ 	.byte	0x03, 0x5f
        /*0062*/ 	.short	0x0101


	//----- nvinfo : EIATTR_VRC_CTA_INIT_COUNT
	.align		4
        /*0064*/ 	.byte	0x02, 0x4a
	.zero		1
	.zero		1


	//----- nvinfo : EIATTR_EXIT_INSTR_OFFSETS
	.align		4
        /*0068*/ 	.byte	0x04, 0x1c
        /*006a*/ 	.short	(.L_210 - .L_209)


	//   ....[0]....
.L_209:
        /*006c*/ 	.word	0x000002a0


	//   ....[1]....
        /*0070*/ 	.word	0x00000a30


	//   ....[2]....
        /*0074*/ 	.word	0x00000c60


	//   ....[3]....
        /*0078*/ 	.word	0x00000da0


	//   ....[4]....
        /*007c*/ 	.word	0x00000dd0


	//   ....[5]....
        /*0080*/ 	.word	0x00000e30


	//   ....[6]....
        /*0084*/ 	.word	0x00000e50


	//   ....[7]....
        /*0088*/ 	.word	0x00001310


	//   ....[8]....
        /*008c*/ 	.word	0x00001520


	//   ....[9]....
        /*0090*/ 	.word	0x00001670


	//   ....[10]....
        /*0094*/ 	.word	0x00001710


	//----- nvinfo : EIATTR_MAX_THREADS
	.align		4
.L_210:
        /*0098*/ 	.byte	0x04, 0x05
        /*009a*/ 	.short	(.L_212 - .L_211)
.L_211:
        /*009c*/ 	.word	0x00000080
        /*00a0*/ 	.word	0x00000001
        /*00a4*/ 	.word	0x00000001


	//----- nvinfo : EIATTR_CRS_STACK_SIZE
	.align		4
.L_212:
        /*00a8*/ 	.byte	0x04, 0x1e
        /*00aa*/ 	.short	(.L_214 - .L_213)
.L_213:
        /*00ac*/ 	.word	0x00000000


	//----- nvinfo : EIATTR_CBANK_PARAM_SIZE
	.align		4
.L_214:
        /*00b0*/ 	.byte	0x03, 0x19
        /*00b2*/ 	.short	0x0028


	//----- nvinfo : EIATTR_PARAM_CBANK
	.align		4
        /*00b4*/ 	.byte	0x04, 0x0a
        /*00b6*/ 	.short	(.L_216 - .L_215)
	.align		4
.L_215:
        /*00b8*/ 	.word	index@(.nv.constant0._ZN3cub18CUB_300001_SM_10006detail9transform16transform_kernelINS2_10policy_hubILb1EN4cuda3std3__45tupleIJN6thrust24THRUST_300001_SM_1000_NS6detail15normal_iteratorINSA_10device_ptrIiEEEEEEEE10policy1000El13SortTransformSF_JPiEEEvT0_iT1_T2_DpNS2_10kernel_argIT3_EE)
        /*00bc*/ 	.short	0x0380
        /*00be*/ 	.short	0x0028


	//----- nvinfo : EIATTR_SW_WAR
	.align		4
.L_216:
        /*00c0*/ 	.byte	0x04, 0x36
        /*00c2*/ 	.short	(.L_218 - .L_217)
.L_217:
        /*00c4*/ 	.word	0x00000008
.L_218:


//--------------------- .nv.info._ZN3cub18CUB_300001_SM_10006detail9transform16transform_kernelINS2_10policy_hubILb1EN4cuda3std3__45tupleIJN6thrust24THRUST_300001_SM_1000_NS6detail15normal_iteratorINSA_10device_ptrIiEEEEEEEE10policy1000Ei13SortTransformSF_JPiEEEvT0_iT1_T2_DpNS2_10kernel_argIT3_EE --------------------------
	.section	.nv.info._ZN3cub18CUB_300001_SM_10006detail9transform16transform_kernelINS2_10policy_hubILb1EN4cuda3std3__45tupleIJN6thrust24THRUST_300001_SM_1000_NS6detail15normal_iteratorINSA_10device_ptrIiEEEEEEEE10policy1000Ei13SortTransformSF_JPiEEEvT0_iT1_T2_DpNS2_10kernel_argIT3_EE,"",@"SHT_CUDA_INFO"
	.sectionflags	@""
	.align	4


	//----- nvinfo : EIATTR_CUDA_API_VERSION
	.align		4
        /*0000*/ 	.byte	0x04, 0x37
        /*0002*/ 	.short	(.L_220 - .L_219)
.L_219:
        /*0004*/ 	.word	0x00000082


	//----- nvinfo : EIATTR_KPARAM_INFO
	.align		4
.L_220:
        /*0008*/ 	.byte	0x04, 0x17
        /*000a*/ 	.short	(.L_222 - .L_221)
.L_221:
        /*000c*/ 	.word	0x00000000
        /*0010*/ 	.short	0x0004
        /*0012*/ 	.short	0x0018
        /*0014*/ 	.byte	0x00, 0xf0, 0x41, 0x00


	//----- nvinfo : EIATTR_KPARAM_INFO
	.align		4
.L_222:
        /*0018*/ 	.byte	0x04, 0x17
        /*001a*/ 	.short	(.L_224 - .L_223)
.L_223:
        /*001c*/ 	.word	0x00000000
        /*0020*/ 	.short	0x0003
        /*0022*/ 	.short	0x0010
        /*0024*/ 	.byte	0x00, 0xf0, 0x21, 0x00


	//----- nvinfo : EIATTR_KPARAM_INFO
	.align		4
.L_224:
        /*0028*/ 	.byte	0x04, 0x17
        /*002a*/ 	.short	(.L_226 - .L_225)
.L_225:
        /*002c*/ 	.word	0x00000000
        /*0030*/ 	.short	0x0002
        /*0032*/ 	.short	0x0008
        /*0034*/ 	.byte	0x00, 0xf0, 0x05, 0x00


	//----- nvinfo : EIATTR_KPARAM_INFO
	.align		4
.L_226:
        /*0038*/ 	.byte	0x04, 0x17
        /*003a*/ 	.short	(.L_228 - .L_227)
.L_227:
        /*003c*/ 	.word	0x00000000
        /*0040*/ 	.short	0x0001
        /*0042*/ 	.short	0x0004
        /*0044*/ 	.byte	0x00, 0xf0, 0x11, 0x00


	//----- nvinfo : EIATTR_KPARAM_INFO
	.align		4
.L_228:
        /*0048*/ 	.byte	0x04, 0x17
        /*004a*/ 	.short	(.L_230 - .L_229)
.L_229:
        /*004c*/ 	.word	0x00000000
        /*0050*/ 	.short	0x0000
        /*0052*/ 	.short	0x0000
        /*0054*/ 	.byte	0x00, 0xf0, 0x11, 0x00


	//----- nvinfo : EIATTR_SPARSE_MMA_MASK
	.align		4
.L_230:
        /*0058*/ 	.byte	0x03, 0x50
        /*005a*/ 	.short	0x0000


	//----- nvinfo : EIATTR_MAXREG_COUNT
	.align		4
        /*005c*/ 	.byte	0x03, 0x1b
        /*005e*/ 	.short	0x00ff


	//----- nvinfo : EIATTR_MERCURY_ISA_VERSION
	.align		4
        /*0060*/ 	.byte	0x03, 0x5f
        /*0062*/ 	.short	0x0101


	//----- nvinfo : EIATTR_VRC_CTA_INIT_COUNT
	.align		4
        /*0064*/ 	.byte	0x02, 0x4a
	.zero		1
	.zero		1


	//----- nvinfo : EIATTR_EXIT_INSTR_OFFSETS
	.align		4
        /*0068*/ 	.byte	0x04, 0x1c
        /*006a*/ 	.short	(.L_232 - .L_231)


	//   ....[0]....
.L_231:
        /*006c*/ 	.word	0x000001f0


	//   ....[1]....
        /*0070*/ 	.word	0x000006b0


	//   ....[2]....
        /*0074*/ 	.word	0x000008d0


	//   ....[3]....
        /*0078*/ 	.word	0x00000a20


	//   ....[4]....
        /*007c*/ 	.word	0x00000ae0


	//   ....[5]....
        /*0080*/ 	.word	0x00000b00


	//   ....[6]....
        /*0084*/ 	.word	0x00000ea0


	//   ....[7]....
        /*0088*/ 	.word	0x000010d0


	//   ....[8]....
        /*008c*/ 	.word	0x00001210


	//   ....[9]....
        /*0090*/ 	.word	0x00001240


	//   ....[10]....
        /*0094*/ 	.word	0x000012a0


	//----- nvinfo : EIATTR_MAX_THREADS
	.align		4
.L_232:
        /*0098*/ 	.byte	0x04, 0x05
        /*009a*/ 	.short	(.L_234 - .L_233)
.L_233:
        /*009c*/ 	.word	0x00000080
        /*00a0*/ 	.word	0x00000001
        /*00a4*/ 	.word	0x00000001


	//----- nvinfo : EIATTR_CRS_STACK_SIZE
	.align		4
.L_234:
        /*00a8*/ 	.byte	0x04, 0x1e
        /*00aa*/ 	.short	(.L_236 - .L_235)
.L_235:
        /*00ac*/ 	.word	0x00000000


	//----- nvinfo : EIATTR_CBANK_PARAM_SIZE
	.align		4
.L_236:
        /*00b0*/ 	.byte	0x03, 0x19
        /*00b2*/ 	.short	0x0028


	//----- nvinfo : EIATTR_PARAM_CBANK
	.align		4
        /*00b4*/ 	.byte	0x04, 0x0a
        /*00b6*/ 	.short	(.L_238 - .L_237)
	.align		4
.L_237:
        /*00b8*/ 	.word	index@(.nv.constant0._ZN3cub18CUB_300001_SM_10006detail9transform16transform_kernelINS2_10policy_hubILb1EN4cuda3std3__45tupleIJN6thrust24THRUST_300001_SM_1000_NS6detail15normal_iteratorINSA_10device_ptrIiEEEEEEEE10policy1000Ei13SortTransformSF_JPiEEEvT0_iT1_T2_DpNS2_10kernel_argIT3_EE)
        /*00bc*/ 	.short	0x0380
        /*00be*/ 	.short	0x0028


	//----- nvinfo : EIATTR_SW_WAR
	.align		4
.L_238:
        /*00c0*/ 	.byte	0x04, 0x36
        /*00c2*/ 	.short	(.L_240 - .L_239)
.L_239:
        /*00c4*/ 	.word	0x00000008
.L_240:


//--------------------- .nv.info._ZN3cub18CUB_300001_SM_10006detail11EmptyKernelIvEEvv --------------------------
	.section	.nv.info._ZN3cub18CUB_300001_SM_10006detail11EmptyKernelIvEEvv,"",@"SHT_CUDA_INFO"
	.sectionflags	@""
	.align	4


	//----- nvinfo : EIATTR_CUDA_API_VERSION
	.align		4
        /*0000*/ 	.byte	0x04, 0x37
        /*0002*/ 	.short	(.L_242 - .L_241)
.L_241:
        /*0004*/ 	.word	0x00000082


	//----- nvinfo : EIATTR_SPARSE_MMA_MASK
	.align		4
.L_242:
        /*0008*/ 	.byte	0x03, 0x50
        /*000a*/ 	.short	0x0000


	//----- nvinfo : EIATTR_MAXREG_COUNT
	.align		4
        /*000c*/ 	.byte	0x03, 0x1b
        /*000e*/ 	.short	0x00ff


	//----- nvinfo : EIATTR_MERCURY_ISA_VERSION
	.align		4
        /*0010*/ 	.byte	0x03, 0x5f
        /*0012*/ 	.short	0x0101


	//----- nvinfo : EIATTR_VRC_CTA_INIT_COUNT
	.align		4
        /*0014*/ 	.byte	0x02, 0x4a
	.zero		1
	.zero		1


	//----- nvinfo : EIATTR_EXIT_INSTR_OFFSETS
	.align		4
        /*0018*/ 	.byte	0x04, 0x1c
        /*001a*/ 	.short	(.L_244 - .L_243)


	//   ....[0]....
.L_243:
        /*001c*/ 	.word	0x00000010


	//----- nvinfo : EIATTR_SW_WAR
	.align		4
.L_244:
        /*0020*/ 	.byte	0x04, 0x36
        /*0022*/ 	.short	(.L_246 - .L_245)
.L_245:
        /*0024*/ 	.word	0x00000008
.L_246:


//--------------------- .nv.callgraph             --------------------------
	.section	.nv.callgraph,"",@"SHT_CUDA_CALLGRAPH"
	.align	4
	.sectionentsize	8
	.align		4
        /*0000*/ 	.word	0x00000000
	.align		4
        /*0004*/ 	.word	0xffffffff
	.align		4
        /*0008*/ 	.word	0x00000000
	.align		4
        /*000c*/ 	.word	0xfffffffe
	.align		4
        /*0010*/ 	.word	0x00000000
	.align		4
        /*0014*/ 	.word	0xfffffffd
	.align		4
        /*0018*/ 	.word	0x00000000
	.align		4
        /*001c*/ 	.word	0xfffffffc


//--------------------- .nv.constant4             --------------------------
	.section	.nv.constant4,"a",@progbits
	.align	8
	.align		8
.nv.constant4:
        /*0000*/ 	.dword	_ZN34_INTERNAL_48e221f0_4_k_cu_dc52b2974cuda3std3__45__cpo5beginE
	.align		8
        /*0008*/ 	.dword	_ZN34_INTERNAL_48e221f0_4_k_cu_dc52b2974cuda3std3__45__cpo3endE
	.align		8
        /*0010*/ 	.dword	_ZN34_INTERNAL_48e221f0_4_k_cu_dc52b2974cuda3std3__45__cpo6cbeginE
	.align		8
        /*0018*/ 	.dword	_ZN34_INTERNAL_48e221f0_4_k_cu_dc52b2974cuda3std3__45__cpo4cendE
	.align		8
        /*0020*/ 	.dword	_ZN34_INTERNAL_48e221f0_4_k_cu_dc52b2974cuda3std3__45__cpo6rbeginE
	.align		8
        /*0028*/ 	.dword	_ZN34_INTERNAL_48e221f0_4_k_cu_dc52b2974cuda3std3__45__cpo4rendE
	.align		8
        /*0030*/ 	.dword	_ZN34_INTERNAL_48e221f0_4_k_cu_dc52b2974cuda3std3__45__cpo7crbeginE
	.align		8
        /*0038*/ 	.dword	_ZN34_INTERNAL_48e221f0_4_k_cu_dc52b2974cuda3std3__45__cpo5crendE
	.align		8
        /*0040*/ 	.dword	_ZN34_INTERNAL_48e221f0_4_k_cu_dc52b2974cuda3std3__436_GLOBAL__N__48e221f0_4_k_cu_dc52b2976ignoreE
	.align		8
        /*0048*/ 	.dword	_ZN34_INTERNAL_48e221f0_4_k_cu_dc52b2974cuda3std3__419piecewise_constructE
	.align		8
        /*0050*/ 	.dword	_ZN34_INTERNAL_48e221f0_4_k_cu_dc52b2974cuda3std3__48in_placeE
	.align		8
        /*0058*/ 	.dword	_ZN34_INTERNAL_48e221f0_4_k_cu_dc52b2974cuda3std3__420unreachable_sentinelE
	.align		8
        /*0060*/ 	.dword	_ZN34_INTERNAL_48e221f0_4_k_cu_dc52b2974cuda3std3__47nulloptE
	.align		8
        /*0068*/ 	.dword	_ZN34_INTERNAL_48e221f0_4_k_cu_dc52b2974cuda3std3__48unexpectE
	.align		8
        /*0070*/ 	.dword	_ZN34_INTERNAL_48e221f0_4_k_cu_dc52b2974cuda3std6ranges3__45__cpo4swapE
	.align		8
        /*0078*/ 	.dword	_ZN34_INTERNAL_48e221f0_4_k_cu_dc52b2974cuda3std6ranges3__45__cpo9iter_moveE
	.align		8
        /*0080*/ 	.dword	_ZN34_INTERNAL_48e221f0_4_k_cu_dc52b2974cuda3std6ranges3__45__cpo5beginE
	.align		8
        /*0088*/ 	.dword	_ZN34_INTERNAL_48e221f0_4_k_cu_dc52b2974cuda3std6ranges3__45__cpo3endE
	.align		8
        /*0090*/ 	.dword	_ZN34_INTERNAL_48e221f0_4_k_cu_dc52b2974cuda3std6ranges3__45__cpo6cbeginE
	.align		8
        /*0098*/ 	.dword	_ZN34_INTERNAL_48e221f0_4_k_cu_dc52b2974cuda3std6ranges3__45__cpo4cendE
	.align		8
        /*00a0*/ 	.dword	_ZN34_INTERNAL_48e221f0_4_k_cu_dc52b2974cuda3std6ranges3__45__cpo7advanceE
	.align		8
        /*00a8*/ 	.dword	_ZN34_INTERNAL_48e221f0_4_k_cu_dc52b2974cuda3std6ranges3__45__cpo9iter_swapE
	.align		8
        /*00b0*/ 	.dword	_ZN34_INTERNAL_48e221f0_4_k_cu_dc52b2974cuda3std6ranges3__45__cpo4nextE
	.align		8
        /*00b8*/ 	.dword	_ZN34_INTERNAL_48e221f0_4_k_cu_dc52b2974cuda3std6ranges3__45__cpo4prevE
	.align		8
        /*00c0*/ 	.dword	_ZN34_INTERNAL_48e221f0_4_k_cu_dc52b2974cuda3std6ranges3__45__cpo4dataE
	.align		8
        /*00c8*/ 	.dword	_ZN34_INTERNAL_48e221f0_4_k_cu_dc52b2974cuda3std6ranges3__45__cpo5cdataE
	.align		8
        /*00d0*/ 	.dword	_ZN34_INTERNAL_48e221f0_4_k_cu_dc52b2974cuda3std6ranges3__45__cpo4sizeE
	.align		8
        /*00d8*/ 	.dword	_ZN34_INTERNAL_48e221f0_4_k_cu_dc52b2974cuda3std6ranges3__45__cpo5ssizeE
	.align		8
        /*00e0*/ 	.dword	_ZN34_INTERNAL_48e221f0_4_k_cu_dc52b2974cuda3std6ranges3__45__cpo8distanceE
	.align		8
        /*00e8*/ 	.dword	_ZN34_INTERNAL_48e221f0_4_k_cu_dc52b2976thrust24THRUST_300001_SM_1000_NS8cuda_cub3parE
	.align		8
        /*00f0*/ 	.dword	_ZN34_INTERNAL_48e221f0_4_k_cu_dc52b2976thrust24THRUST_300001_SM_1000_NS8cuda_cub10par_nosyncE
	.align		8
        /*00f8*/ 	.dword	_ZN34_INTERNAL_48e221f0_4_k_cu_dc52b2976thrust24THRUST_300001_SM_1000_NS6system6detail10sequential3seqE
	.align		8
        /*0100*/ 	.dword	_ZN34_INTERNAL_48e221f0_4_k_cu_dc52b2976thrust24THRUST_300001_SM_1000_NS6system3cpp3parE
	.align		8
        /*0108*/ 	.dword	_ZN34_INTERNAL_48e221f0_4_k_cu_dc52b2976thrust24THRUST_300001_SM_1000_NS12placeholders2_1E
	.align		8
        /*0110*/ 	.dword	_ZN34_INTERNAL_48e221f0_4_k_cu_dc52b2976thrust24THRUST_300001_SM_1000_NS12placeholders2_2E
	.align		8
        /*0118*/ 	.dword	_ZN34_INTERNAL_48e221f0_4_k_cu_dc52b2976thrust24THRUST_300001_SM_1000_NS12placeholders2_3E
	.align		8
        /*0120*/ 	.dword	_ZN34_INTERNAL_48e221f0_4_k_cu_dc52b2976thrust24THRUST_300001_SM_1000_NS12placeholders2_4E
	.align		8
        /*0128*/ 	.dword	_ZN34_INTERNAL_48e221f0_4_k_cu_dc52b2976thrust24THRUST_300001_SM_1000_NS12placeholders2_5E
	.align		8
        /*0130*/ 	.dword	_ZN34_INTERNAL_48e221f0_4_k_cu_dc52b2976thrust24THRUST_300001_SM_1000_NS12placeholders2_6E
	.align		8
        /*0138*/ 	.dword	_ZN34_INTERNAL_48e221f0_4_k_cu_dc52b2976thrust24THRUST_300001_SM_1000_NS12placeholders2_7E
	.align		8
        /*0140*/ 	.dword	_ZN34_INTERNAL_48e221f0_4_k_cu_dc52b2976thrust24THRUST_300001_SM_1000_NS12placeholders2_8E
	.align		8
        /*0148*/ 	.dword	_ZN34_INTERNAL_48e221f0_4_k_cu_dc52b2976thrust24THRUST_300001_SM_1000_NS12placeholders2_9E
	.align		8
        /*0150*/ 	.dword	_ZN34_INTERNAL_48e221f0_4_k_cu_dc52b2976thrust24THRUST_300001_SM_1000_NS12placeholders3_10E
	.align		8
        /*0158*/ 	.dword	_ZN34_INTERNAL_48e221f0_4_k_cu_dc52b2976thrust24THRUST_300001_SM_1000_NS3seqE
	.align		8
        /*0160*/ 	.dword	_ZN34_INTERNAL_48e221f0_4_k_cu_dc52b2976thrust24THRUST_300001_SM_1000_NS6deviceE


//--------------------- .text._ZN3cub18CUB_300001_SM_10006detail10radix_sort29DeviceRadixSortOnesweepKernelINS1_5radix10policy_hubIiNS0_8NullTypeEyE10Policy1000ELNS0_9SortOrderE0EiS6_yiiNS1_21identity_decomposer_tEEEvPT5_SC_PT3_PKSD_PT1_PKSH_PT2_PKSL_T4_iiT6_ --------------------------
	.section	.text._ZN3cub18CUB_300001_SM_10006detail10radix_sort29DeviceRadixSortOnesweepKernelINS1_5radix10policy_hubIiNS0_8NullTypeEyE10Policy1000ELNS0_9SortOrderE0EiS6_yiiNS1_21identity_decomposer_tEEEvPT5_SC_PT3_PKSD_PT1_PKSH_PT2_PKSL_T4_iiT6_,"ax",@progbits
	.align	128
        .global         _ZN3cub18CUB_300001_SM_10006detail10radix_sort29DeviceRadixSortOnesweepKernelINS1_5radix10policy_hubIiNS0_8NullTypeEyE10Policy1000ELNS0_9SortOrderE0EiS6_yiiNS1_21identity_decomposer_tEEEvPT5_SC_PT3_PKSD_PT1_PKSH_PT2_PKSL_T4_iiT6_
        .type           _ZN3cub18CUB_300001_SM_10006detail10radix_sort29DeviceRadixSortOnesweepKernelINS1_5radix10policy_hubIiNS0_8NullTypeEyE10Policy1000ELNS0_9SortOrderE0EiS6_yiiNS1_21identity_decomposer_tEEEvPT5_SC_PT3_PKSD_PT1_PKSH_PT2_PKSL_T4_iiT6_,@function
        .size           _ZN3cub18CUB_300001_SM_10006detail10radix_sort29DeviceRadixSortOnesweepKernelINS1_5radix10policy_hubIiNS0_8NullTypeEyE10Policy1000ELNS0_9SortOrderE0EiS6_yiiNS1_21identity_decomposer_tEEEvPT5_SC_PT3_PKSD_PT1_PKSH_PT2_PKSL_T4_iiT6_,(.L_x_267 - _ZN3cub18CUB_300001_SM_10006detail10radix_sort29DeviceRadixSortOnesweepKernelINS1_5radix10policy_hubIiNS0_8NullTypeEyE10Policy1000ELNS0_9SortOrderE0EiS6_yiiNS1_21identity_decomposer_tEEEvPT5_SC_PT3_PKSD_PT1_PKSH_PT2_PKSL_T4_iiT6_)
        .other          _ZN3cub18CUB_300001_SM_10006detail10radix_sort29DeviceRadixSortOnesweepKernelINS1_5radix10policy_hubIiNS0_8NullTypeEyE10Policy1000ELNS0_9SortOrderE0EiS6_yiiNS1_21identity_decomposer_tEEEvPT5_SC_PT3_PKSD_PT1_PKSH_PT2_PKSL_T4_iiT6_,@"STO_CUDA_ENTRY STV_DEFAULT"
_ZN3cub18CUB_300001_SM_10006detail10radix_sort29DeviceRadixSortOnesweepKernelINS1_5radix10policy_hubIiNS0_8NullTypeEyE10Policy1000ELNS0_9SortOrderE0EiS6_yiiNS1_21identity_decomposer_tEEEvPT5_SC_PT3_PKSD_PT1_PKSH_PT2_PKSL_T4_iiT6_:
.text._ZN3cub18CUB_300001_SM_10006detail10radix_sort29DeviceRadixSortOnesweepKernelINS1_5radix10policy_hubIiNS0_8NullTypeEyE10Policy1000ELNS0_9SortOrderE0EiS6_yiiNS1_21identity_decomposer_tEEEvPT5_SC_PT3_PKSD_PT1_PKSH_PT2_PKSL_T4_iiT6_:
[----:B------:R-:W-:Y:S01]  /*0000*/  LDC R1, c[0x0][0x37c] ;  /* 0x0000df00ff017b82 */ /* 0x000fe20000000800 */
[----:B------:R-:W0:Y:S01]  /*0010*/  S2R R3, SR_TID.X ;  /* 0x0000000000037919 */ /* 0x000e220000002100 */
[----:B------:R-:W1:Y:S01]  /*0020*/  LDCU.64 UR8, c[0x0][0x358] ;  /* 0x00006b00ff0877ac */ /* 0x000e620008000a00 */
[----:B------:R-:W-:Y:S01]  /*0030*/  BSSY.RECONVERGENT B0, `(.L_x_0) ;  /* 0x000000a000007945 */ /* 0x000fe20003800200 */
[----:B0-----:R-:W-:-:S13]  /*0040*/  ISETP.NE.AND P0, PT, R3, RZ, PT ;  /* 0x000000ff0300720c */ /* 0x001fda0003f05270 */
[----:B-1----:R-:W-:Y:S05]  /*0050*/  @P0 BRA `(.L_x_1) ;  /* 0x00000000001c0947 */ /* 0x002fea0003800000 */
[----:B------:R-:W0:Y:S01]  /*0060*/  LDC.64 R4, c[0x0][0x388] ;  /* 0x0000e200ff047b82 */ /* 0x000e220000000a00 */
[----:B------:R-:W-:-:S05]  /*0070*/  IMAD.MOV.U32 R7, RZ, RZ, 0x1 ;  /* 0x00000001ff077424 */ /* 0x000fca00078e00ff */
[----:B0-----:R-:W2:Y:S02]  /*0080*/  ATOMG.E.ADD.STRONG.GPU PT, R4, desc[UR8][R4.64], R7 ;  /* 0x80000007040479a8 */ /* 0x001ea400081ef108 */
[----:B------:R-:W0:Y:S01]  /*0090*/  S2UR UR5, SR_CgaCtaId ;  /* 0x00000000000579c3 */ /* 0x000e220000008800 */
[----:B------:R-:W-:Y:S02]  /*00a0*/  UMOV UR4, 0x400 ;  /* 0x0000040000047882 */ /* 0x000fe40000000000 */
[----:B0-----:R-:W-:-:S09]  /*00b0*/  ULEA UR4, UR5, UR4, 0x18 ;  /* 0x0000000405047291 */ /* 0x001fd2000f8ec0ff */
[----:B--2---:R0:W-:Y:S03]  /*00c0*/  STS [UR4+0x7200], R4 ;  /* 0x00720004ff007988 */ /* 0x0041e60008000804 */
.L_x_1:
[----:B------:R-:W-:Y:S05]  /*00d0*/  BSYNC.RECONVERGENT B0 ;  /* 0x0000000000007941 */ /* 0x000fea0003800200 */
.L_x_0:
[----:B------:R-:W1:Y:S08]  /*00e0*/  S2UR UR5, SR_CgaCtaId ;  /* 0x00000000000579c3 */ /* 0x000e700000008800 */
[----:B------:R-:W-:Y:S06]  /*00f0*/  BAR.SYNC.DEFER_BLOCKING 0x0 ;  /* 0x0000000000007b1d */ /* 0x000fec0000010000 */
[----:B------:R-:W-:Y:S01]  /*0100*/  UMOV UR4, 0x400 ;  /* 0x0000040000047882 */ /* 0x000fe20000000000 */
[----:B------:R-:W2:Y:S01]  /*0110*/  S2R R46, SR_LANEID ;  /* 0x00000000002e7919 */ /* 0x000ea20000000000 */
[----:B-1----:R-:W-:Y:S01]  /*0120*/  ULEA UR4, UR5, UR4, 0x18 ;  /* 0x0000000405047291 */ /* 0x002fe2000f8ec0ff */
[----:B------:R-:W1:Y:S08]  /*0130*/  LDCU UR5, c[0x0][0x3c0] ;  /* 0x00007800ff0577ac */ /* 0x000e700008000800 */
[----:B------:R-:W3:Y:S02]  /*0140*/  LDS R0, [UR4+0x7200] ;  /* 0x00720004ff007984 */ /* 0x000ee40008000800 */
[----:B---3--:R-:W-:-:S13]  /*0150*/  R2UR UR7, R0 ;  /* 0x00000000000772ca */ /* 0x008fda00000e0000 */
[----:B------:R-:W-:-:S04]  /*0160*/  UIMAD UR6, UR7, 0x1c80, URZ ;  /* 0x00001c80070678a4 */ /* 0x000fc8000f8e02ff */
[----:B------:R-:W-:Y:S02]  /*0170*/  UIADD3 UR10, UPT, UPT, UR6, 0x1c80, URZ ;  /* 0x00001c80060a7890 */ /* 0x000fe4000fffe0ff */
[----:B------:R-:W-:Y:S02]  /*0180*/  USHF.R.S32.HI UR11, URZ, 0x1f, UR6 ;  /* 0x0000001fff0b7899 */ /* 0x000fe40008011406 */
[----:B-1----:R-:W-:-:S09]  /*0190*/  UISETP.GT.AND UP0, UPT, UR10, UR5, UPT ;  /* 0x000000050a00728c */ /* 0x002fd2000bf04270 */
[----:B--2---:R-:W-:Y:S05]  /*01a0*/  BRA.U UP0, `(.L_x_2) ;  /* 0x0000000100707547 */ /* 0x004fea000b800000 */
[----:B------:R-:W0:Y:S01]  /*01b0*/  LDCU.64 UR12, c[0x0][0x3a8] ;  /* 0x00007500ff0c77ac */ /* 0x000e220008000a00 */
[C---:B------:R-:W-:Y:S02]  /*01c0*/  LOP3.LUT R0, R3.reuse, 0x1f, RZ, 0xc0, !PT ;  /* 0x0000001f03007812 */ /* 0x040fe400078ec0ff */
[----:B------:R-:W-:-:S05]  /*01d0*/  LOP3.LUT R5, R3, 0x3e0, RZ, 0xc0, !PT ;  /* 0x000003e003057812 */ /* 0x000fca00078ec0ff */
[----:B------:R-:W-:-:S05]  /*01e0*/  IMAD R0, R5, 0x13, R0 ;  /* 0x0000001305007824 */ /* 0x000fca00078e0200 */
[----:B------:R-:W-:-:S05]  /*01f0*/  IADD3 R0, P0, PT, R0, UR6, RZ ;  /* 0x0000000600007c10 */ /* 0x000fca000ff1e0ff */
[----:B------:R-:W-:Y:S01]  /*0200*/  IMAD.X R5, RZ, RZ, UR11, P0 ;  /* 0x0000000bff057e24 */ /* 0x000fe200080e06ff */
[----:B0-----:R-:W-:-:S04]  /*0210*/  LEA R4, P0, R0, UR12, 0x2 ;  /* 0x0000000c00047c11 */ /* 0x001fc8000f8010ff */
[----:B------:R-:W-:-:S05]  /*0220*/  LEA.HI.X R5, R0, UR13, R5, 0x2, P0 ;  /* 0x0000000d00057c11 */ /* 0x000fca00080f1405 */
[----:B------:R0:W5:Y:S04]  /*0230*/  LDG.E R44, desc[UR8][R4.64] ;  /* 0x00000008042c7981 */ /* 0x000168000c1e1900 */
        /* <DEDUP_REMOVED lines=17> */
[----:B------:R0:W5:Y:S01]  /*0350*/  LDG.E R24, desc[UR8][R4.64+0x900] ;  /* 0x0009000804187981 */ /* 0x000162000c1e1900 */
[----:B------:R-:W-:Y:S05]  /*0360*/  BRA `(.L_x_3) ;  /* 0x0000000400507947 */ /* 0x000fea0003800000 */
.L_x_2:
[C---:B------:R-:W-:Y:S01]  /*0370*/  LOP3.LUT R0, R3.reuse, 0x1f, RZ, 0xc0, !PT ;  /* 0x0000001f03007812 */ /* 0x040fe200078ec0ff */
[----:B------:R-:W1:Y:S01]  /*0380*/  LDCU.64 UR12, c[0x0][0x3a8] ;  /* 0x00007500ff0c77ac */ /* 0x000e620008000a00 */
[----:B------:R-:W-:Y:S01]  /*0390*/  LOP3.LUT R5, R3, 0x3e0, RZ, 0xc0, !PT ;  /* 0x000003e003057812 */ /* 0x000fe200078ec0ff */
[----:B------:R-:W-:Y:S01]  /*03a0*/  IMAD.MOV.U32 R44, RZ, RZ, 0x7fffffff ;  /* 0x7fffffffff2c7424 */ /* 0x000fe200078e00ff */
[----:B------:R-:W-:Y:S01]  /*03b0*/  UIADD3 UR5, UPT, UPT, -UR6, UR5, URZ ;  /* 0x0000000506057290 */ /* 0x000fe2000fffe1ff */
[----:B------:R-:W-:Y:S02]  /*03c0*/  IMAD.MOV.U32 R42, RZ, RZ, 0x7fffffff ;  /* 0x7fffffffff2a7424 */ /* 0x000fe400078e00ff */
[----:B------:R-:W-:Y:S02]  /*03d0*/  IMAD R7, R5, 0x13, R0 ;  /* 0x0000001305077824 */ /* 0x000fe400078e0200 */
[----:B------:R-:W-:Y:S02]  /*03e0*/  IMAD.MOV.U32 R43, RZ, RZ, 0x7fffffff ;  /* 0x7fffffffff2b7424 */ /* 0x000fe400078e00ff */
[C---:B------:R-:W-:Y:S01]  /*03f0*/  VIADD R0, R7.reuse, 0x20 ;  /* 0x0000002007007836 */ /* 0x040fe20000000000 */
[C---:B------:R-:W-:Y:S01]  /*0400*/  ISETP.GE.AND P1, PT, R7.reuse, UR5, PT ;  /* 0x0000000507007c0c */ /* 0x040fe2000bf26270 */
[----:B------:R-:W-:-:S02]  /*0410*/  VIADD R5, R7, 0x60 ;  /* 0x0000006007057836 */ /* 0x000fc40000000000 */
[C---:B0-----:R-:W-:Y:S01]  /*0420*/  VIADD R4, R7.reuse, 0x40 ;  /* 0x0000004007047836 */ /* 0x041fe20000000000 */
[----:B------:R-:W-:Y:S01]  /*0430*/  ISETP.GE.AND P2, PT, R0, UR5, PT ;  /* 0x0000000500007c0c */ /* 0x000fe2000bf46270 */
[C---:B------:R-:W-:Y:S01]  /*0440*/  VIADD R8, R7.reuse, 0xa0 ;  /* 0x000000a007087836 */ /* 0x040fe20000000000 */
[C---:B------:R-:W-:Y:S01]  /*0450*/  IADD3 R0, P0, PT, R7.reuse, UR6, RZ ;  /* 0x0000000607007c10 */ /* 0x040fe2000ff1e0ff */
[----:B------:R-:W-:Y:S01]  /*0460*/  VIADD R6, R7, 0x80 ;  /* 0x0000008007067836 */ /* 0x000fe20000000000 */
[----:B------:R-:W-:Y:S01]  /*0470*/  ISETP.GE.AND P4, PT, R5, UR5, PT ;  /* 0x0000000505007c0c */ /* 0x000fe2000bf86270 */
[----:B------:R-:W-:Y:S01]  /*0480*/  VIADD R9, R7, 0xc0 ;  /* 0x000000c007097836 */ /* 0x000fe20000000000 */
[----:B------:R-:W-:Y:S01]  /*0490*/  ISETP.GE.AND P3, PT, R4, UR5, PT ;  /* 0x0000000504007c0c */ /* 0x000fe2000bf66270 */
[----:B------:R-:W-:Y:S01]  /*04a0*/  IMAD.X R5, RZ, RZ, UR11, P0 ;  /* 0x0000000bff057e24 */ /* 0x000fe200080e06ff */
[----:B-1----:R-:W-:Y:S02]  /*04b0*/  LEA R4, P0, R0, UR12, 0x2 ;  /* 0x0000000c00047c11 */ /* 0x002fe4000f8010ff */
[----:B------:R-:W-:-:S02]  /*04c0*/  ISETP.GE.AND P6, PT, R8, UR5, PT ;  /* 0x0000000508007c0c */ /* 0x000fc4000bfc6270 */
[----:B------:R-:W-:Y:S01]  /*04d0*/  LEA.HI.X R5, R0, UR13, R5, 0x2, P0 ;  /* 0x0000000d00057c11 */ /* 0x000fe200080f1405 */
[----:B------:R-:W-:Y:S01]  /*04e0*/  VIADD R0, R7, 0xe0 ;  /* 0x000000e007007836 */ /* 0x000fe20000000000 */
[----:B------:R-:W-:Y:S01]  /*04f0*/  ISETP.GE.AND P5, PT, R6, UR5, PT ;  /* 0x0000000506007c0c */ /* 0x000fe2000bfa6270 */
[----:B------:R-:W-:Y:S01]  /*0500*/  IMAD.MOV.U32 R8, RZ, RZ, 0x7fffffff ;  /* 0x7fffffffff087424 */ /* 0x000fe200078e00ff */
[----:B------:R-:W-:Y:S01]  /*0510*/  ISETP.GE.AND P0, PT, R9, UR5, PT ;  /* 0x0000000509007c0c */ /* 0x000fe2000bf06270 */
[----:B------:R1:W5:Y:S01]  /*0520*/  @!P1 LDG.E R44, desc[UR8][R4.64] ;  /* 0x00000008042c9981 */ /* 0x000362000c1e1900 */
[----:B------:R-:W-:Y:S01]  /*0530*/  ISETP.GE.AND P1, PT, R0, UR5, PT ;  /* 0x0000000500007c0c */ /* 0x000fe2000bf26270 */
[C---:B------:R-:W-:Y:S02]  /*0540*/  VIADD R0, R7.reuse, 0x120 ;  /* 0x0000012007007836 */ /* 0x040fe40000000000 */
[----:B------:R1:W5:Y:S01]  /*0550*/  @!P3 LDG.E R42, desc[UR8][R4.64+0x100] ;  /* 0x00010008042ab981 */ /* 0x000362000c1e1900 */
[----:B------:R-:W-:-:S02]  /*0560*/  VIADD R6, R7, 0x100 ;  /* 0x0000010007067836 */ /* 0x000fc40000000000 */
[----:B------:R-:W-:Y:S01]  /*0570*/  ISETP.GE.AND P3, PT, R0, UR5, PT ;  /* 0x0000000500007c0c */ /* 0x000fe2000bf66270 */
[----:B------:R-:W-:Y:S01]  /*0580*/  VIADD R0, R7, 0x140 ;  /* 0x0000014007007836 */ /* 0x000fe20000000000 */
[----:B------:R1:W5:Y:S01]  /*0590*/  @!P4 LDG.E R8, desc[UR8][R4.64+0x180] ;  /* 0x000180080408c981 */ /* 0x000362000c1e1900 */
[----:B------:R-:W-:-:S03]  /*05a0*/  IMAD.MOV.U32 R10, RZ, RZ, 0x7fffffff ;  /* 0x7fffffffff0a7424 */ /* 0x000fc600078e00ff */
[----:B------:R-:W-:Y:S01]  /*05b0*/  ISETP.GE.AND P4, PT, R0, UR5, PT ;  /* 0x0000000500007c0c */ /* 0x000fe2000bf86270 */
[C---:B------:R-:W-:Y:S01]  /*05c0*/  VIADD R0, R7.reuse, 0x180 ;  /* 0x0000018007007836 */ /* 0x040fe20000000000 */
[----:B------:R1:W5:Y:S01]  /*05d0*/  @!P2 LDG.E R43, desc[UR8][R4.64+0x80] ;  /* 0x00008008042ba981 */ /* 0x000362000c1e1900 */
[----:B------:R-:W-:Y:S01]  /*05e0*/  ISETP.GE.AND P2, PT, R6, UR5, PT ;  /* 0x0000000506007c0c */ /* 0x000fe2000bf46270 */
[----:B------:R-:W-:Y:S02]  /*05f0*/  IMAD.MOV.U32 R12, RZ, RZ, 0x7fffffff ;  /* 0x7fffffffff0c7424 */ /* 0x000fe400078e00ff */
[----:B------:R1:W5:Y:S01]  /*0600*/  @!P6 LDG.E R10, desc[UR8][R4.64+0x280] ;  /* 0x00028008040ae981 */ /* 0x000362000c1e1900 */
[----:B------:R-:W-:Y:S01]  /*0610*/  ISETP.GE.AND P6, PT, R0, UR5, PT ;  /* 0x0000000500007c0c */ /* 0x000fe2000bfc6270 */
[C---:B------:R-:W-:Y:S02]  /*0620*/  VIADD R0, R7.reuse, 0x1a0 ;  /* 0x000001a007007836 */ /* 0x040fe40000000000 */
[----:B------:R-:W-:Y:S01]  /*0630*/  IMAD.MOV.U32 R9, RZ, RZ, 0x7fffffff ;  /* 0x7fffffffff097424 */ /* 0x000fe200078e00ff */
[----:B------:R1:W5:Y:S01]  /*0640*/  @!P0 LDG.E R12, desc[UR8][R4.64+0x300] ;  /* 0x00030008040c8981 */ /* 0x000362000c1e1900 */
[----:B------:R-:W-:Y:S01]  /*0650*/  VIADD R6, R7, 0x160 ;  /* 0x0000016007067836 */ /* 0x000fe20000000000 */
[----:B------:R-:W-:Y:S01]  /*0660*/  ISETP.GE.AND P0, PT, R0, UR5, PT ;  /* 0x0000000500007c0c */ /* 0x000fe2000bf06270 */
[----:B------:R-:W-:-:S02]  /*0670*/  IMAD.MOV.U32 R14, RZ, RZ, 0x7fffffff ;  /* 0x7fffffffff0e7424 */ /* 0x000fc400078e00ff */
[C---:B------:R-:W-:Y:S01]  /*0680*/  VIADD R0, R7.reuse, 0x1e0 ;  /* 0x000001e007007836 */ /* 0x040fe20000000000 */
[----:B------:R1:W5:Y:S01]  /*0690*/  @!P5 LDG.E R9, desc[UR8][R4.64+0x200] ;  /* 0x000200080409d981 */ /* 0x000362000c1e1900 */
[----:B------:R-:W-:Y:S01]  /*06a0*/  ISETP.GE.AND P5, PT, R6, UR5, PT ;  /* 0x0000000506007c0c */ /* 0x000fe2000bfa6270 */
[----:B------:R-:W-:Y:S02]  /*06b0*/  IMAD.MOV.U32 R13, RZ, RZ, 0x7fffffff ;  /* 0x7fffffffff0d7424 */ /* 0x000fe400078e00ff */
[----:B------:R1:W5:Y:S01]  /*06c0*/  @!P2 LDG.E R14, desc[UR8][R4.64+0x400] ;  /* 0x00040008040ea981 */ /* 0x000362000c1e1900 */
[----:B------:R-:W-:Y:S01]  /*06d0*/  IMAD.MOV.U32 R15, RZ, RZ, 0x7fffffff ;  /* 0x7fffffffff0f7424 */ /* 0x000fe200078e00ff */
[----:B------:R-:W-:Y:S01]  /*06e0*/  ISETP.GE.AND P2, PT, R0, UR5, PT ;  /* 0x0000000500007c0c */ /* 0x000fe2000bf46270 */
[C---:B------:R-:W-:Y:S01]  /*06f0*/  VIADD R6, R7.reuse, 0x1c0 ;  /* 0x000001c007067836 */ /* 0x040fe20000000000 */
[----:B------:R1:W5:Y:S01]  /*0700*/  @!P1 LDG.E R13, desc[UR8][R4.64+0x380] ;  /* 0x00038008040d9981 */ /* 0x000362000c1e1900 */
[----:B------:R-:W-:-:S02]  /*0710*/  VIADD R0, R7, 0x200 ;  /* 0x0000020007007836 */ /* 0x000fc40000000000 */
[----:B------:R-:W-:Y:S01]  /*0720*/  IMAD.MOV.U32 R16, RZ, RZ, 0x7fffffff ;  /* 0x7fffffffff107424 */ /* 0x000fe200078e00ff */
[----:B------:R1:W5:Y:S01]  /*0730*/  @!P3 LDG.E R15, desc[UR8][R4.64+0x480] ;  /* 0x00048008040fb981 */ /* 0x000362000c1e1900 */
[----:B------:R-:W-:Y:S01]  /*0740*/  IMAD.MOV.U32 R17, RZ, RZ, 0x7fffffff ;  /* 0x7fffffffff117424 */ /* 0x000fe200078e00ff */
[----:B------:R-:W-:Y:S01]  /*0750*/  ISETP.GE.AND P1, PT, R6, UR5, PT ;  /* 0x0000000506007c0c */ /* 0x000fe2000bf26270 */
[C---:B------:R-:W-:Y:S01]  /*0760*/  VIADD R6, R7.reuse, 0x220 ;  /* 0x0000022007067836 */ /* 0x040fe20000000000 */
[----:B------:R-:W-:Y:S01]  /*0770*/  ISETP.GE.AND P3, PT, R0, UR5, PT ;  /* 0x0000000500007c0c */ /* 0x000fe2000bf66270 */
[----:B------:R-:W-:Y:S01]  /*0780*/  VIADD R0, R7, 0x240 ;  /* 0x0000024007007836 */ /* 0x000fe20000000000 */
[----:B------:R1:W5:Y:S02]  /*0790*/  @!P4 LDG.E R16, desc[UR8][R4.64+0x500] ;  /* 0x000500080410c981 */ /* 0x000364000c1e1900 */
[----:B------:R-:W-:Y:S02]  /*07a0*/  ISETP.GE.AND P4, PT, R6, UR5, PT ;  /* 0x0000000506007c0c */ /* 0x000fe4000bf86270 */
[----:B------:R1:W5:Y:S01]  /*07b0*/  @!P5 LDG.E R17, desc[UR8][R4.64+0x580] ;  /* 0x000580080411d981 */ /* 0x000362000c1e1900 */
[----:B------:R-:W-:Y:S01]  /*07c0*/  ISETP.GE.AND P5, PT, R0, UR5, PT ;  /* 0x0000000500007c0c */ /* 0x000fe2000bfa6270 */
[----:B------:R-:W-:-:S02]  /*07d0*/  IMAD.MOV.U32 R18, RZ, RZ, 0x7fffffff ;  /* 0x7fffffffff127424 */ /* 0x000fc400078e00ff */
[----:B------:R-:W-:Y:S02]  /*07e0*/  IMAD.MOV.U32 R19, RZ, RZ, 0x7fffffff ;  /* 0x7fffffffff137424 */ /* 0x000fe400078e00ff */
[----:B------:R-:W-:Y:S02]  /*07f0*/  IMAD.MOV.U32 R20, RZ, RZ, 0x7fffffff ;  /* 0x7fffffffff147424 */ /* 0x000fe400078e00ff */
[----:B------:R-:W-:Y:S01]  /*0800*/  IMAD.MOV.U32 R21, RZ, RZ, 0x7fffffff ;  /* 0x7fffffffff157424 */ /* 0x000fe200078e00ff */
[----:B------:R1:W5:Y:S01]  /*0810*/  @!P6 LDG.E R18, desc[UR8][R4.64+0x600] ;  /* 0x000600080412e981 */ /* 0x000362000c1e1900 */
[----:B------:R-:W-:Y:S02]  /*0820*/  IMAD.MOV.U32 R22, RZ, RZ, 0x7fffffff ;  /* 0x7fffffffff167424 */ /* 0x000fe400078e00ff */
[----:B------:R-:W-:Y:S01]  /*0830*/  IMAD.MOV.U32 R23, RZ, RZ, 0x7fffffff ;  /* 0x7fffffffff177424 */ /* 0x000fe200078e00ff */
[----:B------:R1:W5:Y:S01]  /*0840*/  @!P0 LDG.E R19, desc[UR8][R4.64+0x680] ;  /* 0x0006800804138981 */ /* 0x000362000c1e1900 */
[----:B------:R-:W-:-:S03]  /*0850*/  IMAD.MOV.U32 R24, RZ, RZ, 0x7fffffff ;  /* 0x7fffffffff187424 */ /* 0x000fc600078e00ff */
[----:B------:R1:W5:Y:S04]  /*0860*/  @!P1 LDG.E R20, desc[UR8][R4.64+0x700] ;  /* 0x0007000804149981 */ /* 0x000368000c1e1900 */
[----:B------:R1:W5:Y:S04]  /*0870*/  @!P2 LDG.E R21, desc[UR8][R4.64+0x780] ;  /* 0x000780080415a981 */ /* 0x000368000c1e1900 */
[----:B------:R1:W5:Y:S04]  /*0880*/  @!P3 LDG.E R22, desc[UR8][R4.64+0x800] ;  /* 0x000800080416b981 */ /* 0x000368000c1e1900 */
[----:B------:R1:W5:Y:S04]  /*0890*/  @!P4 LDG.E R23, desc[UR8][R4.64+0x880] ;  /* 0x000880080417c981 */ /* 0x000368000c1e1900 */
[----:B------:R1:W5:Y:S02]  /*08a0*/  @!P5 LDG.E R24, desc[UR8][R4.64+0x900] ;  /* 0x000900080418d981 */ /* 0x000364000c1e1900 */
.L_x_3:
[----:B01----:R-:W-:Y:S01]  /*08b0*/  VIMNMX R5, PT, PT, R46, 0xe0, !PT ;  /* 0x000000e02e057848 */ /* 0x003fe20007fe0100 */
[----:B------:R-:W0:Y:S01]  /*08c0*/  LDCU UR5, c[0x0][0x3c8] ;  /* 0x00007900ff0577ac */ /* 0x000e220008000800 */
[----:B------:R-:W-:Y:S01]  /*08d0*/  SHF.R.U32.HI R0, RZ, 0x5, R3 ;  /* 0x00000005ff007819 */ /* 0x000fe20000011603 */
[----:B------:R-:W-:Y:S01]  /*08e0*/  BSSY.RECONVERGENT B0, `(.L_x_4) ;  /* 0x0000026000007945 */ /* 0x000fe20003800200 */
[--C-:B------:R-:W-:Y:S01]  /*08f0*/  IADD3 R5, PT, PT, R5, 0x1f, -R46.reuse ;  /* 0x0000001f05057810 */ /* 0x100fe20007ffe82e */
[----:B------:R-:W-:Y:S01]  /*0900*/  UMOV UR6, 0xffffffff ;  /* 0xffffffff00067882 */ /* 0x000fe20000000000 */
[----:B------:R-:W-:Y:S02]  /*0910*/  IMAD.MOV.U32 R7, RZ, RZ, R46 ;  /* 0x000000ffff077224 */ /* 0x000fe400078e002e */
[C---:B------:R-:W-:Y:S02]  /*0920*/  ISETP.GE.U32.AND P0, PT, R5.reuse, 0x1e0, PT ;  /* 0x000001e00500780c */ /* 0x040fe40003f06070 */
[----:B------:R-:W-:Y:S01]  /*0930*/  LEA.HI R6, R5, 0x1, RZ, 0x1b ;  /* 0x0000000105067811 */ /* 0x000fe200078fd8ff */
[----:B------:R-:W-:-:S03]  /*0940*/  IMAD.SHL.U32 R5, R0, 0x400, RZ ;  /* 0x0000040000057824 */ /* 0x000fc600078e00ff */
[----:B------:R-:W-:-:S04]  /*0950*/  LOP3.LUT R25, R6, 0xf, RZ, 0xc0, !PT ;  /* 0x0000000f06197812 */ /* 0x000fc800078ec0ff */
[----:B------:R-:W-:Y:S01]  /*0960*/  ISETP.NE.AND P1, PT, R25, RZ, PT ;  /* 0x000000ff1900720c */ /* 0x000fe20003f25270 */
[----:B0-----:R-:W-:Y:S02]  /*0970*/  USHF.L.U32 UR5, UR6, UR5, URZ ;  /* 0x0000000506057299 */ /* 0x001fe400080006ff */
[----:B------:R-:W-:Y:S10]  /*0980*/  @!P0 BRA `(.L_x_5) ;  /* 0x00000000006c8947 */ /* 0x000ff40003800000 */
[----:B------:R-:W-:Y:S01]  /*0990*/  IMAD R4, R46, 0x4, R5 ;  /* 0x000000042e047824 */ /* 0x000fe200078e0205 */
[----:B------:R-:W-:Y:S01]  /*09a0*/  LOP3.LUT R0, R6, 0xffffff0, RZ, 0xc0, !PT ;  /* 0x0ffffff006007812 */ /* 0x000fe200078ec0ff */
[----:B------:R-:W-:Y:S02]  /*09b0*/  IMAD.U32 R11, RZ, RZ, UR4 ;  /* 0x00000004ff0b7e24 */ /* 0x000fe4000f8e00ff */
[----:B------:R-:W-:Y:S02]  /*09c0*/  IMAD.MOV.U32 R7, RZ, RZ, R46 ;  /* 0x000000ffff077224 */ /* 0x000fe400078e002e */
[----:B------:R-:W-:Y:S01]  /*09d0*/  IMAD.MOV R0, RZ, RZ, -R0 ;  /* 0x000000ffff007224 */ /* 0x000fe200078e0a00 */
[----:B------:R-:W-:-:S07]  /*09e0*/  IADD3 R4, PT, PT, R4, 0x400, R11 ;  /* 0x0000040004047810 */ /* 0x000fce0007ffe00b */
.L_x_6:
[----:B------:R-:W-:Y:S01]  /*09f0*/  VIADD R0, R0, 0x10 ;  /* 0x0000001000007836 */ /* 0x000fe20000000000 */
[----:B------:R-:W-:Y:S01]  /*0a00*/  STS [R4+-0x400], RZ ;  /* 0xfffc00ff04007388 */ /* 0x000fe20000000800 */
[----:B------:R-:W-:-:S03]  /*0a10*/  VIADD R7, R7, 0x200 ;  /* 0x0000020007077836 */ /* 0x000fc60000000000 */
[----:B------:R-:W-:Y:S01]  /*0a20*/  ISETP.NE.AND P0, PT, R0, RZ, PT ;  /* 0x000000ff0000720c */ /* 0x000fe20003f05270 */
[----:B------:R-:W-:Y:S04]  /*0a30*/  STS [R4+-0x380], RZ ;  /* 0xfffc80ff04007388 */ /* 0x000fe80000000800 */
[----:B------:R-:W-:Y:S04]  /*0a40*/  STS [R4+-0x300], RZ ;  /* 0xfffd00ff04007388 */ /* 0x000fe80000000800 */
[----:B------:R-:W-:Y:S04]  /*0a50*/  STS [R4+-0x280], RZ ;  /* 0xfffd80ff04007388 */ /* 0x000fe80000000800 */
[----:B------:R-:W-:Y:S04]  /*0a60*/  STS [R4+-0x200], RZ ;  /* 0xfffe00ff04007388 */ /* 0x000fe80000000800 */
[----:B------:R-:W-:Y:S04]  /*0a70*/  STS [R4+-0x180], RZ ;  /* 0xfffe80ff04007388 */ /* 0x000fe80000000800 */
[----:B------:R-:W-:Y:S04]  /*0a80*/  STS [R4+-0x100], RZ ;  /* 0xffff00ff04007388 */ /* 0x000fe80000000800 */
[----:B------:R-:W-:Y:S04]  /*0a90*/  STS [R4+-0x80], RZ ;  /* 0xffff80ff04007388 */ /* 0x000fe80000000800 */
[----:B------:R-:W-:Y:S04]  /*0aa0*/  STS [R4], RZ ;  /* 0x000000ff04007388 */ /* 0x000fe80000000800 */
[----:B------:R-:W-:Y:S04]  /*0ab0*/  STS [R4+0x80], RZ ;  /* 0x000080ff04007388 */ /* 0x000fe80000000800 */
[----:B------:R-:W-:Y:S04]  /*0ac0*/  STS [R4+0x100], RZ ;  /* 0x000100ff04007388 */ /* 0x000fe80000000800 */
[----:B------:R-:W-:Y:S04]  /*0ad0*/  STS [R4+0x180], RZ ;  /* 0x000180ff04007388 */ /* 0x000fe80000000800 */
[----:B------:R-:W-:Y:S04]  /*0ae0*/  STS [R4+0x200], RZ ;  /* 0x000200ff04007388 */ /* 0x000fe80000000800 */
[----:B------:R-:W-:Y:S04]  /*0af0*/  STS [R4+0x280], RZ ;  /* 0x000280ff04007388 */ /* 0x000fe80000000800 */
[----:B------:R-:W-:Y:S04]  /*0b00*/  STS [R4+0x300], RZ ;  /* 0x000300ff04007388 */ /* 0x000fe80000000800 */
[----:B------:R0:W-:Y:S02]  /*0b10*/  STS [R4+0x380], RZ ;  /* 0x000380ff04007388 */ /* 0x0001e40000000800 */
[----:B0-----:R-:W-:Y:S01]  /*0b20*/  VIADD R4, R4, 0x800 ;  /* 0x0000080004047836 */ /* 0x001fe20000000000 */
[----:B------:R-:W-:Y:S06]  /*0b30*/  @P0 BRA `(.L_x_6) ;  /* 0xfffffffc00ac0947 */ /* 0x000fec000383ffff */
.L_x_5:
[----:B------:R-:W-:Y:S05]  /*0b40*/  BSYNC.RECONVERGENT B0 ;  /* 0x0000000000007941 */ /* 0x000fea0003800200 */
.L_x_4:
[----:B------:R-:W-:Y:S01]  /*0b50*/  BSSY.RECONVERGENT B0, `(.L_x_7) ;  /* 0x0000026000007945 */ /* 0x000fe20003800200 */
[----:B------:R-:W-:-:S03]  /*0b60*/  VIADD R4, R5, UR4 ;  /* 0x0000000405047c36 */ /* 0x000fc60008000000 */
[----:B------:R-:W-:Y:S05]  /*0b70*/  @!P1 BRA `(.L_x_8) ;  /* 0x00000000008c9947 */ /* 0x000fea0003800000 */
[----:B------:R-:W-:Y:S01]  /*0b80*/  ISETP.GE.U32.AND P0, PT, R25, 0x8, PT ;  /* 0x000000081900780c */ /* 0x000fe20003f06070 */
[----:B------:R-:W-:Y:S01]  /*0b90*/  BSSY.RECONVERGENT B1, `(.L_x_9) ;  /* 0x000000e000017945 */ /* 0x000fe20003800200 */
[----:B------:R-:W-:-:S04]  /*0ba0*/  LOP3.LUT R11, R6, 0x7, RZ, 0xc0, !PT ;  /* 0x00000007060b7812 */ /* 0x000fc800078ec0ff */
[----:B------:R-:W-:-:S07]  /*0bb0*/  ISETP.NE.AND P1, PT, R11, RZ, PT ;  /* 0x000000ff0b00720c */ /* 0x000fce0003f25270 */
[----:B------:R-:W-:Y:S06]  /*0bc0*/  @!P0 BRA `(.L_x_10) ;  /* 0x0000000000288947 */ /* 0x000fec0003800000 */
[C---:B------:R-:W-:Y:S02]  /*0bd0*/  IMAD R0, R7.reuse, 0x4, R4 ;  /* 0x0000000407007824 */ /* 0x040fe400078e0204 */
[----:B------:R-:W-:-:S03]  /*0be0*/  VIADD R7, R7, 0x100 ;  /* 0x0000010007077836 */ /* 0x000fc60000000000 */
[----:B------:R0:W-:Y:S04]  /*0bf0*/  STS [R0], RZ ;  /* 0x000000ff00007388 */ /* 0x0001e80000000800 */
[----:B------:R0:W-:Y:S04]  /*0c00*/  STS [R0+0x80], RZ ;  /* 0x000080ff00007388 */ /* 0x0001e80000000800 */
[----:B------:R0:W-:Y:S04]  /*0c10*/  STS [R0+0x100], RZ ;  /* 0x000100ff00007388 */ /* 0x0001e80000000800 */
[----:B------:R0:W-:Y:S04]  /*0c20*/  STS [R0+0x180], RZ ;  /* 0x000180ff00007388 */ /* 0x0001e80000000800 */
[----:B------:R0:W-:Y:S04]  /*0c30*/  STS [R0+0x200], RZ ;  /* 0x000200ff00007388 */ /* 0x0001e80000000800 */
[----:B------:R0:W-:Y:S04]  /*0c40*/  STS [R0+0x280], RZ ;  /* 0x000280ff00007388 */ /* 0x0001e80000000800 */
[----:B------:R0:W-:Y:S04]  /*0c50*/  STS [R0+0x300], RZ ;  /* 0x000300ff00007388 */ /* 0x0001e80000000800 */
[----:B------:R0:W-:Y:S02]  /*0c60*/  STS [R0+0x380], RZ ;  /* 0x000380ff00007388 */ /* 0x0001e40000000800 */
.L_x_10:
[----:B------:R-:W-:Y:S05]  /*0c70*/  BSYNC.RECONVERGENT B1 ;  /* 0x0000000000017941 */ /* 0x000fea0003800200 */
.L_x_9:
[----:B------:R-:W-:Y:S05]  /*0c80*/  @!P1 BRA `(.L_x_8) ;  /* 0x0000000000489947 */ /* 0x000fea0003800000 */
[----:B------:R-:W-:Y:S02]  /*0c90*/  ISETP.GE.U32.AND P0, PT, R11, 0x4, PT ;  /* 0x000000040b00780c */ /* 0x000fe40003f06070 */
[----:B------:R-:W-:-:S04]  /*0ca0*/  LOP3.LUT R6, R6, 0x3, RZ, 0xc0, !PT ;  /* 0x0000000306067812 */ /* 0x000fc800078ec0ff */
[----:B------:R-:W-:-:S07]  /*0cb0*/  ISETP.NE.AND P1, PT, R6, RZ, PT ;  /* 0x000000ff0600720c */ /* 0x000fce0003f25270 */
[C---:B0-----:R-:W-:Y:S02]  /*0cc0*/  @P0 IMAD R0, R7.reuse, 0x4, R4 ;  /* 0x0000000407000824 */ /* 0x041fe400078e0204 */
[----:B------:R-:W-:-:S03]  /*0cd0*/  @P0 VIADD R7, R7, 0x80 ;  /* 0x0000008007070836 */ /* 0x000fc60000000000 */
[----:B------:R1:W-:Y:S04]  /*0ce0*/  @P0 STS [R0], RZ ;  /* 0x000000ff00000388 */ /* 0x0003e80000000800 */
[----:B------:R1:W-:Y:S04]  /*0cf0*/  @P0 STS [R0+0x80], RZ ;  /* 0x000080ff00000388 */ /* 0x0003e80000000800 */
[----:B------:R1:W-:Y:S04]  /*0d00*/  @P0 STS [R0+0x100], RZ ;  /* 0x000100ff00000388 */ /* 0x0003e80000000800 */
[----:B------:R1:W-:Y:S01]  /*0d10*/  @P0 STS [R0+0x180], RZ ;  /* 0x000180ff00000388 */ /* 0x0003e20000000800 */
[----:B------:R-:W-:Y:S05]  /*0d20*/  @!P1 BRA `(.L_x_8) ;  /* 0x0000000000209947 */ /* 0x000fea0003800000 */
[----:B------:R-:W-:Y:S02]  /*0d30*/  IMAD R5, R7, 0x4, R5 ;  /* 0x0000000407057824 */ /* 0x000fe400078e0205 */
[----:B------:R-:W-:Y:S02]  /*0d40*/  IMAD.MOV R6, RZ, RZ, -R6 ;  /* 0x000000ffff067224 */ /* 0x000fe400078e0a06 */
[----:B------:R-:W-:-:S07]  /*0d50*/  VIADD R5, R5, UR4 ;  /* 0x0000000405057c36 */ /* 0x000fce0008000000 */
.L_x_11:
[----:B------:R-:W-:Y:S01]  /*0d60*/  VIADD R6, R6, 0x1 ;  /* 0x0000000106067836 */ /* 0x000fe20000000000 */
[----:B------:R0:W-:Y:S04]  /*0d70*/  STS [R5], RZ ;  /* 0x000000ff05007388 */ /* 0x0001e80000000800 */
[----:B------:R-:W-:Y:S01]  /*0d80*/  ISETP.NE.AND P0, PT, R6, RZ, PT ;  /* 0x000000ff0600720c */ /* 0x000fe20003f05270 */
[----:B0-----:R-:W-:-:S12]  /*0d90*/  VIADD R5, R5, 0x80 ;  /* 0x0000008005057836 */ /* 0x001fd80000000000 */
[----:B------:R-:W-:Y:S05]  /*0da0*/  @P0 BRA `(.L_x_11) ;  /* 0xfffffffc00ec0947 */ /* 0x000fea000383ffff */
.L_x_8:
[----:B------:R-:W-:Y:S05]  /*0db0*/  BSYNC.RECONVERGENT B0 ;  /* 0x0000000000007941 */ /* 0x000fea0003800200 */
.L_x_7:
[----:B------:R-:W2:Y:S01]  /*0dc0*/  LDCU UR6, c[0x0][0x3c4] ;  /* 0x00007880ff0677ac */ /* 0x000ea20008000800 */
[----:B-----5:R-:W-:Y:S01]  /*0dd0*/  LOP3.LUT R45, R44, 0x80000000, RZ, 0x3c, !PT ;  /* 0x800000002c2d7812 */ /* 0x020fe200078e3cff */
[----:B------:R-:W-:Y:S01]  /*0de0*/  BSSY.RECONVERGENT B0, `(.L_x_12) ;  /* 0x0000089000007945 */ /* 0x000fe20003800200 */
[----:B------:R-:W-:Y:S02]  /*0df0*/  LOP3.LUT R6, R43, 0x80000000, RZ, 0x3c, !PT ;  /* 0x800000002b067812 */ /* 0x000fe400078e3cff */
[----:B01----:R-:W-:Y:S02]  /*0e00*/  LOP3.LUT R0, R42, 0x80000000, RZ, 0x3c, !PT ;  /* 0x800000002a007812 */ /* 0x003fe400078e3cff */
[----:B------:R-:W-:Y:S02]  /*0e10*/  LOP3.LUT R41, R8, 0x80000000, RZ, 0x3c, !PT ;  /* 0x8000000008297812 */ /* 0x000fe400078e3cff */
[----:B------:R-:W-:Y:S02]  /*0e20*/  LOP3.LUT R40, R9, 0x80000000, RZ, 0x3c, !PT ;  /* 0x8000000009287812 */ /* 0x000fe400078e3cff */
[----:B------:R-:W-:-:S02]  /*0e30*/  LOP3.LUT R39, R10, 0x80000000, RZ, 0x3c, !PT ;  /* 0x800000000a277812 */ /* 0x000fc400078e3cff */
[----:B------:R-:W-:Y:S02]  /*0e40*/  LOP3.LUT R38, R13, 0x80000000, RZ, 0x3c, !PT ;  /* 0x800000000d267812 */ /* 0x000fe400078e3cff */
[----:B------:R-:W-:Y:S02]  /*0e50*/  LOP3.LUT R37, R14, 0x80000000, RZ, 0x3c, !PT ;  /* 0x800000000e257812 */ /* 0x000fe400078e3cff */
[----:B------:R-:W-:Y:S02]  /*0e60*/  LOP3.LUT R36, R15, 0x80000000, RZ, 0x3c, !PT ;  /* 0x800000000f247812 */ /* 0x000fe400078e3cff */
[----:B--2---:R-:W-:Y:S02]  /*0e70*/  SHF.R.U32.HI R47, RZ, UR6, R45 ;  /* 0x00000006ff2f7c19 */ /* 0x004fe4000801162d */
[----:B------:R-:W-:Y:S02]  /*0e80*/  SHF.R.U32.HI R7, RZ, UR6, R6 ;  /* 0x00000006ff077c19 */ /* 0x000fe40008011606 */
[----:B------:R-:W-:-:S02]  /*0e90*/  LOP3.LUT R47, R47, UR5, RZ, 0x30, !PT ;  /* 0x000000052f2f7c12 */ /* 0x000fc4000f8e30ff */
[----:B------:R-:W-:Y:S02]  /*0ea0*/  SHF.R.U32.HI R11, RZ, UR6, R0 ;  /* 0x00000006ff0b7c19 */ /* 0x000fe40008011600 */
[----:B------:R-:W-:Y:S01]  /*0eb0*/  SHF.R.U32.HI R25, RZ, UR6, R41 ;  /* 0x00000006ff197c19 */ /* 0x000fe20008011629 */
[----:B------:R-:W-:Y:S01]  /*0ec0*/  IMAD R5, R47, 0x4, R4 ;  /* 0x000000042f057824 */ /* 0x000fe200078e0204 */
[----:B------:R-:W-:Y:S01]  /*0ed0*/  LOP3.LUT R7, R7, UR5, RZ, 0x30, !PT ;  /* 0x0000000507077c12 */ /* 0x000fe2000f8e30ff */
[----:B------:R-:W-:Y:S01]  /*0ee0*/  NOP ;  /* 0x0000000000007918 */ /* 0x000fe20000000000 */
[----:B------:R-:W-:Y:S02]  /*0ef0*/  SHF.R.U32.HI R26, RZ, UR6, R40 ;  /* 0x00000006ff1a7c19 */ /* 0x000fe40008011628 */
[----:B------:R0:W-:Y:S01]  /*0f00*/  ATOMS.POPC.INC.32 RZ, [R5+URZ] ;  /* 0x0000000005ff7f8c */ /* 0x0001e2000d8000ff */
[----:B------:R-:W-:Y:S01]  /*0f10*/  LOP3.LUT R11, R11, UR5, RZ, 0x30, !PT ;  /* 0x000000050b0b7c12 */ /* 0x000fe2000f8e30ff */
[----:B------:R-:W-:Y:S01]  /*0f20*/  IMAD R7, R7, 0x4, R4 ;  /* 0x0000000407077824 */ /* 0x000fe200078e0204 */
[----:B------:R-:W-:-:S02]  /*0f30*/  SHF.R.U32.HI R27, RZ, UR6, R39 ;  /* 0x00000006ff1b7c19 */ /* 0x000fc40008011627 */
[----:B------:R-:W-:Y:S01]  /*0f40*/  LOP3.LUT R25, R25, UR5, RZ, 0x30, !PT ;  /* 0x0000000519197c12 */ /* 0x000fe2000f8e30ff */
[--C-:B------:R-:W-:Y:S01]  /*0f50*/  IMAD R11, R11, 0x4, R4.reuse ;  /* 0x000000040b0b7824 */ /* 0x100fe200078e0204 */
[----:B------:R-:W-:Y:S01]  /*0f60*/  LOP3.LUT R27, R27, UR5, RZ, 0x30, !PT ;  /* 0x000000051b1b7c12 */ /* 0x000fe2000f8e30ff */
[----:B------:R1:W-:Y:S01]  /*0f70*/  ATOMS.POPC.INC.32 RZ, [R7+URZ] ;  /* 0x0000000007ff7f8c */ /* 0x0003e2000d8000ff */
[----:B0-----:R-:W-:Y:S01]  /*0f80*/  LOP3.LUT R5, R26, UR5, RZ, 0x30, !PT ;  /* 0x000000051a057c12 */ /* 0x001fe2000f8e30ff */
[--C-:B------:R-:W-:Y:S01]  /*0f90*/  IMAD R25, R25, 0x4, R4.reuse ;  /* 0x0000000419197824 */ /* 0x100fe200078e0204 */
[----:B------:R-:W-:Y:S01]  /*0fa0*/  LOP3.LUT R26, R12, 0x80000000, RZ, 0x3c, !PT ;  /* 0x800000000c1a7812 */ /* 0x000fe200078e3cff */
[----:B------:R0:W-:Y:S01]  /*0fb0*/  ATOMS.POPC.INC.32 RZ, [R11+URZ] ;  /* 0x000000000bff7f8c */ /* 0x0001e2000d8000ff */
[----:B------:R-:W-:Y:S01]  /*0fc0*/  LOP3.LUT R35, R16, 0x80000000, RZ, 0x3c, !PT ;  /* 0x8000000010237812 */ /* 0x000fe200078e3cff */
[----:B------:R-:W-:Y:S01]  /*0fd0*/  IMAD R5, R5, 0x4, R4 ;  /* 0x0000000405057824 */ /* 0x000fe200078e0204 */
[----:B------:R-:W-:Y:S01]  /*0fe0*/  SHF.R.U32.HI R26, RZ, UR6, R26 ;  /* 0x00000006ff1a7c19 */ /* 0x000fe2000801161a */
[----:B------:R-:W-:Y:S01]  /*0ff0*/  IMAD R27, R27, 0x4, R4 ;  /* 0x000000041b1b7824 */ /* 0x000fe200078e0204 */
[----:B------:R2:W-:Y:S01]  /*1000*/  ATOMS.POPC.INC.32 RZ, [R25+URZ] ;  /* 0x0000000019ff7f8c */ /* 0x0005e2000d8000ff */
[----:B-1----:R-:W-:-:S02]  /*1010*/  SHF.R.U32.HI R7, RZ, UR6, R37 ;  /* 0x00000006ff077c19 */ /* 0x002fc40008011625 */
[----:B0-----:R-:W-:Y:S01]  /*1020*/  SHF.R.U32.HI R11, RZ, UR6, R38 ;  /* 0x00000006ff0b7c19 */ /* 0x001fe20008011626 */
[----:B------:R0:W-:Y:S01]  /*1030*/  ATOMS.POPC.INC.32 RZ, [R5+URZ] ;  /* 0x0000000005ff7f8c */ /* 0x0001e2000d8000ff */
[----:B------:R-:W-:Y:S02]  /*1040*/  SHF.R.U32.HI R28, RZ, UR6, R36 ;  /* 0x00000006ff1c7c19 */ /* 0x000fe40008011624 */
[----:B------:R-:W-:Y:S01]  /*1050*/  LOP3.LUT R11, R11, UR5, RZ, 0x30, !PT ;  /* 0x000000050b0b7c12 */ /* 0x000fe2000f8e30ff */
[----:B------:R1:W-:Y:S01]  /*1060*/  ATOMS.POPC.INC.32 RZ, [R27+URZ] ;  /* 0x000000001bff7f8c */ /* 0x0003e2000d8000ff */
[----:B--2---:R-:W-:Y:S02]  /*1070*/  LOP3.LUT R25, R26, UR5, RZ, 0x30, !PT ;  /* 0x000000051a197c12 */ /* 0x004fe4000f8e30ff */
[----:B------:R-:W-:Y:S01]  /*1080*/  SHF.R.U32.HI R26, RZ, UR6, R35 ;  /* 0x00000006ff1a7c19 */ /* 0x000fe20008011623 */
[--C-:B0-----:R-:W-:Y:S01]  /*1090*/  IMAD R5, R11, 0x4, R4.reuse ;  /* 0x000000040b057824 */ /* 0x101fe200078e0204 */
[----:B------:R-:W-:Y:S01]  /*10a0*/  LOP3.LUT R7, R7, UR5, RZ, 0x30, !PT ;  /* 0x0000000507077c12 */ /* 0x000fe2000f8e30ff */
[----:B------:R-:W-:Y:S01]  /*10b0*/  IMAD R25, R25, 0x4, R4 ;  /* 0x0000000419197824 */ /* 0x000fe200078e0204 */
[----:B------:R-:W-:-:S02]  /*10c0*/  LOP3.LUT R29, R26, UR5, RZ, 0x30, !PT ;  /* 0x000000051a1d7c12 */ /* 0x000fc4000f8e30ff */
[----:B-1----:R-:W-:Y:S01]  /*10d0*/  LOP3.LUT R27, R28, UR5, RZ, 0x30, !PT ;  /* 0x000000051c1b7c12 */ /* 0x002fe2000f8e30ff */
[--C-:B------:R-:W-:Y:S01]  /*10e0*/  IMAD R26, R7, 0x4, R4.reuse ;  /* 0x00000004071a7824 */ /* 0x100fe200078e0204 */
[----:B------:R-:W-:Y:S01]  /*10f0*/  LOP3.LUT R34, R17, 0x80000000, RZ, 0x3c, !PT ;  /* 0x8000000011227812 */ /* 0x000fe200078e3cff */
[--C-:B------:R-:W-:Y:S01]  /*1100*/  IMAD R28, R29, 0x4, R4.reuse ;  /* 0x000000041d1c7824 */ /* 0x100fe200078e0204 */
[----:B------:R-:W-:Y:S01]  /*1110*/  LOP3.LUT R48, R18, 0x80000000, RZ, 0x3c, !PT ;  /* 0x8000000012307812 */ /* 0x000fe200078e3cff */
[----:B------:R-:W-:Y:S01]  /*1120*/  IMAD R27, R27, 0x4, R4 ;  /* 0x000000041b1b7824 */ /* 0x000fe200078e0204 */
[----:B------:R-:W-:Y:S01]  /*1130*/  ATOMS.POPC.INC.32 RZ, [R25+URZ] ;  /* 0x0000000019ff7f8c */ /* 0x000fe2000d8000ff */
[----:B------:R-:W-:Y:S02]  /*1140*/  LOP3.LUT R33, R19, 0x80000000, RZ, 0x3c, !PT ;  /* 0x8000000013217812 */ /* 0x000fe400078e3cff */
[----:B------:R-:W-:Y:S01]  /*1150*/  LOP3.LUT R32, R20, 0x80000000, RZ, 0x3c, !PT ;  /* 0x8000000014207812 */ /* 0x000fe200078e3cff */
[----:B------:R-:W-:Y:S01]  /*1160*/  ATOMS.POPC.INC.32 RZ, [R5+URZ] ;  /* 0x0000000005ff7f8c */ /* 0x000fe2000d8000ff */
[----:B------:R-:W-:-:S02]  /*1170*/  LOP3.LUT R31, R21, 0x80000000, RZ, 0x3c, !PT ;  /* 0x80000000151f7812 */ /* 0x000fc400078e3cff */
[----:B------:R-:W-:Y:S01]  /*1180*/  SHF.R.U32.HI R53, RZ, UR6, R34 ;  /* 0x00000006ff357c19 */ /* 0x000fe20008011622 */
[----:B------:R-:W-:Y:S01]  /*1190*/  ATOMS.POPC.INC.32 RZ, [R26+URZ] ;  /* 0x000000001aff7f8c */ /* 0x000fe2000d8000ff */
[----:B------:R-:W-:Y:S02]  /*11a0*/  LOP3.LUT R30, R22, 0x80000000, RZ, 0x3c, !PT ;  /* 0x80000000161e7812 */ /* 0x000fe400078e3cff */
[----:B------:R-:W-:Y:S01]  /*11b0*/  SHF.R.U32.HI R48, RZ, UR6, R48 ;  /* 0x00000006ff307c19 */ /* 0x000fe20008011630 */
[----:B------:R0:W-:Y:S01]  /*11c0*/  ATOMS.POPC.INC.32 RZ, [R27+URZ] ;  /* 0x000000001bff7f8c */ /* 0x0001e2000d8000ff */
[----:B------:R-:W-:Y:S02]  /*11d0*/  LOP3.LUT R29, R23, 0x80000000, RZ, 0x3c, !PT ;  /* 0x80000000171d7812 */ /* 0x000fe400078e3cff */
[----:B------:R-:W-:Y:S01]  /*11e0*/  SHF.R.U32.HI R50, RZ, UR6, R33 ;  /* 0x00000006ff327c19 */ /* 0x000fe20008011621 */
[----:B------:R1:W-:Y:S01]  /*11f0*/  ATOMS.POPC.INC.32 RZ, [R28+URZ] ;  /* 0x000000001cff7f8c */ /* 0x0003e2000d8000ff */
[----:B------:R-:W-:-:S02]  /*1200*/  SHF.R.U32.HI R51, RZ, UR6, R32 ;  /* 0x00000006ff337c19 */ /* 0x000fc40008011620 */
[----:B------:R-:W-:Y:S02]  /*1210*/  LOP3.LUT R53, R53, UR5, RZ, 0x30, !PT ;  /* 0x0000000535357c12 */ /* 0x000fe4000f8e30ff */
[----:B0-----:R-:W-:Y:S02]  /*1220*/  SHF.R.U32.HI R27, RZ, UR6, R31 ;  /* 0x00000006ff1b7c19 */ /* 0x001fe4000801161f */
[----:B------:R-:W-:Y:S01]  /*1230*/  LOP3.LUT R48, R48, UR5, RZ, 0x30, !PT ;  /* 0x0000000530307c12 */ /* 0x000fe2000f8e30ff */
[----:B------:R-:W-:Y:S01]  /*1240*/  IMAD R26, R53, 0x4, R4 ;  /* 0x00000004351a7824 */ /* 0x000fe200078e0204 */
[----:B-1----:R-:W-:Y:S02]  /*1250*/  LOP3.LUT R28, R24, 0x80000000, RZ, 0x3c, !PT ;  /* 0x80000000181c7812 */ /* 0x002fe400078e3cff */
[----:B------:R-:W-:Y:S01]  /*1260*/  SHF.R.U32.HI R25, RZ, UR6, R30 ;  /* 0x00000006ff197c19 */ /* 0x000fe2000801161e */
[----:B------:R-:W-:Y:S01]  /*1270*/  IMAD R48, R48, 0x4, R4 ;  /* 0x0000000430307824 */ /* 0x000fe200078e0204 */
[----:B------:R-:W-:Y:S01]  /*1280*/  LOP3.LUT R50, R50, UR5, RZ, 0x30, !PT ;  /* 0x0000000532327c12 */ /* 0x000fe2000f8e30ff */
[----:B------:R0:W-:Y:S01]  /*1290*/  ATOMS.POPC.INC.32 RZ, [R26+URZ] ;  /* 0x000000001aff7f8c */ /* 0x0001e2000d8000ff */
[----:B------:R-:W-:-:S02]  /*12a0*/  SHF.R.U32.HI R5, RZ, UR6, R29 ;  /* 0x00000006ff057c19 */ /* 0x000fc4000801161d */
[----:B------:R-:W-:Y:S01]  /*12b0*/  LOP3.LUT R51, R51, UR5, RZ, 0x30, !PT ;  /* 0x0000000533337c12 */ /* 0x000fe2000f8e30ff */
[----:B------:R-:W-:Y:S01]  /*12c0*/  IMAD R50, R50, 0x4, R4 ;  /* 0x0000000432327824 */ /* 0x000fe200078e0204 */
[----:B------:R-:W-:Y:S01]  /*12d0*/  SHF.R.U32.HI R49, RZ, UR6, R28 ;  /* 0x00000006ff317c19 */ /* 0x000fe2000801161c */
[----:B------:R0:W-:Y:S01]  /*12e0*/  ATOMS.POPC.INC.32 RZ, [R48+URZ] ;  /* 0x0000000030ff7f8c */ /* 0x0001e2000d8000ff */
[----:B------:R-:W-:Y:S01]  /*12f0*/  LOP3.LUT R27, R27, UR5, RZ, 0x30, !PT ;  /* 0x000000051b1b7c12 */ /* 0x000fe2000f8e30ff */
[--C-:B------:R-:W-:Y:S01]  /*1300*/  IMAD R51, R51, 0x4, R4.reuse ;  /* 0x0000000433337824 */ /* 0x100fe200078e0204 */
[----:B------:R-:W-:Y:S01]  /*1310*/  LOP3.LUT R25, R25, UR5, RZ, 0x30, !PT ;  /* 0x0000000519197c12 */ /* 0x000fe2000f8e30ff */
[----:B------:R0:W-:Y:S01]  /*1320*/  ATOMS.POPC.INC.32 RZ, [R50+URZ] ;  /* 0x0000000032ff7f8c */ /* 0x0001e2000d8000ff */
[----:B------:R-:W-:Y:S01]  /*1330*/  LOP3.LUT R5, R5, UR5, RZ, 0x30, !PT ;  /* 0x0000000505057c12 */ /* 0x000fe2000f8e30ff */
[--C-:B------:R-:W-:Y:S01]  /*1340*/  IMAD R52, R27, 0x4, R4.reuse ;  /* 0x000000041b347824 */ /* 0x100fe200078e0204 */
[----:B------:R-:W-:Y:S01]  /*1350*/  ISETP.GT.U32.AND P1, PT, R3, 0xff, PT ;  /* 0x000000ff0300780c */ /* 0x000fe20003f24070 */
[--C-:B------:R-:W-:Y:S01]  /*1360*/  IMAD R25, R25, 0x4, R4.reuse ;  /* 0x0000000419197824 */ /* 0x100fe200078e0204 */
[----:B------:R-:W-:Y:S01]  /*1370*/  LOP3.LUT R49, R49, UR5, RZ, 0x30, !PT ;  /* 0x0000000531317c12 */ /* 0x000fe2000f8e30ff */
[----:B------:R-:W-:Y:S01]  /*1380*/  IMAD R5, R5, 0x4, R4 ;  /* 0x0000000405057824 */ /* 0x000fe200078e0204 */
[----:B------:R0:W-:Y:S01]  /*1390*/  ATOMS.POPC.INC.32 RZ, [R51+URZ] ;  /* 0x0000000033ff7f8c */ /* 0x0001e2000d8000ff */
[----:B------:R-:W-:Y:S01]  /*13a0*/  P2R R53, PR, RZ, 0x2 ;  /* 0x00000002ff357803 */ /* 0x000fe20000000000 */
[----:B------:R-:W-:-:S02]  /*13b0*/  IMAD.MOV.U32 R27, RZ, RZ, RZ ;  /* 0x000000ffff1b7224 */ /* 0x000fc400078e00ff */
[----:B------:R-:W-:Y:S01]  /*13c0*/  IMAD R49, R49, 0x4, R4 ;  /* 0x0000000431317824 */ /* 0x000fe200078e0204 */
[----:B------:R0:W-:Y:S01]  /*13d0*/  ATOMS.POPC.INC.32 RZ, [R52+URZ] ;  /* 0x0000000034ff7f8c */ /* 0x0001e2000d8000ff */
[----:B------:R-:W-:-:S03]  /*13e0*/  LEA R4, R3, UR4, 0x2 ;  /* 0x0000000403047c11 */ /* 0x000fc6000f8e10ff */
[----:B------:R0:W-:Y:S04]  /*13f0*/  ATOMS.POPC.INC.32 RZ, [R25+URZ] ;  /* 0x0000000019ff7f8c */ /* 0x0001e8000d8000ff */
[----:B------:R0:W-:Y:S04]  /*1400*/  ATOMS.POPC.INC.32 RZ, [R5+URZ] ;  /* 0x0000000005ff7f8c */ /* 0x0001e8000d8000ff */
[----:B------:R0:W-:Y:S01]  /*1410*/  ATOMS.POPC.INC.32 RZ, [R49+URZ] ;  /* 0x0000000031ff7f8c */ /* 0x0001e2000d8000ff */
[----:B------:R-:W-:Y:S06]  /*1420*/  BAR.SYNC.DEFER_BLOCKING 0x0 ;  /* 0x0000000000007b1d */ /* 0x000fec0000010000 */
[----:B------:R-:W-:Y:S05]  /*1430*/  @P1 BRA `(.L_x_13) ;  /* 0x00000000008c1947 */ /* 0x000fea0003800000 */
[----:B0-----:R-:W0:Y:S04]  /*1440*/  LDS R51, [R4] ;  /* 0x0000000004337984 */ /* 0x001e280000000800 */
[----:B------:R-:W1:Y:S04]  /*1450*/  LDS R26, [R4+0x400] ;  /* 0x00040000041a7984 */ /* 0x000e680000000800 */
[----:B------:R-:W2:Y:S04]  /*1460*/  LDS R5, [R4+0x800] ;  /* 0x0008000004057984 */ /* 0x000ea80000000800 */
[----:B------:R-:W3:Y:S04]  /*1470*/  LDS R48, [R4+0xc00] ;  /* 0x000c000004307984 */ /* 0x000ee80000000800 */
[----:B------:R-:W4:Y:S04]  /*1480*/  LDS R49, [R4+0x1000] ;  /* 0x0010000004317984 */ /* 0x000f280000000800 */
[----:B------:R-:W5:Y:S04]  /*1490*/  LDS R50, [R4+0x1400] ;  /* 0x0014000004327984 */ /* 0x000f680000000800 */
[----:B------:R-:W-:Y:S04]  /*14a0*/  LDS R27, [R4+0x2000] ;  /* 0x00200000041b7984 */ /* 0x000fe80000000800 */
[----:B------:R-:W-:Y:S04]  /*14b0*/  STS [R4], RZ ;  /* 0x000000ff04007388 */ /* 0x000fe80000000800 */
[----:B0-----:R-:W-:Y:S01]  /*14c0*/  STS [R4+0x400], R51 ;  /* 0x0004003304007388 */ /* 0x001fe20000000800 */
[----:B-1----:R-:W-:-:S03]  /*14d0*/  IMAD.IADD R52, R51, 0x1, R26 ;  /* 0x0000000133347824 */ /* 0x002fc600078e021a */
[----:B------:R-:W-:Y:S01]  /*14e0*/  LDS R26, [R4+0x2400] ;  /* 0x00240000041a7984 */ /* 0x000fe20000000800 */
[----:B--2---:R-:W-:-:S03]  /*14f0*/  IMAD.IADD R25, R52, 0x1, R5 ;  /* 0x0000000134197824 */ /* 0x004fc600078e0205 */
[----:B------:R-:W0:Y:S04]  /*1500*/  LDS R5, [R4+0x1800] ;  /* 0x0018000004057984 */ /* 0x000e280000000800 */
[----:B------:R3:W-:Y:S04]  /*1510*/  STS [R4+0x800], R52 ;  /* 0x0008003404007388 */ /* 0x0007e80000000800 */
[----:B------:R-:W-:Y:S01]  /*1520*/  STS [R4+0xc00], R25 ;  /* 0x000c001904007388 */ /* 0x000fe20000000800 */
[----:B---3--:R-:W-:-:S03]  /*1530*/  IMAD.IADD R52, R25, 0x1, R48 ;  /* 0x0000000119347824 */ /* 0x008fc600078e0230 */
[----:B------:R-:W1:Y:S01]  /*1540*/  LDS R48, [R4+0x1c00] ;  /* 0x001c000004307984 */ /* 0x000e620000000800 */
[----:B----4-:R-:W-:-:S03]  /*1550*/  IMAD.IADD R49, R52, 0x1, R49 ;  /* 0x0000000134317824 */ /* 0x010fc600078e0231 */
[----:B------:R-:W2:Y:S01]  /*1560*/  LDS R25, [R4+0x2800] ;  /* 0x0028000004197984 */ /* 0x000ea20000000800 */
[----:B-----5:R-:W-:-:S03]  /*1570*/  IMAD.IADD R51, R49, 0x1, R50 ;  /* 0x0000000131337824 */ /* 0x020fc600078e0232 */
[----:B------:R-:W3:Y:S04]  /*1580*/  LDS R50, [R4+0x2c00] ;  /* 0x002c000004327984 */ /* 0x000ee80000000800 */
[----:B------:R-:W-:Y:S04]  /*1590*/  STS [R4+0x1000], R52 ;  /* 0x0010003404007388 */ /* 0x000fe80000000800 */
[----:B------:R-:W-:Y:S04]  /*15a0*/  STS [R4+0x1400], R49 ;  /* 0x0014003104007388 */ /* 0x000fe80000000800 */
[----:B------:R-:W-:Y:S01]  /*15b0*/  STS [R4+0x1800], R51 ;  /* 0x0018003304007388 */ /* 0x000fe20000000800 */
[----:B0-----:R-:W-:-:S05]  /*15c0*/  IMAD.IADD R5, R51, 0x1, R5 ;  /* 0x0000000133057824 */ /* 0x001fca00078e0205 */
[----:B------:R-:W-:Y:S01]  /*15d0*/  STS [R4+0x1c00], R5 ;  /* 0x001c000504007388 */ /* 0x000fe20000000800 */
[----:B-1----:R-:W-:-:S04]  /*15e0*/  IMAD.IADD R48, R5, 0x1, R48 ;  /* 0x0000000105307824 */ /* 0x002fc800078e0230 */
[----:B------:R-:W-:Y:S01]  /*15f0*/  IMAD.IADD R27, R48, 0x1, R27 ;  /* 0x00000001301b7824 */ /* 0x000fe200078e021b */
[----:B------:R-:W-:Y:S03]  /*1600*/  STS [R4+0x2000], R48 ;  /* 0x0020003004007388 */ /* 0x000fe60000000800 */
[----:B------:R-:W-:Y:S01]  /*1610*/  IMAD.IADD R26, R27, 0x1, R26 ;  /* 0x000000011b1a7824 */ /* 0x000fe200078e021a */
[----:B------:R3:W-:Y:S03]  /*1620*/  STS [R4+0x2400], R27 ;  /* 0x0024001b04007388 */ /* 0x0007e60000000800 */
[----:B--2---:R-:W-:Y:S01]  /*1630*/  IMAD.IADD R25, R26, 0x1, R25 ;  /* 0x000000011a197824 */ /* 0x004fe200078e0219 */
[----:B------:R1:W-:Y:S04]  /*1640*/  STS [R4+0x2800], R26 ;  /* 0x0028001a04007388 */ /* 0x0003e80000000800 */
[----:B------:R1:W-:Y:S01]  /*1650*/  STS [R4+0x2c00], R25 ;  /* 0x002c001904007388 */ /* 0x0003e20000000800 */
[----:B---3--:R-:W-:-:S07]  /*1660*/  IMAD.IADD R27, R25, 0x1, R50 ;  /* 0x00000001191b7824 */ /* 0x008fce00078e0232 */
.L_x_13:
[----:B------:R-:W-:Y:S05]  /*1670*/  BSYNC.RECONVERGENT B0 ;  /* 0x0000000000007941 */ /* 0x000fea0003800200 */
.L_x_12:
[----:B01----:R-:W0:Y:S01]  /*1680*/  LDC.64 R4, c[0x0][0x380] ;  /* 0x0000e000ff047b82 */ /* 0x003e220000000a00 */
[C---:B------:R-:W-:Y:S01]  /*1690*/  ISETP.NE.AND P0, PT, R27.reuse, 0x1c80, PT ;  /* 0x00001c801b00780c */ /* 0x040fe20003f05270 */
[----:B------:R-:W-:Y:S01]  /*16a0*/  IMAD.U32 R25, RZ, RZ, UR7 ;  /* 0x00000007ff197e24 */ /* 0x000fe2000f8e00ff */
[----:B------:R-:W-:Y:S02]  /*16b0*/  @!P1 LOP3.LUT R49, R27, 0x40000000, RZ, 0xfc, !PT ;  /* 0x400000001b319812 */ /* 0x000fe400078efcff */
[----:B------:R-:W-:Y:S01]  /*16c0*/  ISETP.LT.U32.AND P0, PT, R3, 0x100, !P0 ;  /* 0x000001000300780c */ /* 0x000fe20004701070 */
[----:B------:R-:W-:Y:S01]  /*16d0*/  IMAD R25, R25, 0x100, R3 ;  /* 0x0000010019197824 */ /* 0x000fe200078e0203 */
[----:B------:R-:W-:-:S03]  /*16e0*/  LOP3.LUT R26, R18, 0x80000000, RZ, 0x3c, !PT ;  /* 0x80000000121a7812 */ /* 0x000fc600078e3cff */
[----:B0-----:R-:W-:Y:S01]  /*16f0*/  IMAD.WIDE R4, R25, 0x4, R4 ;  /* 0x0000000419047825 */ /* 0x001fe200078e0204 */
[----:B------:R-:W-:-:S04]  /*1700*/  LOP3.LUT R25, R12, 0x80000000, RZ, 0x3c, !PT ;  /* 0x800000000c197812 */ /* 0x000fc800078e3cff */
[----:B------:R0:W-:Y:S03]  /*1710*/  @!P1 STG.E.STRONG.SYS desc[UR8][R4.64], R49 ;  /* 0x0000003104009986 */ /* 0x0001e6000c115908 */
[----:B------:R-:W-:Y:S06]  /*1720*/  BAR.RED.OR.DEFER_BLOCKING 0x0, P0 ;  /* 0x0000000000007b1d */ /* 0x000fec0000014800 */
[----:B------:R-:W1:Y:S02]  /*1730*/  B2R.RESULT RZ, P0 ;  /* 0x0000000000ff731c */ /* 0x000e640000004000 */
[----:B01----:R-:W-:Y:S05]  /*1740*/  @!P0 BRA `(.L_x_14) ;  /* 0x0000000800908947 */ /* 0x003fea0003800000 */
[C---:B------:R-:W-:Y:S01]  /*1750*/  ISETP.GT.U32.AND P0, PT, R3.reuse, R47, PT ;  /* 0x0000002f0300720c */ /* 0x040fe20003f04070 */
[----:B------:R-:W-:Y:S01]  /*1760*/  BSSY B1, `(.L_x_15) ;  /* 0x000002e000017945 */ /* 0x000fe20003800000 */
[----:B------:R-:W-:Y:S02]  /*1770*/  LEA R11, R3, UR4, 0x3 ;  /* 0x00000004030b7c11 */ /* 0x000fe4000f8e18ff */
[----:B------:R-:W-:Y:S01]  /*1780*/  SEL R0, RZ, 0x1c80, !P0 ;  /* 0x00001c80ff007807 */ /* 0x000fe20004000000 */
[----:B------:R-:W-:Y:S08]  /*1790*/  @P1 BRA `(.L_x_16) ;  /* 0x0000000000a81947 */ /* 0x000ff00003800000 */
[----:B------:R-:W0:Y:S02]  /*17a0*/  LDC.64 R28, c[0x0][0x398] ;  /* 0x0000e600ff1c7b82 */ /* 0x000e240000000a00 */
[----:B0-----:R-:W-:-:S06]  /*17b0*/  IMAD.WIDE.U32 R28, R3, 0x8, R28 ;  /* 0x00000008031c7825 */ /* 0x001fcc00078e001c */
[----:B------:R-:W2:Y:S01]  /*17c0*/  LDG.E.64 R28, desc[UR8][R28.64] ;  /* 0x000000081c1c7981 */ /* 0x000ea2000c1e1b00 */
[----:B------:R-:W-:Y:S01]  /*17d0*/  UISETP.GE.AND UP0, UPT, UR7, 0x1, UPT ;  /* 0x000000010700788c */ /* 0x000fe2000bf06270 */
[----:B------:R-:W-:Y:S01]  /*17e0*/  IMAD.MOV.U32 R26, RZ, RZ, R27 ;  /* 0x000000ffff1a7224 */ /* 0x000fe200078e001b */
[----:B--2---:R-:W-:-:S04]  /*17f0*/  IADD3 R6, P0, PT, -R0, R28, RZ ;  /* 0x0000001c00067210 */ /* 0x004fc80007f1e1ff */
[----:B------:R-:W-:-:S05]  /*1800*/  IADD3.X R7, PT, PT, R29, -0x1, RZ, P0, !PT ;  /* 0xffffffff1d077810 */ /* 0x000fca00007fe4ff */
[----:B------:R0:W-:Y:S01]  /*1810*/  STS.64 [R11+0x7200], R6 ;  /* 0x007200060b007388 */ /* 0x0001e20000000a00 */
[----:B------:R-:W-:Y:S05]  /*1820*/  BRA.U !UP0, `(.L_x_17) ;  /* 0x00000001086c7547 */ /* 0x000fea000b800000 */
[----:B------:R-:W-:Y:S01]  /*1830*/  BSSY B0, `(.L_x_18) ;  /* 0x0000019000007945 */ /* 0x000fe20003800000 */
[----:B------:R-:W-:Y:S02]  /*1840*/  IMAD.MOV.U32 R25, RZ, RZ, -0x1 ;  /* 0xffffffffff197424 */ /* 0x000fe400078e00ff */
[----:B------:R-:W-:Y:S02]  /*1850*/  IMAD.U32 R28, RZ, RZ, UR7 ;  /* 0x00000007ff1c7e24 */ /* 0x000fe4000f8e00ff */
[----:B------:R-:W-:-:S07]  /*1860*/  IMAD.MOV.U32 R26, RZ, RZ, R27 ;  /* 0x000000ffff1a7224 */ /* 0x000fce00078e001b */
.L_x_22:
[----:B0-----:R-:W0:Y:S01]  /*1870*/  LDC.64 R6, c[0x0][0x380] ;  /* 0x0000e000ff067b82 */ /* 0x001e220000000a00 */
[----:B------:R-:W-:Y:S01]  /*1880*/  VIADD R31, R28, 0xffffffff ;  /* 0xffffffff1c1f7836 */ /* 0x000fe20000000000 */
[----:B------:R-:W-:Y:S03]  /*1890*/  BSSY B2, `(.L_x_19) ;  /* 0x0000008000027945 */ /* 0x000fe60003800000 */
[----:B------:R-:W-:-:S04]  /*18a0*/  IMAD R29, R31, 0x100, R3 ;  /* 0x000001001f1d7824 */ /* 0x000fc800078e0203 */
[----:B0-----:R-:W-:-:S07]  /*18b0*/  IMAD.WIDE R6, R29, 0x4, R6 ;  /* 0x000000041d067825 */ /* 0x001fce00078e0206 */
.L_x_20:
[----:B------:R-:W-:Y:S05]  /*18c0*/  YIELD ;  /* 0x0000000000007946 */ /* 0x000fea0003800000 */
[----:B------:R0:W-:Y:S06]  /*18d0*/  MEMBAR.SC.CTA ;  /* 0x0000000000007992 */ /* 0x0001ec0000000000 */
[----:B0-----:R-:W2:Y:S02]  /*18e0*/  LDG.E.STRONG.SYS R29, desc[UR8][R6.64] ;  /* 0x00000008061d7981 */ /* 0x001ea4000c1f5900 */
[----:B--2---:R-:W-:-:S13]  /*18f0*/  ISETP.NE.AND P0, PT, R29, RZ, PT ;  /* 0x000000ff1d00720c */ /* 0x004fda0003f05270 */
[----:B------:R-:W-:Y:S05]  /*1900*/  @!P0 BRA `(.L_x_20) ;  /* 0xfffffffc00ec8947 */ /* 0x000fea000383ffff */
[----:B------:R-:W-:Y:S05]  /*1910*/  BSYNC B2 ;  /* 0x0000000000027941 */ /* 0x000fea0003800000 */
.L_x_19:
[----:B------:R-:W-:Y:S01]  /*1920*/  BSSY.RECONVERGENT B2, `(.L_x_21) ;  /* 0x0000006000027945 */ /* 0x000fe20003800200 */
[C---:B------:R-:W-:Y:S02]  /*1930*/  ISETP.GT.AND P0, PT, R29.reuse, -0x1, PT ;  /* 0xffffffff1d00780c */ /* 0x040fe40003f04270 */
[----:B------:R-:W-:Y:S01]  /*1940*/  LOP3.LUT R29, R29, 0x3fffffff, RZ, 0xc0, !PT ;  /* 0x3fffffff1d1d7812 */ /* 0x000fe200078ec0ff */
[----:B------:R-:W-:Y:S05]  /*1950*/  WARPSYNC.EXCLUSIVE R25 ;  /* 0x0000000019007348 */ /* 0x000fea0003a00000 */
[----:B------:R-:W-:-:S05]  /*1960*/  IMAD.IADD R26, R29, 0x1, R26 ;  /* 0x000000011d1a7824 */ /* 0x000fca00078e021a */
[----:B------:R-:W-:-:S07]  /*1970*/  VOTE.ANY R25, PT, P0 ;  /* 0x0000000000197806 */ /* 0x000fce00000e0100 */
[----:B------:R-:W-:Y:S05]  /*1980*/  BSYNC.RECONVERGENT B2 ;  /* 0x0000000000027941 */ /* 0x000fea0003800200 */
.L_x_21:
[----:B------:R-:W-:Y:S01]  /*1990*/  ISETP.GT.U32.AND P1, PT, R28, 0x1, PT ;  /* 0x000000011c00780c */ /* 0x000fe20003f24070 */
[----:B------:R-:W-:-:S12]  /*19a0*/  IMAD.MOV.U32 R28, RZ, RZ, R31 ;  /* 0x000000ffff1c7224 */ /* 0x000fd800078e001f */
[----:B------:R-:W-:Y:S05]  /*19b0*/  @P0 BRA P1, `(.L_x_22) ;  /* 0xfffffffc00ac0947 */ /* 0x000fea000083ffff */
[----:B------:R-:W-:Y:S05]  /*19c0*/  BSYNC B0 ;  /* 0x0000000000007941 */ /* 0x000fea0003800000 */
.L_x_18:
[----:B------:R1:W2:Y:S02]  /*19d0*/  LDS.64 R6, [R11+0x7200] ;  /* 0x007200000b067984 */ /* 0x0002a40000000a00 */
.L_x_17:
[C---:B------:R-:W-:Y:S01]  /*19e0*/  IMAD.IADD R29, R26.reuse, 0x1, -R27 ;  /* 0x000000011a1d7824 */ /* 0x040fe200078e0a1b */
[----:B------:R-:W-:-:S04]  /*19f0*/  LOP3.LUT R25, R26, 0x80000000, RZ, 0xfc, !PT ;  /* 0x800000001a197812 */ /* 0x000fc800078efcff */
[C---:B0-2---:R-:W-:Y:S01]  /*1a00*/  IADD3 R6, P0, PT, R29.reuse, R6, RZ ;  /* 0x000000061d067210 */ /* 0x045fe20007f1e0ff */
[----:B------:R0:W-:Y:S03]  /*1a10*/  STG.E.STRONG.SYS desc[UR8][R4.64], R25 ;  /* 0x0000001904007986 */ /* 0x0001e6000c115908 */
[----:B------:R-:W-:-:S05]  /*1a20*/  LEA.HI.X.SX32 R7, R29, R7, 0x1, P0 ;  /* 0x000000071d077211 */ /* 0x000fca00000f0eff */
[----:B------:R0:W-:Y:S04]  /*1a30*/  STS.64 [R11+0x7200], R6 ;  /* 0x007200060b007388 */ /* 0x0001e80000000a00 */
.L_x_16:
[----:B------:R-:W-:Y:S05]  /*1a40*/  BSYNC B1 ;  /* 0x0000000000017941 */ /* 0x000fea0003800000 */
.L_x_15:
[----:B------:R-:W2:Y:S01]  /*1a50*/  LDC R26, c[0x0][0x3c0] ;  /* 0x0000f000ff1a7b82 */ /* 0x000ea20000000800 */
[----:B------:R-:W-:-:S07]  /*1a60*/  LEA R47, R47, UR4, 0x3 ;  /* 0x000000042f2f7c11 */ /* 0x000fce000f8e18ff */
[----:B0-----:R-:W0:Y:S01]  /*1a70*/  LDC.64 R4, c[0x0][0x390] ;  /* 0x0000e400ff047b82 */ /* 0x001e220000000a00 */
[----:B--2---:R-:W-:Y:S02]  /*1a80*/  ISETP.LE.AND P0, PT, R26, UR10, PT ;  /* 0x0000000a1a007c0c */ /* 0x004fe4000bf03270 */
[----:B0-----:R-:W-:-:S04]  /*1a90*/  ISETP.EQ.U32.AND P1, PT, R4, RZ, PT ;  /* 0x000000ff0400720c */ /* 0x001fc80003f22070 */
[----:B------:R-:W-:-:S04]  /*1aa0*/  ISETP.EQ.OR.EX P0, PT, R5, RZ, !P0, P1 ;  /* 0x000000ff0500720c */ /* 0x000fc80004702710 */
[----:B------:R-:W-:-:S13]  /*1ab0*/  ISETP.GT.U32.OR P0, PT, R3, 0xff, P0 ;  /* 0x000000ff0300780c */ /* 0x000fda0000704470 */
[----:B------:R-:W-:Y:S05]  /*1ac0*/  @P0 BRA `(.L_x_23) ;  /* 0x00000000001c0947 */ /* 0x000fea0003800000 */
[----:B------:R-:W0:Y:S01]  /*1ad0*/  LDS.64 R6, [R11+0x7200] ;  /* 0x007200000b067984 */ /* 0x000e220000000a00 */
[C---:B------:R-:W-:Y:S02]  /*1ae0*/  LEA R4, P2, R3.reuse, R4, 0x3 ;  /* 0x0000000403047211 */ /* 0x040fe400078418ff */
[--C-:B------:R-:W-:Y:S02]  /*1af0*/  SHF.R.S32.HI R25, RZ, 0x1f, R27.reuse ;  /* 0x0000001fff197819 */ /* 0x100fe4000001141b */
[----:B------:R-:W-:Y:S02]  /*1b00*/  LEA.HI.X R5, R3, R5, RZ, 0x3, P2 ;  /* 0x0000000503057211 */ /* 0x000fe400010f1cff */
[----:B0-----:R-:W-:-:S04]  /*1b10*/  IADD3 R6, P0, P1, R6, R0, R27 ;  /* 0x0000000006067210 */ /* 0x001fc8000791e01b */
[----:B------:R-:W-:-:S05]  /*1b20*/  IADD3.X R7, PT, PT, R7, RZ, R25, P0, P1 ;  /* 0x000000ff07077210 */ /* 0x000fca00007e2419 */
[----:B------:R0:W-:Y:S04]  /*1b30*/  STG.E.64 desc[UR8][R4.64], R6 ;  /* 0x0000000604007986 */ /* 0x0001e8000c101b08 */
.L_x_23:
[----:B------:R-:W-:Y:S05]  /*1b40*/  WARPSYNC.ALL ;  /* 0x0000000000007948 */ /* 0x000fea0003800000 */
[----:B------:R-:W-:Y:S01]  /*1b50*/  BAR.SYNC.DEFER_BLOCKING 0x0 ;  /* 0x0000000000007b1d */ /* 0x000fe20000010000 */
[----:B------:R-:W-:-:S05]  /*1b60*/  ISETP.LT.AND P0, PT, R26, UR10, PT ;  /* 0x0000000a1a007c0c */ /* 0x000fca000bf01270 */
[----:B0-----:R0:W2:Y:S08]  /*1b70*/  LDS.64 R4, [R47+0x7200] ;  /* 0x007200002f047984 */ /* 0x0010b00000000a00 */
[----:B0-----:R-:W-:Y:S05]  /*1b80*/  @P0 BRA `(.L_x_24) ;  /* 0x0000000000700947 */ /* 0x001fea0003800000 */
[----:B------:R-:W0:Y:S01]  /*1b90*/  LDCU.64 UR12, c[0x0][0x3a0] ;  /* 0x00007400ff0c77ac */ /* 0x000e220008000a00 */
[C---:B------:R-:W-:Y:S02]  /*1ba0*/  LOP3.LUT R7, R3.reuse, 0x3e0, RZ, 0xc0, !PT ;  /* 0x000003e003077812 */ /* 0x040fe400078ec0ff */
[----:B------:R-:W-:-:S05]  /*1bb0*/  LOP3.LUT R2, R3, 0x1f, RZ, 0xc0, !PT ;  /* 0x0000001f03027812 */ /* 0x000fca00078ec0ff */
[----:B------:R-:W-:-:S05]  /*1bc0*/  IMAD R7, R7, 0x13, R2 ;  /* 0x0000001307077824 */ /* 0x000fca00078e0202 */
[----:B--2---:R-:W-:-:S05]  /*1bd0*/  IADD3 R0, P0, PT, R7, R4, RZ ;  /* 0x0000000407007210 */ /* 0x004fca0007f1e0ff */
[----:B------:R-:W-:Y:S01]  /*1be0*/  IMAD.X R5, RZ, RZ, R5, P0 ;  /* 0x000000ffff057224 */ /* 0x000fe200000e0605 */
[----:B0-----:R-:W-:-:S04]  /*1bf0*/  LEA R2, P0, R0, UR12, 0x2 ;  /* 0x0000000c00027c11 */ /* 0x001fc8000f8010ff */
[----:B------:R-:W-:-:S05]  /*1c00*/  LEA.HI.X R3, R0, UR13, R5, 0x2, P0 ;  /* 0x0000000d00037c11 */ /* 0x000fca00080f1405 */
[----:B------:R-:W-:Y:S04]  /*1c10*/  STG.E desc[UR8][R2.64], R44 ;  /* 0x0000002c02007986 */ /* 0x000fe8000c101908 */
        /* <DEDUP_REMOVED lines=17> */
[----:B------:R-:W-:Y:S01]  /*1d30*/  STG.E desc[UR8][R2.64+0x900], R24 ;  /* 0x0009001802007986 */ /* 0x000fe2000c101908 */
[----:B------:R-:W-:Y:S05]  /*1d40*/  EXIT ;  /* 0x000000000000794d */ /* 0x000fea0003800000 */
.L_x_24:
[C---:B------:R-:W-:Y:S01]  /*1d50*/  LOP3.LUT R7, R3.reuse, 0x3e0, RZ, 0xc0, !PT ;  /* 0x000003e003077812 */ /* 0x040fe200078ec0ff */
[----:B------:R-:W0:Y:S01]  /*1d60*/  LDCU.64 UR12, c[0x0][0x3a0] ;  /* 0x00007400ff0c77ac */ /* 0x000e220008000a00 */
[----:B------:R-:W-:Y:S01]  /*1d70*/  LOP3.LUT R2, R3, 0x1f, RZ, 0xc0, !PT ;  /* 0x0000001f03027812 */ /* 0x000fe200078ec0ff */
[----:B-1----:R-:W-:-:S04]  /*1d80*/  IMAD.U32 R11, RZ, RZ, UR7 ;  /* 0x00000007ff0b7e24 */ /* 0x002fc8000f8e00ff */
[----:B------:R-:W-:Y:S02]  /*1d90*/  IMAD R7, R7, 0x13, R2 ;  /* 0x0000001307077824 */ /* 0x000fe400078e0202 */
[----:B------:R-:W-:Y:S02]  /*1da0*/  IMAD R0, R11, -0x1c80, R26 ;  /* 0xffffe3800b007824 */ /* 0x000fe400078e021a */
[C---:B------:R-:W-:Y:S01]  /*1db0*/  VIADD R11, R7.reuse, 0x20 ;  /* 0x00000020070b7836 */ /* 0x040fe20000000000 */
[C---:B--2---:R-:W-:Y:S01]  /*1dc0*/  IADD3 R3, P0, PT, R7.reuse, R4, RZ ;  /* 0x0000000407037210 */ /* 0x044fe20007f1e0ff */
[C---:B------:R-:W-:Y:S01]  /*1dd0*/  VIADD R25, R7.reuse, 0x60 ;  /* 0x0000006007197836 */ /* 0x040fe20000000000 */
[-C--:B------:R-:W-:Y:S02]  /*1de0*/  ISETP.GE.AND P1, PT, R7, R0.reuse, PT ;  /* 0x000000000700720c */ /* 0x080fe40003f26270 */
[-C--:B------:R-:W-:Y:S01]  /*1df0*/  ISETP.GE.AND P2, PT, R11, R0.reuse, PT ;  /* 0x000000000b00720c */ /* 0x080fe20003f46270 */
[----:B------:R-:W-:Y:S01]  /*1e00*/  IMAD.X R4, RZ, RZ, R5, P0 ;  /* 0x000000ffff047224 */ /* 0x000fe200000e0605 */
[----:B------:R-:W-:Y:S01]  /*1e10*/  ISETP.GE.AND P4, PT, R25, R0, PT ;  /* 0x000000001900720c */ /* 0x000fe20003f86270 */
[----:B------:R-:W-:Y:S01]  /*1e20*/  VIADD R5, R7, 0x40 ;  /* 0x0000004007057836 */ /* 0x000fe20000000000 */
[----:B0-----:R-:W-:Y:S01]  /*1e30*/  LEA R2, P0, R3, UR12, 0x2 ;  /* 0x0000000c03027c11 */ /* 0x001fe2000f8010ff */
[----:B------:R-:W-:-:S02]  /*1e40*/  VIADD R11, R7, 0xa0 ;  /* 0x000000a0070b7836 */ /* 0x000fc40000000000 */
[----:B------:R-:W-:Y:S01]  /*1e50*/  VIADD R25, R7, 0xc0 ;  /* 0x000000c007197836 */ /* 0x000fe20000000000 */
[-C--:B------:R-:W-:Y:S01]  /*1e60*/  ISETP.GE.AND P3, PT, R5, R0.reuse, PT ;  /* 0x000000000500720c */ /* 0x080fe20003f66270 */
[----:B------:R-:W-:Y:S01]  /*1e70*/  VIADD R5, R7, 0x80 ;  /* 0x0000008007057836 */ /* 0x000fe20000000000 */
[----:B------:R-:W-:Y:S02]  /*1e80*/  LEA.HI.X R3, R3, UR13, R4, 0x2, P0 ;  /* 0x0000000d03037c11 */ /* 0x000fe400080f1404 */
[-C--:B------:R-:W-:Y:S01]  /*1e90*/  ISETP.GE.AND P6, PT, R11, R0.reuse, PT ;  /* 0x000000000b00720c */ /* 0x080fe20003fc6270 */
[----:B------:R-:W-:Y:S01]  /*1ea0*/  VIADD R11, R7, 0x100 ;  /* 0x00000100070b7836 */ /* 0x000fe20000000000 */
[-C--:B------:R-:W-:Y:S01]  /*1eb0*/  ISETP.GE.AND P5, PT, R5, R0.reuse, PT ;  /* 0x000000000500720c */ /* 0x080fe20003fa6270 */
[----:B------:R-:W-:Y:S01]  /*1ec0*/  VIADD R5, R7, 0xe0 ;  /* 0x000000e007057836 */ /* 0x000fe20000000000 */
[----:B------:R-:W-:Y:S01]  /*1ed0*/  @!P1 STG.E desc[UR8][R2.64], R44 ;  /* 0x0000002c02009986 */ /* 0x000fe2000c101908 */
[----:B------:R-:W-:-:S03]  /*1ee0*/  ISETP.GE.AND P0, PT, R25, R0, PT ;  /* 0x000000001900720c */ /* 0x000fc60003f06270 */
[-C--:B------:R-:W-:Y:S01]  /*1ef0*/  ISETP.GE.AND P1, PT, R5, R0.reuse, PT ;  /* 0x000000000500720c */ /* 0x080fe20003f26270 */
[----:B------:R-:W-:Y:S01]  /*1f00*/  VIADD R5, R7, 0x120 ;  /* 0x0000012007057836 */ /* 0x000fe20000000000 */
[----:B------:R-:W-:Y:S04]  /*1f10*/  @!P3 STG.E desc[UR8][R2.64+0x100], R42 ;  /* 0x0001002a0200b986 */ /* 0x000fe8000c101908 */
[-C--:B------:R-:W-:Y:S01]  /*1f20*/  ISETP.GE.AND P3, PT, R5, R0.reuse, PT ;  /* 0x000000000500720c */ /* 0x080fe20003f66270 */
[----:B------:R-:W-:Y:S01]  /*1f30*/  VIADD R5, R7, 0x160 ;  /* 0x0000016007057836 */ /* 0x000fe20000000000 */
[----:B------:R-:W-:Y:S01]  /*1f40*/  @!P2 STG.E desc[UR8][R2.64+0x80], R43 ;  /* 0x0000802b0200a986 */ /* 0x000fe2000c101908 */
[----:B------:R-:W-:Y:S01]  /*1f50*/  ISETP.GE.AND P2, PT, R11, R0, PT ;  /* 0x000000000b00720c */ /* 0x000fe20003f46270 */
[----:B------:R-:W-:-:S02]  /*1f60*/  VIADD R11, R7, 0x140 ;  /* 0x00000140070b7836 */ /* 0x000fc40000000000 */
[----:B------:R0:W-:Y:S01]  /*1f70*/  @!P5 STG.E desc[UR8][R2.64+0x200], R9 ;  /* 0x000200090200d986 */ /* 0x0001e2000c101908 */
[-C--:B------:R-:W-:Y:S01]  /*1f80*/  ISETP.GE.AND P5, PT, R5, R0.reuse, PT ;  /* 0x000000000500720c */ /* 0x080fe20003fa6270 */
[----:B------:R-:W-:Y:S02]  /*1f90*/  VIADD R5, R7, 0x1a0 ;  /* 0x000001a007057836 */ /* 0x000fe40000000000 */
[----:B------:R1:W-:Y:S01]  /*1fa0*/  @!P4 STG.E desc[UR8][R2.64+0x180], R8 ;  /* 0x000180080200c986 */ /* 0x0003e2000c101908 */
[-C--:B------:R-:W-:Y:S01]  /*1fb0*/  ISETP.GE.AND P4, PT, R11, R0.reuse, PT ;  /* 0x000000000b00720c */ /* 0x080fe20003f86270 */
[----:B------:R-:W-:Y:S02]  /*1fc0*/  VIADD R11, R7, 0x180 ;  /* 0x00000180070b7836 */ /* 0x000fe40000000000 */
[----:B------:R1:W-:Y:S01]  /*1fd0*/  @!P0 STG.E desc[UR8][R2.64+0x300], R12 ;  /* 0x0003000c02008986 */ /* 0x0003e2000c101908 */
[----:B------:R-:W-:Y:S01]  /*1fe0*/  ISETP.GE.AND P0, PT, R5, R0, PT ;  /* 0x000000000500720c */ /* 0x000fe20003f06270 */
[----:B------:R-:W-:-:S02]  /*1ff0*/  VIADD R5, R7, 0x1e0 ;  /* 0x000001e007057836 */ /* 0x000fc40000000000 */
[----:B------:R1:W-:Y:S01]  /*2000*/  @!P6 STG.E desc[UR8][R2.64+0x280], R10 ;  /* 0x0002800a0200e986 */ /* 0x0003e2000c101908 */
[-C--:B------:R-:W-:Y:S01]  /*2010*/  ISETP.GE.AND P6, PT, R11, R0.reuse, PT ;  /* 0x000000000b00720c */ /* 0x080fe20003fc6270 */
[----:B------:R-:W-:Y:S02]  /*2020*/  VIADD R11, R7, 0x1c0 ;  /* 0x000001c0070b7836 */ /* 0x000fe40000000000 */
[----:B------:R1:W-:Y:S01]  /*2030*/  @!P2 STG.E desc[UR8][R2.64+0x400], R14 ;  /* 0x0004000e0200a986 */ /* 0x0003e2000c101908 */
[-C--:B------:R-:W-:Y:S01]  /*2040*/  ISETP.GE.AND P2, PT, R5, R0.reuse, PT ;  /* 0x000000000500720c */ /* 0x080fe20003f46270 */
[C---:B0-----:R-:W-:Y:S02]  /*2050*/  VIADD R9, R7.reuse, 0x200 ;  /* 0x0000020007097836 */ /* 0x041fe40000000000 */
[C---:B------:R-:W-:Y:S01]  /*2060*/  VIADD R5, R7.reuse, 0x220 ;  /* 0x0000022007057836 */ /* 0x040fe20000000000 */
[----:B------:R1:W-:Y:S01]  /*2070*/  @!P1 STG.E desc[UR8][R2.64+0x380], R13 ;  /* 0x0003800d02009986 */ /* 0x0003e2000c101908 */
[----:B------:R-:W-:Y:S01]  /*2080*/  VIADD R7, R7, 0x240 ;  /* 0x0000024007077836 */ /* 0x000fe20000000000 */
[----:B------:R-:W-:-:S02]  /*2090*/  ISETP.GE.AND P1, PT, R11, R0, PT ;  /* 0x000000000b00720c */ /* 0x000fc40003f26270 */
[----:B------:R1:W-:Y:S01]  /*20a0*/  @!P3 STG.E desc[UR8][R2.64+0x480], R15 ;  /* 0x0004800f0200b986 */ /* 0x0003e2000c101908 */
[----:B------:R-:W-:-:S03]  /*20b0*/  ISETP.GE.AND P3, PT, R9, R0, PT ;  /* 0x000000000900720c */ /* 0x000fc60003f66270 */
[----:B------:R1:W-:Y:S01]  /*20c0*/  @!P4 STG.E desc[UR8][R2.64+0x500], R16 ;  /* 0x000500100200c986 */ /* 0x0003e2000c101908 */
[----:B------:R-:W-:-:S03]  /*20d0*/  ISETP.GE.AND P4, PT, R5, R0, PT ;  /* 0x000000000500720c */ /* 0x000fc60003f86270 */
[----:B------:R1:W-:Y:S01]  /*20e0*/  @!P5 STG.E desc[UR8][R2.64+0x580], R17 ;  /* 0x000580110200d986 */ /* 0x0003e2000c101908 */
[----:B------:R-:W-:-:S03]  /*20f0*/  ISETP.GE.AND P5, PT, R7, R0, PT ;  /* 0x000000000700720c */ /* 0x000fc60003fa6270 */
[----:B------:R1:W-:Y:S04]  /*2100*/  @!P6 STG.E desc[UR8][R2.64+0x600], R18 ;  /* 0x000600120200e986 */ /* 0x0003e8000c101908 */
[----:B------:R1:W-:Y:S04]  /*2110*/  @!P0 STG.E desc[UR8][R2.64+0x680], R19 ;  /* 0x0006801302008986 */ /* 0x0003e8000c101908 */
[----:B------:R1:W-:Y:S04]  /*2120*/  @!P1 STG.E desc[UR8][R2.64+0x700], R20 ;  /* 0x0007001402009986 */ /* 0x0003e8000c101908 */
[----:B------:R1:W-:Y:S04]  /*2130*/  @!P2 STG.E desc[UR8][R2.64+0x780], R21 ;  /* 0x000780150200a986 */ /* 0x0003e8000c101908 */
[----:B------:R1:W-:Y:S04]  /*2140*/  @!P3 STG.E desc[UR8][R2.64+0x800], R22 ;  /* 0x000800160200b986 */ /* 0x0003e8000c101908 */
[----:B------:R1:W-:Y:S01]  /*2150*/  @!P4 STG.E desc[UR8][R2.64+0x880], R23 ;  /* 0x000880170200c986 */ /* 0x0003e2000c101908 */
[----:B------:R-:W-:Y:S05]  /*2160*/  @P5 EXIT ;  /* 0x000000000000594d */ /* 0x000fea0003800000 */
[----:B------:R-:W-:Y:S01]  /*2170*/  STG.E desc[UR8][R2.64+0x900], R24 ;  /* 0x0009001802007986 */ /* 0x000fe2000c101908 */
[----:B------:R-:W-:Y:S05]  /*2180*/  EXIT ;  /* 0x000000000000794d */ /* 0x000fea0003800000 */
.L_x_14:
[----:B------:R-:W-:Y:S01]  /*2190*/  IMAD.MOV.U32 R2, RZ, RZ, RZ ;  /* 0x000000ffff027224 */ /* 0x000fe200078e00ff */
[C---:B------:R-:W-:Y:S01]  /*21a0*/  ISETP.GT.U32.AND P0, PT, R3.reuse, 0x1f, PT ;  /* 0x0000001f0300780c */ /* 0x040fe20003f04070 */
[----:B------:R-:W-:Y:S05]  /*21b0*/  WARPSYNC.ALL ;  /* 0x0000000000007948 */ /* 0x000fea0003800000 */
[----:B------:R-:W-:-:S05]  /*21c0*/  IMAD.HI.U32 R24, R3, 0x15555556, R2 ;  /* 0x1555555603187827 */ /* 0x000fca00078e0002 */
[----:B------:R-:W-:-:S05]  /*21d0*/  LEA R24, R24, UR4, 0x2 ;  /* 0x0000000418187c11 */ /* 0x000fca000f8e10ff */
[----:B------:R0:W-:Y:S01]  /*21e0*/  STS [R24+0x3410], R27 ;  /* 0x0034101b18007388 */ /* 0x0001e20000000800 */
[----:B------:R-:W-:Y:S06]  /*21f0*/  BAR.SYNC.DEFER_BLOCKING 0x0 ;  /* 0x0000000000007b1d */ /* 0x000fec0000010000 */
[----:B------:R-:W-:Y:S05]  /*2200*/  @P0 BRA `(.L_x_25) ;  /* 0x0000000000e00947 */ /* 0x000fea0003800000 */
[----:B------:R-:W-:Y:S01]  /*2210*/  IMAD.MOV.U32 R5, RZ, RZ, 0x34 ;  /* 0x00000034ff057424 */ /* 0x000fe200078e00ff */
[----:B------:R-:W-:-:S03]  /*2220*/  UMOV UR11, 0xffffffff ;  /* 0xffffffff000b7882 */ /* 0x000fc60000000000 */
[----:B------:R-:W-:-:S05]  /*2230*/  IMAD R18, R3, R5, UR4 ;  /* 0x0000000403127e24 */ /* 0x000fca000f8e0205 */
[----:B------:R-:W-:Y:S04]  /*2240*/  LDS R16, [R18+0x3410] ;  /* 0x0034100012107984 */ /* 0x000fe80000000800 */
[----:B------:R-:W-:Y:S04]  /*2250*/  LDS R17, [R18+0x3414] ;  /* 0x0034140012117984 */ /* 0x000fe80000000800 */
[----:B------:R-:W1:Y:S04]  /*2260*/  LDS R14, [R18+0x3418] ;  /* 0x00341800120e7984 */ /* 0x000e680000000800 */
[----:B------:R-:W-:Y:S04]  /*2270*/  LDS R15, [R18+0x341c] ;  /* 0x00341c00120f7984 */ /* 0x000fe80000000800 */
[----:B------:R-:W2:Y:S04]  /*2280*/  LDS R12, [R18+0x3420] ;  /* 0x00342000120c7984 */ /* 0x000ea80000000800 */
[----:B------:R-:W-:Y:S04]  /*2290*/  LDS R13, [R18+0x3424] ;  /* 0x00342400120d7984 */ /* 0x000fe80000000800 */
[----:B------:R-:W3:Y:S04]  /*22a0*/  LDS R10, [R18+0x3428] ;  /* 0x00342800120a7984 */ /* 0x000ee80000000800 */
[----:B------:R-:W-:Y:S04]  /*22b0*/  LDS R9, [R18+0x342c] ;  /* 0x00342c0012097984 */ /* 0x000fe80000000800 */
[----:B------:R-:W4:Y:S04]  /*22c0*/  LDS R8, [R18+0x3430] ;  /* 0x0034300012087984 */ /* 0x000f280000000800 */
[----:B------:R-:W-:Y:S04]  /*22d0*/  LDS R5, [R18+0x3434] ;  /* 0x0034340012057984 */ /* 0x000fe80000000800 */
[----:B------:R-:W5:Y:S04]  /*22e0*/  LDS R4, [R18+0x3438] ;  /* 0x0034380012047984 */ /* 0x000f680000000800 */
[----:B------:R-:W0:Y:S01]  /*22f0*/  LDS R19, [R18+0x343c] ;  /* 0x00343c0012137984 */ /* 0x000e220000000800 */
[----:B-1----:R-:W-:-:S04]  /*2300*/  IADD3 R20, PT, PT, R14, R17, R16 ;  /* 0x000000110e147210 */ /* 0x002fc80007ffe010 */
[----:B--2---:R-:W-:-:S04]  /*2310*/  IADD3 R20, PT, PT, R12, R20, R15 ;  /* 0x000000140c147210 */ /* 0x004fc80007ffe00f */
[----:B---3--:R-:W-:-:S04]  /*2320*/  IADD3 R20, PT, PT, R10, R20, R13 ;  /* 0x000000140a147210 */ /* 0x008fc80007ffe00d */
[----:B----4-:R-:W-:-:S04]  /*2330*/  IADD3 R20, PT, PT, R8, R20, R9 ;  /* 0x0000001408147210 */ /* 0x010fc80007ffe009 */
[----:B-----5:R-:W-:-:S05]  /*2340*/  IADD3 R20, PT, PT, R4, R20, R5 ;  /* 0x0000001404147210 */ /* 0x020fca0007ffe005 */
[----:B0-----:R-:W-:Y:S01]  /*2350*/  IMAD.IADD R19, R19, 0x1, R20 ;  /* 0x0000000113137824 */ /* 0x001fe200078e0214 */
[----:B------:R-:W-:Y:S06]  /*2360*/  BRA.DIV UR11, `(.L_x_26) ;  /* 0x0000005e0be47947 */ /* 0x000fec000b800000 */
[----:B------:R-:W0:Y:S02]  /*2370*/  SHFL.UP P0, R20, R19, 0x1, RZ ;  /* 0x0420000013147989 */ /* 0x000e2400000000ff */
[----:B0-----:R-:W-:-:S05]  /*2380*/  @P0 IMAD.IADD R20, R19, 0x1, R20 ;  /* 0x0000000113140824 */ /* 0x001fca00078e0214 */
[----:B------:R-:W0:Y:S02]  /*2390*/  SHFL.UP P0, R21, R20, 0x2, RZ ;  /* 0x0440000014157989 */ /* 0x000e2400000000ff */
[----:B0-----:R-:W-:-:S05]  /*23a0*/  @P0 IMAD.IADD R21, R20, 0x1, R21 ;  /* 0x0000000114150824 */ /* 0x001fca00078e0215 */
[----:B------:R-:W0:Y:S02]  /*23b0*/  SHFL.UP P0, R22, R21, 0x4, RZ ;  /* 0x0480000015167989 */ /* 0x000e2400000000ff */
[----:B0-----:R-:W-:-:S05]  /*23c0*/  @P0 IMAD.IADD R22, R21, 0x1, R22 ;  /* 0x0000000115160824 */ /* 0x001fca00078e0216 */
[----:B------:R-:W0:Y:S02]  /*23d0*/  SHFL.UP P0, R23, R22, 0x8, RZ ;  /* 0x0500000016177989 */ /* 0x000e2400000000ff */
[----:B0-----:R-:W-:-:S05]  /*23e0*/  @P0 IMAD.IADD R23, R22, 0x1, R23 ;  /* 0x0000000116170824 */ /* 0x001fca00078e0217 */
[----:B------:R0:W1:Y:S02]  /*23f0*/  SHFL.UP P0, R48, R23, 0x10, RZ ;  /* 0x0600000017307989 */ /* 0x00006400000000ff */
.L_x_118:
[----:B-1----:R-:W-:-:S04]  /*2400*/  @P0 IMAD.IADD R48, R23, 0x1, R48 ;  /* 0x0000000117300824 */ /* 0x002fc800078e0230 */
[----:B------:R-:W-:-:S04]  /*2410*/  IMAD.IADD R19, R48, 0x1, -R19 ;  /* 0x0000000130137824 */ /* 0x000fc800078e0a13 */
[----:B------:R-:W-:Y:S01]  /*2420*/  IMAD.IADD R16, R16, 0x1, R19 ;  /* 0x0000000110107824 */ /* 0x000fe200078e0213 */
[----:B------:R1:W-:Y:S03]  /*2430*/  STS [R18+0x3410], R19 ;  /* 0x0034101312007388 */ /* 0x0003e60000000800 */
        /* <DEDUP_REMOVED lines=19> */
[----:B------:R1:W-:Y:S04]  /*2570*/  STS [R18+0x3438], R5 ;  /* 0x0034380512007388 */ /* 0x0003e80000000800 */
[----:B------:R1:W-:Y:S02]  /*2580*/  STS [R18+0x343c], R21 ;  /* 0x00343c1512007388 */ /* 0x0003e40000000800 */
.L_x_25:
[----:B------:R-:W-:Y:S05]  /*2590*/  WARPSYNC.ALL ;  /* 0x0000000000007948 */ /* 0x000fea0003800000 */
[----:B------:R-:W-:Y:S01]  /*25a0*/  BAR.SYNC.DEFER_BLOCKING 0x0 ;  /* 0x0000000000007b1d */ /* 0x000fe20000010000 */
[----:B------:R-:W-:Y:S02]  /*25b0*/  ISETP.NE.AND P0, PT, R53, RZ, PT ;  /* 0x000000ff3500720c */ /* 0x000fe40003f05270 */
[----:B-1----:R-:W-:-:S03]  /*25c0*/  SHF.R.U32.HI R5, RZ, UR6, R45 ;  /* 0x00000006ff057c19 */ /* 0x002fc6000801162d */
[----:B------:R-:W-:Y:S01]  /*25d0*/  BSSY.RECONVERGENT B0, `(.L_x_27) ;  /* 0x0000029000007945 */ /* 0x000fe20003800200 */
[----:B------:R-:W-:Y:S01]  /*25e0*/  LOP3.LUT R5, R5, UR5, RZ, 0x30, !PT ;  /* 0x0000000505057c12 */ /* 0x000fe2000f8e30ff */
[----:B0-----:R-:W0:Y:S06]  /*25f0*/  LDS R24, [R24+0x3410] ;  /* 0x0034100018187984 */ /* 0x001e2c0000000800 */
[----:B------:R-:W-:Y:S05]  /*2600*/  @P0 BRA `(.L_x_28) ;  /* 0x0000000000940947 */ /* 0x000fea0003800000 */
[----:B------:R-:W-:-:S05]  /*2610*/  LEA R4, R3, UR4, 0x2 ;  /* 0x0000000403047c11 */ /* 0x000fca000f8e10ff */
[----:B------:R-:W0:Y:S04]  /*2620*/  LDS R13, [R4] ;  /* 0x00000000040d7984 */ /* 0x000e280000000800 */
[----:B------:R-:W1:Y:S04]  /*2630*/  LDS R15, [R4+0x400] ;  /* 0x00040000040f7984 */ /* 0x000e680000000800 */
[----:B------:R-:W2:Y:S04]  /*2640*/  LDS R17, [R4+0x800] ;  /* 0x0008000004117984 */ /* 0x000ea80000000800 */
[----:B------:R-:W3:Y:S04]  /*2650*/  LDS R19, [R4+0xc00] ;  /* 0x000c000004137984 */ /* 0x000ee80000000800 */
[----:B------:R-:W4:Y:S04]  /*2660*/  LDS R21, [R4+0x1000] ;  /* 0x0010000004157984 */ /* 0x000f280000000800 */
[----:B------:R-:W5:Y:S04]  /*2670*/  LDS R23, [R4+0x1400] ;  /* 0x0014000004177984 */ /* 0x000f680000000800 */
[----:B------:R-:W5:Y:S04]  /*2680*/  LDS R45, [R4+0x1800] ;  /* 0x00180000042d7984 */ /* 0x000f680000000800 */
[----:B------:R-:W5:Y:S04]  /*2690*/  LDS R47, [R4+0x1c00] ;  /* 0x001c0000042f7984 */ /* 0x000f680000000800 */
[----:B------:R-:W5:Y:S04]  /*26a0*/  LDS R49, [R4+0x2000] ;  /* 0x0020000004317984 */ /* 0x000f680000000800 */
[----:B------:R-:W5:Y:S04]  /*26b0*/  LDS R51, [R4+0x2400] ;  /* 0x0024000004337984 */ /* 0x000f680000000800 */
[----:B------:R-:W5:Y:S01]  /*26c0*/  LDS R8, [R4+0x2800] ;  /* 0x0028000004087984 */ /* 0x000f620000000800 */
[----:B0-----:R-:W-:-:S03]  /*26d0*/  IMAD.IADD R13, R24, 0x1, R13 ;  /* 0x00000001180d7824 */ /* 0x001fc600078e020d */
[----:B------:R-:W0:Y:S01]  /*26e0*/  LDS R9, [R4+0x2c00] ;  /* 0x002c000004097984 */ /* 0x000e220000000800 */
[----:B-1----:R-:W-:-:S03]  /*26f0*/  IMAD.IADD R15, R24, 0x1, R15 ;  /* 0x00000001180f7824 */ /* 0x002fc600078e020f */
[----:B------:R1:W-:Y:S01]  /*2700*/  STS [R4], R13 ;  /* 0x0000000d04007388 */ /* 0x0003e20000000800 */
[C---:B--2---:R-:W-:Y:S02]  /*2710*/  IMAD.IADD R17, R24.reuse, 0x1, R17 ;  /* 0x0000000118117824 */ /* 0x044fe400078e0211 */
[C---:B---3--:R-:W-:Y:S01]  /*2720*/  IMAD.IADD R19, R24.reuse, 0x1, R19 ;  /* 0x0000000118137824 */ /* 0x048fe200078e0213 */
[----:B------:R2:W-:Y:S01]  /*2730*/  STS [R4+0x400], R15 ;  /* 0x0004000f04007388 */ /* 0x0005e20000000800 */
[----:B----4-:R-:W-:-:S03]  /*2740*/  IMAD.IADD R21, R24, 0x1, R21 ;  /* 0x0000000118157824 */ /* 0x010fc600078e0215 */
[----:B------:R2:W-:Y:S01]  /*2750*/  STS [R4+0x800], R17 ;  /* 0x0008001104007388 */ /* 0x0005e20000000800 */
[----:B-----5:R-:W-:-:S03]  /*2760*/  IMAD.IADD R23, R24, 0x1, R23 ;  /* 0x0000000118177824 */ /* 0x020fc600078e0217 */
[----:B------:R2:W-:Y:S01]  /*2770*/  STS [R4+0xc00], R19 ;  /* 0x000c001304007388 */ /* 0x0005e20000000800 */
[----:B------:R-:W-:-:S03]  /*2780*/  IMAD.IADD R45, R24, 0x1, R45 ;  /* 0x00000001182d7824 */ /* 0x000fc600078e022d */
[----:B------:R2:W-:Y:S01]  /*2790*/  STS [R4+0x1000], R21 ;  /* 0x0010001504007388 */ /* 0x0005e20000000800 */
[----:B------:R-:W-:-:S03]  /*27a0*/  IMAD.IADD R47, R24, 0x1, R47 ;  /* 0x00000001182f7824 */ /* 0x000fc600078e022f */
[----:B------:R2:W-:Y:S01]  /*27b0*/  STS [R4+0x1400], R23 ;  /* 0x0014001704007388 */ /* 0x0005e20000000800 */
[----:B------:R-:W-:-:S03]  /*27c0*/  IMAD.IADD R49, R24, 0x1, R49 ;  /* 0x0000000118317824 */ /* 0x000fc600078e0231 */
[----:B------:R2:W-:Y:S01]  /*27d0*/  STS [R4+0x1800], R45 ;  /* 0x0018002d04007388 */ /* 0x0005e20000000800 */
[----:B------:R-:W-:-:S03]  /*27e0*/  IMAD.IADD R51, R24, 0x1, R51 ;  /* 0x0000000118337824 */ /* 0x000fc600078e0233 */
[----:B------:R2:W-:Y:S01]  /*27f0*/  STS [R4+0x1c00], R47 ;  /* 0x001c002f04007388 */ /* 0x0005e20000000800 */
[----:B-1----:R-:W-:-:S03]  /*2800*/  IMAD.IADD R13, R24, 0x1, R8 ;  /* 0x00000001180d7824 */ /* 0x002fc600078e0208 */
[----:B------:R2:W-:Y:S01]  /*2810*/  STS [R4+0x2000], R49 ;  /* 0x0020003104007388 */ /* 0x0005e20000000800 */
[----:B0-----:R-:W-:-:S03]  /*2820*/  IMAD.IADD R9, R24, 0x1, R9 ;  /* 0x0000000118097824 */ /* 0x001fc600078e0209 */
[----:B------:R2:W-:Y:S04]  /*2830*/  STS [R4+0x2400], R51 ;  /* 0x0024003304007388 */ /* 0x0005e80000000800 */
[----:B------:R2:W-:Y:S04]  /*2840*/  STS [R4+0x2800], R13 ;  /* 0x0028000d04007388 */ /* 0x0005e80000000800 */
[----:B------:R2:W-:Y:S02]  /*2850*/  STS [R4+0x2c00], R9 ;  /* 0x002c000904007388 */ /* 0x0005e40000000800 */
.L_x_28:
[----:B------:R-:W-:Y:S05]  /*2860*/  BSYNC.RECONVERGENT B0 ;  /* 0x0000000000007941 */ /* 0x000fea0003800200 */
.L_x_27:
[----:B------:R-:W-:Y:S01]  /*2870*/  BAR.SYNC.DEFER_BLOCKING 0x0 ;  /* 0x0000000000007b1d */ /* 0x000fe20000010000 */
[----:B------:R-:W-:Y:S01]  /*2880*/  R2P PR, R5, 0x7f ;  /* 0x0000007f05007804 */ /* 0x000fe20000000000 */
[----:B------:R-:W-:-:S04]  /*2890*/  IMAD.MOV.U32 R8, RZ, RZ, RZ ;  /* 0x000000ffff087224 */ /* 0x000fc800078e00ff */
[----:B------:R-:W-:Y:S01]  /*28a0*/  BSSY.RECONVERGENT B0, `(.L_x_29) ;  /* 0x0000026000007945 */ /* 0x000fe20003800200 */
[----:B--2---:R-:W1:Y:S07]  /*28b0*/  S2R R23, SR_LEMASK ;  /* 0x0000000000177919 */ /* 0x004e6e0000003a00 */
[----:B------:R-:W-:Y:S02]  /*28c0*/  VOTE.ANY R4, PT, P0 ;  /* 0x0000000000047806 */ /* 0x000fe400000e0100 */
[----:B------:R-:W-:-:S02]  /*28d0*/  VOTE.ANY R9, PT, P1 ;  /* 0x0000000000097806 */ /* 0x000fc400008e0100 */
[----:B------:R-:W-:Y:S02]  /*28e0*/  @!P0 LOP3.LUT R4, RZ, R4, RZ, 0x33, !PT ;  /* 0x00000004ff048212 */ /* 0x000fe400078e33ff */
[----:B------:R-:W-:Y:S02]  /*28f0*/  VOTE.ANY R13, PT, P2 ;  /* 0x00000000000d7806 */ /* 0x000fe400010e0100 */
[----:B------:R-:W-:Y:S02]  /*2900*/  @!P1 LOP3.LUT R9, RZ, R9, RZ, 0x33, !PT ;  /* 0x00000009ff099212 */ /* 0x000fe400078e33ff */
[----:B------:R-:W-:Y:S02]  /*2910*/  VOTE.ANY R15, PT, P3 ;  /* 0x00000000000f7806 */ /* 0x000fe400018e0100 */
[----:B------:R-:W-:Y:S02]  /*2920*/  @!P2 LOP3.LUT R13, RZ, R13, RZ, 0x33, !PT ;  /* 0x0000000dff0da212 */ /* 0x000fe400078e33ff */
[----:B------:R-:W-:-:S02]  /*2930*/  LOP3.LUT R4, R9, R4, RZ, 0xc0, !PT ;  /* 0x0000000409047212 */ /* 0x000fc400078ec0ff */
[----:B------:R-:W-:Y:S02]  /*2940*/  @!P3 LOP3.LUT R15, RZ, R15, RZ, 0x33, !PT ;  /* 0x0000000fff0fb212 */ /* 0x000fe400078e33ff */
[----:B------:R-:W-:Y:S02]  /*2950*/  LOP3.LUT R4, R13, R4, RZ, 0xc0, !PT ;  /* 0x000000040d047212 */ /* 0x000fe400078ec0ff */
[----:B------:R-:W-:Y:S02]  /*2960*/  VOTE.ANY R9, PT, P4 ;  /* 0x0000000000097806 */ /* 0x000fe400020e0100 */
[----:B------:R-:W-:Y:S02]  /*2970*/  LOP3.LUT P0, RZ, R5, 0x80, RZ, 0xc0, !PT ;  /* 0x0000008005ff7812 */ /* 0x000fe4000780c0ff */
[----:B------:R-:W-:Y:S02]  /*2980*/  LOP3.LUT R4, R15, R4, RZ, 0xc0, !PT ;  /* 0x000000040f047212 */ /* 0x000fe400078ec0ff */
[----:B------:R-:W-:-:S02]  /*2990*/  VOTE.ANY R13, PT, P5 ;  /* 0x00000000000d7806 */ /* 0x000fc400028e0100 */
[----:B------:R-:W-:Y:S02]  /*29a0*/  @!P4 LOP3.LUT R9, RZ, R9, RZ, 0x33, !PT ;  /* 0x00000009ff09c212 */ /* 0x000fe400078e33ff */
[----:B------:R-:W-:Y:S02]  /*29b0*/  @!P5 LOP3.LUT R13, RZ, R13, RZ, 0x33, !PT ;  /* 0x0000000dff0dd212 */ /* 0x000fe400078e33ff */
[----:B------:R-:W-:Y:S02]  /*29c0*/  LOP3.LUT R4, R9, R4, RZ, 0xc0, !PT ;  /* 0x0000000409047212 */ /* 0x000fe400078ec0ff */
[----:B------:R-:W-:Y:S02]  /*29d0*/  VOTE.ANY R9, PT, P6 ;  /* 0x0000000000097806 */ /* 0x000fe400030e0100 */
[----:B------:R-:W-:Y:S02]  /*29e0*/  LOP3.LUT R4, R13, R4, RZ, 0xc0, !PT ;  /* 0x000000040d047212 */ /* 0x000fe400078ec0ff */
[----:B------:R-:W-:-:S02]  /*29f0*/  VOTE.ANY R13, PT, P0 ;  /* 0x00000000000d7806 */ /* 0x000fc400000e0100 */
[----:B------:R-:W-:Y:S02]  /*2a00*/  @!P6 LOP3.LUT R9, RZ, R9, RZ, 0x33, !PT ;  /* 0x00000009ff09e212 */ /* 0x000fe400078e33ff */
[----:B------:R-:W-:Y:S02]  /*2a10*/  @!P0 LOP3.LUT R13, RZ, R13, RZ, 0x33, !PT ;  /* 0x0000000dff0d8212 */ /* 0x000fe400078e33ff */
[----:B------:R-:W-:Y:S02]  /*2a20*/  LOP3.LUT R4, R9, R4, RZ, 0xc0, !PT ;  /* 0x0000000409047212 */ /* 0x000fe400078ec0ff */
[----:B------:R-:W-:Y:S02]  /*2a30*/  SHF.R.U32.HI R9, RZ, UR6, R6 ;  /* 0x00000006ff097c19 */ /* 0x000fe40008011606 */
[----:B------:R-:W-:Y:S01]  /*2a40*/  LOP3.LUT R10, R13, R4, RZ, 0xc0, !PT ;  /* 0x000000040d0a7212 */ /* 0x000fe200078ec0ff */
[----:B------:R-:W-:Y:S01]  /*2a50*/  IMAD.SHL.U32 R4, R3, 0x20, RZ ;  /* 0x0000002003047824 */ /* 0x000fe200078e00ff */
[----:B------:R-:W-:-:S02]  /*2a60*/  LOP3.LUT R9, R9, UR5, RZ, 0x30, !PT ;  /* 0x0000000509097c12 */ /* 0x000fc4000f8e30ff */
[----:B------:R-:W2:Y:S01]  /*2a70*/  FLO.U32 R15, R10 ;  /* 0x0000000a000f7300 */ /* 0x000ea200000e0000 */
[----:B-1----:R-:W-:Y:S02]  /*2a80*/  LOP3.LUT R14, R23, R10, RZ, 0xc0, !PT ;  /* 0x0000000a170e7212 */ /* 0x002fe400078ec0ff */
[----:B------:R-:W-:-:S05]  /*2a90*/  LOP3.LUT R4, R4, 0x7c00, RZ, 0xc0, !PT ;  /* 0x00007c0004047812 */ /* 0x000fca00078ec0ff */
[----:B------:R-:W1:Y:S01]  /*2aa0*/  POPC R14, R14 ;  /* 0x0000000e000e7309 */ /* 0x000e620000000000 */
[----:B------:R-:W-:Y:S01]  /*2ab0*/  VIADD R22, R4, UR4 ;  /* 0x0000000404167c36 */ /* 0x000fe20008000000 */
[----:B--2---:R-:W-:-:S13]  /*2ac0*/  ISETP.NE.AND P0, PT, R46, R15, PT ;  /* 0x0000000f2e00720c */ /* 0x004fda0003f05270 */
[----:B-1----:R-:W-:Y:S05]  /*2ad0*/  @P0 BRA `(.L_x_30) ;  /* 0x0000000000080947 */ /* 0x002fea0003800000 */
[----:B------:R-:W-:-:S05]  /*2ae0*/  IMAD R5, R5, 0x4, R22 ;  /* 0x0000000405057824 */ /* 0x000fca00078e0216 */
[----:B------:R1:W2:Y:S02]  /*2af0*/  ATOMS.ADD R8, [R5], R14 ;  /* 0x0000000e0508738c */ /* 0x0002a40000000000 */
.L_x_30:
[----:B------:R-:W-:Y:S05]  /*2b00*/  BSYNC.RECONVERGENT B0 ;  /* 0x0000000000007941 */ /* 0x000fea0003800200 */
.L_x_29:
[----:B------:R-:W-:Y:S01]  /*2b10*/  R2P PR, R9, 0x7f ;  /* 0x0000007f09007804 */ /* 0x000fe20000000000 */
[----:B--2---:R2:W3:Y:S01]  /*2b20*/  SHFL.IDX PT, R8, R8, R15, 0x1f ;  /* 0x00001f0f08087589 */ /* 0x0044e200000e0000 */
[----:B------:R-:W-:Y:S01]  /*2b30*/  BSSY.RECONVERGENT B0, `(.L_x_31) ;  /* 0x0000023000007945 */ /* 0x000fe20003800200 */
[----:B------:R-:W-:-:S10]  /*2b40*/  IMAD.MOV.U32 R12, RZ, RZ, RZ ;  /* 0x000000ffff0c7224 */ /* 0x000fd400078e00ff */
[----:B------:R-:W-:Y:S02]  /*2b50*/  VOTE.ANY R4, PT, P0 ;  /* 0x0000000000047806 */ /* 0x000fe400000e0100 */
[----:B-1----:R-:W-:Y:S02]  /*2b60*/  VOTE.ANY R5, PT, P1 ;  /* 0x0000000000057806 */ /* 0x002fe400008e0100 */
[----:B------:R-:W-:Y:S02]  /*2b70*/  @!P0 LOP3.LUT R4, RZ, R4, RZ, 0x33, !PT ;  /* 0x00000004ff048212 */ /* 0x000fe400078e33ff */
[----:B------:R-:W-:Y:S02]  /*2b80*/  VOTE.ANY R13, PT, P2 ;  /* 0x00000000000d7806 */ /* 0x000fe400010e0100 */
[----:B------:R-:W-:Y:S02]  /*2b90*/  @!P1 LOP3.LUT R5, RZ, R5, RZ, 0x33, !PT ;  /* 0x00000005ff059212 */ /* 0x000fe400078e33ff */
[----:B------:R-:W-:-:S02]  /*2ba0*/  @!P2 LOP3.LUT R13, RZ, R13, RZ, 0x33, !PT ;  /* 0x0000000dff0da212 */ /* 0x000fc400078e33ff */
[----:B------:R-:W-:Y:S02]  /*2bb0*/  LOP3.LUT R4, R5, R4, RZ, 0xc0, !PT ;  /* 0x0000000405047212 */ /* 0x000fe400078ec0ff */
[----:B------:R-:W-:Y:S02]  /*2bc0*/  VOTE.ANY R5, PT, P3 ;  /* 0x0000000000057806 */ /* 0x000fe400018e0100 */
[----:B------:R-:W-:Y:S02]  /*2bd0*/  LOP3.LUT R4, R13, R4, RZ, 0xc0, !PT ;  /* 0x000000040d047212 */ /* 0x000fe400078ec0ff */
[----:B------:R-:W-:Y:S02]  /*2be0*/  LOP3.LUT P0, RZ, R9, 0x80, RZ, 0xc0, !PT ;  /* 0x0000008009ff7812 */ /* 0x000fe4000780c0ff */
[----:B------:R-:W-:Y:S02]  /*2bf0*/  VOTE.ANY R13, PT, P4 ;  /* 0x00000000000d7806 */ /* 0x000fe400020e0100 */
[----:B------:R-:W-:-:S02]  /*2c00*/  @!P3 LOP3.LUT R5, RZ, R5, RZ, 0x33, !PT ;  /* 0x00000005ff05b212 */ /* 0x000fc400078e33ff */
[----:B------:R-:W-:Y:S02]  /*2c10*/  @!P4 LOP3.LUT R13, RZ, R13, RZ, 0x33, !PT ;  /* 0x0000000dff0dc212 */ /* 0x000fe400078e33ff */
[----:B------:R-:W-:Y:S02]  /*2c20*/  LOP3.LUT R4, R5, R4, RZ, 0xc0, !PT ;  /* 0x0000000405047212 */ /* 0x000fe400078ec0ff */
[----:B------:R-:W-:Y:S02]  /*2c30*/  VOTE.ANY R5, PT, P5 ;  /* 0x0000000000057806 */ /* 0x000fe400028e0100 */
[----:B------:R-:W-:Y:S02]  /*2c40*/  LOP3.LUT R4, R13, R4, RZ, 0xc0, !PT ;  /* 0x000000040d047212 */ /* 0x000fe400078ec0ff */
[----:B------:R-:W-:Y:S02]  /*2c50*/  VOTE.ANY R13, PT, P6 ;  /* 0x00000000000d7806 */ /* 0x000fe400030e0100 */
[----:B------:R-:W-:-:S02]  /*2c60*/  @!P5 LOP3.LUT R5, RZ, R5, RZ, 0x33, !PT ;  /* 0x00000005ff05d212 */ /* 0x000fc400078e33ff */
[----:B------:R-:W-:Y:S02]  /*2c70*/  VOTE.ANY R17, PT, P0 ;  /* 0x0000000000117806 */ /* 0x000fe400000e0100 */
[----:B------:R-:W-:Y:S02]  /*2c80*/  @!P6 LOP3.LUT R13, RZ, R13, RZ, 0x33, !PT ;  /* 0x0000000dff0de212 */ /* 0x000fe400078e33ff */
[----:B------:R-:W-:Y:S02]  /*2c90*/  LOP3.LUT R4, R5, R4, RZ, 0xc0, !PT ;  /* 0x0000000405047212 */ /* 0x000fe400078ec0ff */
[----:B------:R-:W-:Y:S02]  /*2ca0*/  @!P0 LOP3.LUT R17, RZ, R17, RZ, 0x33, !PT ;  /* 0x00000011ff118212 */ /* 0x000fe400078e33ff */
[----:B------:R-:W-:-:S04]  /*2cb0*/  LOP3.LUT R4, R13, R4, RZ, 0xc0, !PT ;  /* 0x000000040d047212 */ /* 0x000fc800078ec0ff */
[----:B------:R-:W-:Y:S02]  /*2cc0*/  LOP3.LUT R4, R17, R4, RZ, 0xc0, !PT ;  /* 0x0000000411047212 */ /* 0x000fe400078ec0ff */
[----:B------:R-:W-:Y:S02]  /*2cd0*/  SHF.R.U32.HI R17, RZ, UR6, R0 ;  /* 0x00000006ff117c19 */ /* 0x000fe40008011600 */
[----:B------:R-:W1:Y:S01]  /*2ce0*/  FLO.U32 R5, R4 ;  /* 0x0000000400057300 */ /* 0x000e6200000e0000 */
[----:B------:R-:W-:Y:S02]  /*2cf0*/  LOP3.LUT R13, R23, R4, RZ, 0xc0, !PT ;  /* 0x00000004170d7212 */ /* 0x000fe400078ec0ff */
[----:B------:R-:W-:-:S05]  /*2d00*/  LOP3.LUT R17, R17, UR5, RZ, 0x30, !PT ;  /* 0x0000000511117c12 */ /* 0x000fca000f8e30ff */
[----:B------:R-:W4:Y:S01]  /*2d10*/  POPC R13, R13 ;  /* 0x0000000d000d7309 */ /* 0x000f220000000000 */
[----:B-1----:R-:W-:-:S13]  /*2d20*/  ISETP.NE.AND P0, PT, R46, R5, PT ;  /* 0x000000052e00720c */ /* 0x002fda0003f05270 */
[----:B--234-:R-:W-:Y:S05]  /*2d30*/  @P0 BRA `(.L_x_32) ;  /* 0x0000000000080947 */ /* 0x01cfea0003800000 */
[----:B------:R-:W-:-:S06]  /*2d40*/  IMAD R12, R9, 0x4, R22 ;  /* 0x00000004090c7824 */ /* 0x000fcc00078e0216 */
[----:B------:R1:W2:Y:S02]  /*2d50*/  ATOMS.ADD R12, [R12], R13 ;  /* 0x0000000d0c0c738c */ /* 0x0002a40000000000 */
.L_x_32:
[----:B------:R-:W-:Y:S05]  /*2d60*/  BSYNC.RECONVERGENT B0 ;  /* 0x0000000000007941 */ /* 0x000fea0003800200 */
.L_x_31:
[----:B------:R-:W-:Y:S01]  /*2d70*/  R2P PR, R17, 0x7f ;  /* 0x0000007f11007804 */ /* 0x000fe20000000000 */
[----:B--2---:R2:W3:Y:S01]  /*2d80*/  SHFL.IDX PT, R12, R12, R5, 0x1f ;  /* 0x00001f050c0c7589 */ /* 0x0044e200000e0000 */
[----:B------:R-:W-:Y:S11]  /*2d90*/  BSSY.RECONVERGENT B0, `(.L_x_33) ;  /* 0x0000023000007945 */ /* 0x000ff60003800200 */
[----:B------:R-:W-:-:S02]  /*2da0*/  VOTE.ANY R0, PT, P0 ;  /* 0x0000000000007806 */ /* 0x000fc400000e0100 */
[----:B------:R-:W-:Y:S02]  /*2db0*/  VOTE.ANY R9, PT, P1 ;  /* 0x0000000000097806 */ /* 0x000fe400008e0100 */
[----:B------:R-:W-:Y:S02]  /*2dc0*/  @!P0 LOP3.LUT R0, RZ, R0, RZ, 0x33, !PT ;  /* 0x00000000ff008212 */ /* 0x000fe400078e33ff */
[----:B------:R-:W-:Y:S02]  /*2dd0*/  VOTE.ANY R15, PT, P2 ;  /* 0x00000000000f7806 */ /* 0x000fe400010e0100 */
[----:B------:R-:W-:Y:S02]  /*2de0*/  @!P1 LOP3.LUT R9, RZ, R9, RZ, 0x33, !PT ;  /* 0x00000009ff099212 */ /* 0x000fe400078e33ff */
[----:B------:R-:W-:Y:S02]  /*2df0*/  @!P2 LOP3.LUT R15, RZ, R15, RZ, 0x33, !PT ;  /* 0x0000000fff0fa212 */ /* 0x000fe400078e33ff */
[----:B------:R-:W-:-:S02]  /*2e00*/  LOP3.LUT R0, R9, R0, RZ, 0xc0, !PT ;  /* 0x0000000009007212 */ /* 0x000fc400078ec0ff */
[----:B------:R-:W-:Y:S02]  /*2e10*/  VOTE.ANY R9, PT, P3 ;  /* 0x0000000000097806 */ /* 0x000fe400018e0100 */
[----:B------:R-:W-:Y:S02]  /*2e20*/  LOP3.LUT R0, R15, R0, RZ, 0xc0, !PT ;  /* 0x000000000f007212 */ /* 0x000fe400078ec0ff */
[----:B------:R-:W-:Y:S02]  /*2e30*/  LOP3.LUT P0, RZ, R17, 0x80, RZ, 0xc0, !PT ;  /* 0x0000008011ff7812 */ /* 0x000fe4000780c0ff */
[----:B------:R-:W-:Y:S02]  /*2e40*/  VOTE.ANY R15, PT, P4 ;  /* 0x00000000000f7806 */ /* 0x000fe400020e0100 */
[----:B------:R-:W-:Y:S02]  /*2e50*/  @!P3 LOP3.LUT R9, RZ, R9, RZ, 0x33, !PT ;  /* 0x00000009ff09b212 */ /* 0x000fe400078e33ff */
[----:B------:R-:W-:-:S02]  /*2e60*/  @!P4 LOP3.LUT R15, RZ, R15, RZ, 0x33, !PT ;  /* 0x0000000fff0fc212 */ /* 0x000fc400078e33ff */
[----:B------:R-:W-:Y:S02]  /*2e70*/  LOP3.LUT R0, R9, R0, RZ, 0xc0, !PT ;  /* 0x0000000009007212 */ /* 0x000fe400078ec0ff */
[----:B------:R-:W-:Y:S02]  /*2e80*/  VOTE.ANY R9, PT, P5 ;  /* 0x0000000000097806 */ /* 0x000fe400028e0100 */
[----:B------:R-:W-:Y:S02]  /*2e90*/  LOP3.LUT R0, R15, R0, RZ, 0xc0, !PT ;  /* 0x000000000f007212 */ /* 0x000fe400078ec0ff */
[----:B------:R-:W-:Y:S02]  /*2ea0*/  VOTE.ANY R15, PT, P6 ;  /* 0x00000000000f7806 */ /* 0x000fe400030e0100 */
[----:B------:R-:W-:Y:S02]  /*2eb0*/  @!P5 LOP3.LUT R9, RZ, R9, RZ, 0x33, !PT ;  /* 0x00000009ff09d212 */ /* 0x000fe400078e33ff */
[----:B------:R-:W-:-:S02]  /*2ec0*/  VOTE.ANY R19, PT, P0 ;  /* 0x0000000000137806 */ /* 0x000fc400000e0100 */
[----:B------:R-:W-:Y:S02]  /*2ed0*/  @!P6 LOP3.LUT R15, RZ, R15, RZ, 0x33, !PT ;  /* 0x0000000fff0fe212 */ /* 0x000fe400078e33ff */
[----:B------:R-:W-:Y:S02]  /*2ee0*/  LOP3.LUT R0, R9, R0, RZ, 0xc0, !PT ;  /* 0x0000000009007212 */ /* 0x000fe400078ec0ff */
[----:B------:R-:W-:Y:S02]  /*2ef0*/  @!P0 LOP3.LUT R19, RZ, R19, RZ, 0x33, !PT ;  /* 0x00000013ff138212 */ /* 0x000fe400078e33ff */
[----:B------:R-:W-:Y:S02]  /*2f00*/  LOP3.LUT R0, R15, R0, RZ, 0xc0, !PT ;  /* 0x000000000f007212 */ /* 0x000fe400078ec0ff */
[----:B------:R-:W-:Y:S02]  /*2f10*/  SHF.R.U32.HI R15, RZ, UR6, R41 ;  /* 0x00000006ff0f7c19 */ /* 0x000fe40008011629 */
[----:B------:R-:W-:Y:S01]  /*2f20*/  LOP3.LUT R4, R19, R0, RZ, 0xc0, !PT ;  /* 0x0000000013047212 */ /* 0x000fe200078ec0ff */
[----:B------:R-:W-:Y:S01]  /*2f30*/  IMAD.MOV.U32 R0, RZ, RZ, RZ ;  /* 0x000000ffff007224 */ /* 0x000fe200078e00ff */
[----:B------:R-:W-:-:S02]  /*2f40*/  LOP3.LUT R15, R15, UR5, RZ, 0x30, !PT ;  /* 0x000000050f0f7c12 */ /* 0x000fc4000f8e30ff */
[----:B------:R-:W4:Y:S01]  /*2f50*/  FLO.U32 R51, R4 ;  /* 0x0000000400337300 */ /* 0x000f2200000e0000 */
[----:B------:R-:W-:-:S07]  /*2f60*/  LOP3.LUT R10, R23, R4, RZ, 0xc0, !PT ;  /* 0x00000004170a7212 */ /* 0x000fce00078ec0ff */
[----:B------:R-:W0:Y:S01]  /*2f70*/  POPC R10, R10 ;  /* 0x0000000a000a7309 */ /* 0x000e220000000000 */
[----:B----4-:R-:W-:-:S13]  /*2f80*/  ISETP.NE.AND P0, PT, R46, R51, PT ;  /* 0x000000332e00720c */ /* 0x010fda0003f05270 */
[----:B0-23--:R-:W-:Y:S05]  /*2f90*/  @P0 BRA `(.L_x_34) ;  /* 0x0000000000080947 */ /* 0x00dfea0003800000 */
[----:B------:R-:W-:-:S05]  /*2fa0*/  IMAD R17, R17, 0x4, R22 ;  /* 0x0000000411117824 */ /* 0x000fca00078e0216 */
[----:B------:R0:W2:Y:S02]  /*2fb0*/  ATOMS.ADD R0, [R17], R10 ;  /* 0x0000000a1100738c */ /* 0x0000a40000000000 */
.L_x_34:
[----:B------:R-:W-:Y:S05]  /*2fc0*/  BSYNC.RECONVERGENT B0 ;  /* 0x0000000000007941 */ /* 0x000fea0003800200 */
.L_x_33:
        /* <DEDUP_REMOVED lines=21> */
[----:B0-----:R-:W-:-:S02]  /*3120*/  VOTE.ANY R17, PT, P0 ;  /* 0x0000000000117806 */ /* 0x001fc400000e0100 */
[----:B------:R-:W-:Y:S02]  /*3130*/  @!P6 LOP3.LUT R9, RZ, R9, RZ, 0x33, !PT ;  /* 0x00000009ff09e212 */ /* 0x000fe400078e33ff */
[----:B------:R-:W-:Y:S02]  /*3140*/  LOP3.LUT R4, R5, R4, RZ, 0xc0, !PT ;  /* 0x0000000405047212 */ /* 0x000fe400078ec0ff */
[----:B------:R-:W-:Y:S02]  /*3150*/  @!P0 LOP3.LUT R17, RZ, R17, RZ, 0x33, !PT ;  /* 0x00000011ff118212 */ /* 0x000fe400078e33ff */
[----:B------:R-:W-:-:S04]  /*3160*/  LOP3.LUT R4, R9, R4, RZ, 0xc0, !PT ;  /* 0x0000000409047212 */ /* 0x000fc800078ec0ff */
[----:B------:R-:W-:Y:S01]  /*3170*/  LOP3.LUT R6, R17, R4, RZ, 0xc0, !PT ;  /* 0x0000000411067212 */ /* 0x000fe200078ec0ff */
[----:B------:R-:W-:Y:S01]  /*3180*/  IMAD.MOV.U32 R4, RZ, RZ, RZ ;  /* 0x000000ffff047224 */ /* 0x000fe200078e00ff */
[----:B------:R-:W-:Y:S02]  /*3190*/  SHF.R.U32.HI R17, RZ, UR6, R40 ;  /* 0x00000006ff117c19 */ /* 0x000fe40008011628 */
[----:B------:R-:W0:Y:S01]  /*31a0*/  FLO.U32 R45, R6 ;  /* 0x00000006002d7300 */ /* 0x000e2200000e0000 */
[----:B------:R-:W-:Y:S02]  /*31b0*/  LOP3.LUT R9, R23, R6, RZ, 0xc0, !PT ;  /* 0x0000000617097212 */ /* 0x000fe400078ec0ff */
[----:B------:R-:W-:-:S05]  /*31c0*/  LOP3.LUT R17, R17, UR5, RZ, 0x30, !PT ;  /* 0x0000000511117c12 */ /* 0x000fca000f8e30ff */
[----:B------:R-:W4:Y:S01]  /*31d0*/  POPC R9, R9 ;  /* 0x0000000900097309 */ /* 0x000f220000000000 */
[----:B0-----:R-:W-:-:S13]  /*31e0*/  ISETP.NE.AND P0, PT, R46, R45, PT ;  /* 0x0000002d2e00720c */ /* 0x001fda0003f05270 */
[----:B--234-:R-:W-:Y:S05]  /*31f0*/  @P0 BRA `(.L_x_36) ;  /* 0x0000000000080947 */ /* 0x01cfea0003800000 */
[----:B------:R-:W-:-:S06]  /*3200*/  IMAD R4, R15, 0x4, R22 ;  /* 0x000000040f047824 */ /* 0x000fcc00078e0216 */
[----:B------:R0:W2:Y:S02]  /*3210*/  ATOMS.ADD R4, [R4], R9 ;  /* 0x000000090404738c */ /* 0x0000a40000000000 */
.L_x_36:
[----:B------:R-:W-:Y:S05]  /*3220*/  BSYNC.RECONVERGENT B0 ;  /* 0x0000000000007941 */ /* 0x000fea0003800200 */
.L_x_35:
[----:B------:R-:W-:Y:S01]  /*3230*/  R2P PR, R17, 0x7f ;  /* 0x0000007f11007804 */ /* 0x000fe20000000000 */
[----:B--2---:R2:W3:Y:S01]  /*3240*/  SHFL.IDX PT, R45, R4, R45, 0x1f ;  /* 0x00001f2d042d7589 */ /* 0x0044e200000e0000 */
[----:B------:R-:W-:Y:S01]  /*3250*/  BSSY.RECONVERGENT B0, `(.L_x_37) ;  /* 0x0000023000007945 */ /* 0x000fe20003800200 */
[----:B------:R-:W-:-:S10]  /*3260*/  IMAD.MOV.U32 R6, RZ, RZ, RZ ;  /* 0x000000ffff067224 */ /* 0x000fd400078e00ff */
[----:B------:R-:W-:Y:S02]  /*3270*/  VOTE.ANY R0, PT, P0 ;  /* 0x0000000000007806 */ /* 0x000fe400000e0100 */
[----:B------:R-:W-:Y:S02]  /*3280*/  VOTE.ANY R5, PT, P1 ;  /* 0x0000000000057806 */ /* 0x000fe400008e0100 */
        /* <DEDUP_REMOVED lines=20> */
[----:B------:R-:W-:Y:S02]  /*33d0*/  LOP3.LUT R0, R15, R0, RZ, 0xc0, !PT ;  /* 0x000000000f007212 */ /* 0x000fe400078ec0ff */
[----:B------:R-:W-:-:S02]  /*33e0*/  SHF.R.U32.HI R15, RZ, UR6, R39 ;  /* 0x00000006ff0f7c19 */ /* 0x000fc40008011627 */
[----:B------:R-:W-:Y:S02]  /*33f0*/  LOP3.LUT R0, R19, R0, RZ, 0xc0, !PT ;  /* 0x0000000013007212 */ /* 0x000fe400078ec0ff */
[----:B------:R-:W-:Y:S02]  /*3400*/  LOP3.LUT R15, R15, UR5, RZ, 0x30, !PT ;  /* 0x000000050f0f7c12 */ /* 0x000fe4000f8e30ff */
[----:B------:R-:W4:Y:S01]  /*3410*/  FLO.U32 R19, R0 ;  /* 0x0000000000137300 */ /* 0x000f2200000e0000 */
[----:B------:R-:W-:-:S07]  /*3420*/  LOP3.LUT R5, R23, R0, RZ, 0xc0, !PT ;  /* 0x0000000017057212 */ /* 0x000fce00078ec0ff */
[----:B------:R-:W0:Y:S01]  /*3430*/  POPC R5, R5 ;  /* 0x0000000500057309 */ /* 0x000e220000000000 */
[----:B----4-:R-:W-:-:S13]  /*3440*/  ISETP.NE.AND P0, PT, R46, R19, PT ;  /* 0x000000132e00720c */ /* 0x010fda0003f05270 */
[----:B0-23--:R-:W-:Y:S05]  /*3450*/  @P0 BRA `(.L_x_38) ;  /* 0x0000000000080947 */ /* 0x00dfea0003800000 */
[----:B------:R-:W-:-:S06]  /*3460*/  IMAD R6, R17, 0x4, R22 ;  /* 0x0000000411067824 */ /* 0x000fcc00078e0216 */
[----:B------:R0:W2:Y:S02]  /*3470*/  ATOMS.ADD R6, [R6], R5 ;  /* 0x000000050606738c */ /* 0x0000a40000000000 */
.L_x_38:
[----:B------:R-:W-:Y:S05]  /*3480*/  BSYNC.RECONVERGENT B0 ;  /* 0x0000000000007941 */ /* 0x000fea0003800200 */
.L_x_37:
        /* <DEDUP_REMOVED lines=37> */
.L_x_40:
[----:B------:R-:W-:Y:S05]  /*36e0*/  BSYNC.RECONVERGENT B0 ;  /* 0x0000000000007941 */ /* 0x000fea0003800200 */
.L_x_39:
[----:B------:R-:W-:Y:S01]  /*36f0*/  R2P PR, R17, 0x7f ;  /* 0x0000007f11007804 */ /* 0x000fe20000000000 */
[----:B--2---:R2:W3:Y:S01]  /*3700*/  SHFL.IDX PT, R47, R0, R47, 0x1f ;  /* 0x00001f2f002f7589 */ /* 0x0044e200000e0000 */
[----:B------:R-:W-:Y:S11]  /*3710*/  BSSY.RECONVERGENT B0, `(.L_x_41) ;  /* 0x0000021000007945 */ /* 0x000ff60003800200 */
[----:B0-----:R-:W-:-:S02]  /*3720*/  VOTE.ANY R15, PT, P0 ;  /* 0x00000000000f7806 */ /* 0x001fc400000e0100 */
        /* <DEDUP_REMOVED lines=19> */
[----:B------:R-:W-:Y:S01]  /*3860*/  LOP3.LUT R15, R16, R15, RZ, 0xc0, !PT ;  /* 0x0000000f100f7212 */ /* 0x000fe200078ec0ff */
[----:B------:R-:W-:Y:S01]  /*3870*/  IMAD.MOV.U32 R16, RZ, RZ, RZ ;  /* 0x000000ffff107224 */ /* 0x000fe200078e00ff */
[----:B------:R-:W-:Y:S02]  /*3880*/  @!P0 LOP3.LUT R20, RZ, R20, RZ, 0x33, !PT ;  /* 0x00000014ff148212 */ /* 0x000fe400078e33ff */
[----:B------:R-:W-:-:S04]  /*3890*/  LOP3.LUT R15, R18, R15, RZ, 0xc0, !PT ;  /* 0x0000000f120f7212 */ /* 0x000fc800078ec0ff */
[----:B------:R-:W-:-:S04]  /*38a0*/  LOP3.LUT R20, R20, R15, RZ, 0xc0, !PT ;  /* 0x0000000f14147212 */ /* 0x000fc800078ec0ff */
[----:B------:R-:W0:Y:S01]  /*38b0*/  FLO.U32 R49, R20 ;  /* 0x0000001400317300 */ /* 0x000e2200000e0000 */
[----:B------:R-:W-:-:S07]  /*38c0*/  LOP3.LUT R50, R23, R20, RZ, 0xc0, !PT ;  /* 0x0000001417327212 */ /* 0x000fce00078ec0ff */
[----:B------:R-:W4:Y:S01]  /*38d0*/  POPC R50, R50 ;  /* 0x0000003200327309 */ /* 0x000f220000000000 */
[----:B0-----:R-:W-:-:S13]  /*38e0*/  ISETP.NE.AND P0, PT, R46, R49, PT ;  /* 0x000000312e00720c */ /* 0x001fda0003f05270 */
[----:B--234-:R-:W-:Y:S05]  /*38f0*/  @P0 BRA `(.L_x_42) ;  /* 0x0000000000080947 */ /* 0x01cfea0003800000 */
[----:B------:R-:W-:-:S05]  /*3900*/  IMAD R17, R17, 0x4, R22 ;  /* 0x0000000411117824 */ /* 0x000fca00078e0216 */
[----:B------:R0:W2:Y:S02]  /*3910*/  ATOMS.ADD R16, [R17], R50 ;  /* 0x000000321110738c */ /* 0x0000a40000000000 */
.L_x_42:
[----:B------:R-:W-:Y:S05]  /*3920*/  BSYNC.RECONVERGENT B0 ;  /* 0x0000000000007941 */ /* 0x000fea0003800200 */
.L_x_41:
[----:B------:R-:W-:Y:S01]  /*3930*/  R2P PR, R11, 0x7f ;  /* 0x0000007f0b007804 */ /* 0x000fe20000000000 */
[----:B--2---:R2:W3:Y:S01]  /*3940*/  SHFL.IDX PT, R49, R16, R49, 0x1f ;  /* 0x00001f3110317589 */ /* 0x0044e200000e0000 */
[----:B------:R-:W-:Y:S01]  /*3950*/  BSSY.RECONVERGENT B0, `(.L_x_43) ;  /* 0x0000021000007945 */ /* 0x000fe20003800200 */
[----:B------:R-:W-:-:S10]  /*3960*/  IMAD.MOV.U32 R20, RZ, RZ, RZ ;  /* 0x000000ffff147224 */ /* 0x000fd400078e00ff */
[----:B------:R-:W-:Y:S02]  /*3970*/  VOTE.ANY R0, PT, P0 ;  /* 0x0000000000007806 */ /* 0x000fe400000e0100 */
[----:B------:R-:W-:Y:S02]  /*3980*/  VOTE.ANY R15, PT, P1 ;  /* 0x00000000000f7806 */ /* 0x000fe400008e0100 */
[----:B------:R-:W-:Y:S02]  /*3990*/  @!P0 LOP3.LUT R0, RZ, R0, RZ, 0x33, !PT ;  /* 0x00000000ff008212 */ /* 0x000fe400078e33ff */
[----:B0-----:R-:W-:Y:S02]  /*39a0*/  VOTE.ANY R17, PT, P2 ;  /* 0x0000000000117806 */ /* 0x001fe400010e0100 */
        /* <DEDUP_REMOVED lines=25> */
[----:B------:R-:W-:-:S06]  /*3b40*/  IMAD R20, R11, 0x4, R22 ;  /* 0x000000040b147824 */ /* 0x000fcc00078e0216 */
[----:B------:R0:W2:Y:S02]  /*3b50*/  ATOMS.ADD R20, [R20], R21 ;  /* 0x000000151414738c */ /* 0x0000a40000000000 */
.L_x_44:
[----:B------:R-:W-:Y:S05]  /*3b60*/  BSYNC.RECONVERGENT B0 ;  /* 0x0000000000007941 */ /* 0x000fea0003800200 */
.L_x_43:
[----:B------:R-:W-:Y:S01]  /*3b70*/  R2P PR, R7, 0x7f ;  /* 0x0000007f07007804 */ /* 0x000fe20000000000 */
[----:B--2---:R2:W3:Y:S01]  /*3b80*/  SHFL.IDX PT, R20, R20, R15, 0x1f ;  /* 0x00001f0f14147589 */ /* 0x0044e200000e0000 */
[----:B------:R-:W-:Y:S01]  /*3b90*/  BSSY.RECONVERGENT B0, `(.L_x_45) ;  /* 0x0000023000007945 */ /* 0x000fe20003800200 */
[----:B------:R-:W-:-:S10]  /*3ba0*/  IMAD.MOV.U32 R16, RZ, RZ, RZ ;  /* 0x000000ffff107224 */ /* 0x000fd400078e00ff */
[----:B------:R-:W-:Y:S02]  /*3bb0*/  VOTE.ANY R0, PT, P0 ;  /* 0x0000000000007806 */ /* 0x000fe400000e0100 */
[----:B------:R-:W-:Y:S02]  /*3bc0*/  VOTE.ANY R11, PT, P1 ;  /* 0x00000000000b7806 */ /* 0x000fe400008e0100 */
[----:B------:R-:W-:Y:S02]  /*3bd0*/  @!P0 LOP3.LUT R0, RZ, R0, RZ, 0x33, !PT ;  /* 0x00000000ff008212 */ /* 0x000fe400078e33ff */
[----:B------:R-:W-:Y:S02]  /*3be0*/  @!P1 LOP3.LUT R11, RZ, R11, RZ, 0x33, !PT ;  /* 0x0000000bff0b9212 */ /* 0x000fe400078e33ff */
[----:B------:R-:W-:Y:S02]  /*3bf0*/  VOTE.ANY R17, PT, P2 ;  /* 0x0000000000117806 */ /* 0x000fe400010e0100 */
[----:B------:R-:W-:-:S02]  /*3c00*/  LOP3.LUT R0, R11, R0, RZ, 0xc0, !PT ;  /* 0x000000000b007212 */ /* 0x000fc400078ec0ff */
[----:B------:R-:W-:Y:S02]  /*3c10*/  VOTE.ANY R11, PT, P3 ;  /* 0x00000000000b7806 */ /* 0x000fe400018e0100 */
[----:B------:R-:W-:Y:S02]  /*3c20*/  @!P2 LOP3.LUT R17, RZ, R17, RZ, 0x33, !PT ;  /* 0x00000011ff11a212 */ /* 0x000fe400078e33ff */
[----:B------:R-:W-:Y:S02]  /*3c30*/  @!P3 LOP3.LUT R11, RZ, R11, RZ, 0x33, !PT ;  /* 0x0000000bff0bb212 */ /* 0x000fe400078e33ff */
[----:B------:R-:W-:Y:S02]  /*3c40*/  LOP3.LUT R0, R17, R0, RZ, 0xc0, !PT ;  /* 0x0000000011007212 */ /* 0x000fe400078ec0ff */
[----:B------:R-:W-:Y:S02]  /*3c50*/  LOP3.LUT P0, RZ, R7, 0x80, RZ, 0xc0, !PT ;  /* 0x0000008007ff7812 */ /* 0x000fe4000780c0ff */
[----:B------:R-:W-:-:S02]  /*3c60*/  VOTE.ANY R17, PT, P4 ;  /* 0x0000000000117806 */ /* 0x000fc400020e0100 */
[----:B------:R-:W-:Y:S02]  /*3c70*/  LOP3.LUT R0, R11, R0, RZ, 0xc0, !PT ;  /* 0x000000000b007212 */ /* 0x000fe400078ec0ff */
[----:B------:R-:W-:Y:S02]  /*3c80*/  VOTE.ANY R11, PT, P5 ;  /* 0x00000000000b7806 */ /* 0x000fe400028e0100 */
[----:B------:R-:W-:Y:S02]  /*3c90*/  @!P4 LOP3.LUT R17, RZ, R17, RZ, 0x33, !PT ;  /* 0x00000011ff11c212 */ /* 0x000fe400078e33ff */
[----:B------:R-:W-:Y:S02]  /*3ca0*/  @!P5 LOP3.LUT R11, RZ, R11, RZ, 0x33, !PT ;  /* 0x0000000bff0bd212 */ /* 0x000fe400078e33ff */
[----:B------:R-:W-:Y:S02]  /*3cb0*/  LOP3.LUT R0, R17, R0, RZ, 0xc0, !PT ;  /* 0x0000000011007212 */ /* 0x000fe400078ec0ff */
[----:B------:R-:W-:-:S02]  /*3cc0*/  VOTE.ANY R17, PT, P6 ;  /* 0x0000000000117806 */ /* 0x000fc400030e0100 */
[----:B------:R-:W-:Y:S02]  /*3cd0*/  LOP3.LUT R0, R11, R0, RZ, 0xc0, !PT ;  /* 0x000000000b007212 */ /* 0x000fe400078ec0ff */
[----:B------:R-:W-:Y:S02]  /*3ce0*/  VOTE.ANY R11, PT, P0 ;  /* 0x00000000000b7806 */ /* 0x000fe400000e0100 */
[----:B------:R-:W-:Y:S02]  /*3cf0*/  @!P6 LOP3.LUT R17, RZ, R17, RZ, 0x33, !PT ;  /* 0x00000011ff11e212 */ /* 0x000fe400078e33ff */
[----:B------:R-:W-:Y:S02]  /*3d00*/  @!P0 LOP3.LUT R11, RZ, R11, RZ, 0x33, !PT ;  /* 0x0000000bff0b8212 */ /* 0x000fe400078e33ff */
[----:B------:R-:W-:-:S04]  /*3d10*/  LOP3.LUT R0, R17, R0, RZ, 0xc0, !PT ;  /* 0x0000000011007212 */ /* 0x000fc800078ec0ff */
[----:B------:R-:W-:Y:S02]  /*3d20*/  LOP3.LUT R48, R11, R0, RZ, 0xc0, !PT ;  /* 0x000000000b307212 */ /* 0x000fe400078ec0ff */
[----:B------:R-:W-:Y:S02]  /*3d30*/  SHF.R.U32.HI R0, RZ, UR6, R36 ;  /* 0x00000006ff007c19 */ /* 0x000fe40008011624 */
[----:B------:R-:W4:Y:S01]  /*3d40*/  FLO.U32 R18, R48 ;  /* 0x0000003000127300 */ /* 0x000f2200000e0000 */
[----:B------:R-:W-:Y:S02]  /*3d50*/  LOP3.LUT R19, R23, R48, RZ, 0xc0, !PT ;  /* 0x0000003017137212 */ /* 0x000fe400078ec0ff */
[----:B------:R-:W-:-:S05]  /*3d60*/  LOP3.LUT R0, R0, UR5, RZ, 0x30, !PT ;  /* 0x0000000500007c12 */ /* 0x000fca000f8e30ff */
[----:B------:R-:W0:Y:S01]  /*3d70*/  POPC R19, R19 ;  /* 0x0000001300137309 */ /* 0x000e220000000000 */
[----:B----4-:R-:W-:-:S13]  /*3d80*/  ISETP.NE.AND P0, PT, R46, R18, PT ;  /* 0x000000122e00720c */ /* 0x010fda0003f05270 */
[----:B0-23--:R-:W-:Y:S05]  /*3d90*/  @P0 BRA `(.L_x_46) ;  /* 0x0000000000080947 */ /* 0x00dfea0003800000 */
[----:B------:R-:W-:-:S06]  /*3da0*/  IMAD R16, R7, 0x4, R22 ;  /* 0x0000000407107824 */ /* 0x000fcc00078e0216 */
[----:B------:R0:W2:Y:S02]  /*3db0*/  ATOMS.ADD R16, [R16], R19 ;  /* 0x000000131010738c */ /* 0x0000a40000000000 */
.L_x_46:
[----:B------:R-:W-:Y:S05]  /*3dc0*/  BSYNC.RECONVERGENT B0 ;  /* 0x0000000000007941 */ /* 0x000fea0003800200 */
.L_x_45:
[----:B------:R-:W-:Y:S01]  /*3dd0*/  R2P PR, R0, 0x7f ;  /* 0x0000007f00007804 */ /* 0x000fe20000000000 */
[----:B--2---:R2:W3:Y:S01]  /*3de0*/  SHFL.IDX PT, R18, R16, R18, 0x1f ;  /* 0x00001f1210127589 */ /* 0x0044e200000e0000 */
[----:B------:R-:W-:Y:S01]  /*3df0*/  SHF.R.U32.HI R11, RZ, UR6, R35 ;  /* 0x00000006ff0b7c19 */ /* 0x000fe20008011623 */
[----:B------:R-:W-:Y:S01]  /*3e00*/  BSSY.RECONVERGENT B0, `(.L_x_47) ;  /* 0x0000022000007945 */ /* 0x000fe20003800200 */
[----:B------:R-:W-:Y:S02]  /*3e10*/  IMAD.MOV.U32 R15, RZ, RZ, RZ ;  /* 0x000000ffff0f7224 */ /* 0x000fe400078e00ff */
[----:B------:R-:W-:-:S07]  /*3e20*/  LOP3.LUT R11, R11, UR5, RZ, 0x30, !PT ;  /* 0x000000050b0b7c12 */ /* 0x000fce000f8e30ff */
[----:B------:R-:W-:Y:S02]  /*3e30*/  VOTE.ANY R7, PT, P0 ;  /* 0x0000000000077806 */ /* 0x000fe400000e0100 */
[----:B------:R-:W-:Y:S02]  /*3e40*/  VOTE.ANY R48, PT, P1 ;  /* 0x0000000000307806 */ /* 0x000fe400008e0100 */
[----:B------:R-:W-:Y:S02]  /*3e50*/  @!P0 LOP3.LUT R7, RZ, R7, RZ, 0x33, !PT ;  /* 0x00000007ff078212 */ /* 0x000fe400078e33ff */
[----:B------:R-:W-:Y:S02]  /*3e60*/  @!P1 LOP3.LUT R48, RZ, R48, RZ, 0x33, !PT ;  /* 0x00000030ff309212 */ /* 0x000fe400078e33ff */
[----:B------:R-:W-:Y:S02]  /*3e70*/  LOP3.LUT P0, RZ, R0, 0x80, RZ, 0xc0, !PT ;  /* 0x0000008000ff7812 */ /* 0x000fe4000780c0ff */
[----:B------:R-:W-:-:S02]  /*3e80*/  LOP3.LUT R7, R48, R7, RZ, 0xc0, !PT ;  /* 0x0000000730077212 */ /* 0x000fc400078ec0ff */
[----:B------:R-:W-:-:S04]  /*3e90*/  VOTE.ANY R48, PT, P2 ;  /* 0x0000000000307806 */ /* 0x000fc800010e0100 */
[----:B------:R-:W-:-:S04]  /*3ea0*/  @!P2 LOP3.LUT R48, RZ, R48, RZ, 0x33, !PT ;  /* 0x00000030ff30a212 */ /* 0x000fc800078e33ff */
[----:B------:R-:W-:Y:S02]  /*3eb0*/  LOP3.LUT R7, R48, R7, RZ, 0xc0, !PT ;  /* 0x0000000730077212 */ /* 0x000fe400078ec0ff */
        /* <DEDUP_REMOVED lines=14> */
[----:B------:R-:W-:-:S04]  /*3fa0*/  LOP3.LUT R48, R48, R7, RZ, 0xc0, !PT ;  /* 0x0000000730307212 */ /* 0x000fc800078ec0ff */
[----:B------:R-:W4:Y:S01]  /*3fb0*/  FLO.U32 R52, R48 ;  /* 0x0000003000347300 */ /* 0x000f2200000e0000 */
[----:B------:R-:W-:-:S07]  /*3fc0*/  LOP3.LUT R17, R23, R48, RZ, 0xc0, !PT ;  /* 0x0000003017117212 */ /* 0x000fce00078ec0ff */
[----:B------:R-:W0:Y:S01]  /*3fd0*/  POPC R17, R17 ;  /* 0x0000001100117309 */ /* 0x000e220000000000 */
[----:B----4-:R-:W-:-:S13]  /*3fe0*/  ISETP.NE.AND P0, PT, R46, R52, PT ;  /* 0x000000342e00720c */ /* 0x010fda0003f05270 */
[----:B0-23--:R-:W-:Y:S05]  /*3ff0*/  @P0 BRA `(.L_x_48) ;  /* 0x0000000000080947 */ /* 0x00dfea0003800000 */
[----:B------:R-:W-:-:S05]  /*4000*/  IMAD R0, R0, 0x4, R22 ;  /* 0x0000000400007824 */ /* 0x000fca00078e0216 */
[----:B------:R0:W2:Y:S02]  /*4010*/  ATOMS.ADD R15, [R0], R17 ;  /* 0x00000011000f738c */ /* 0x0000a40000000000 */
.L_x_48:
[----:B------:R-:W-:Y:S05]  /*4020*/  BSYNC.RECONVERGENT B0 ;  /* 0x0000000000007941 */ /* 0x000fea0003800200 */
.L_x_47:
[----:B------:R-:W-:Y:S01]  /*4030*/  R2P PR, R11, 0x7f ;  /* 0x0000007f0b007804 */ /* 0x000fe20000000000 */
[----:B--2---:R2:W3:Y:S01]  /*4040*/  SHFL.IDX PT, R16, R15, R52, 0x1f ;  /* 0x00001f340f107589 */ /* 0x0044e200000e0000 */
[----:B------:R-:W-:Y:S11]  /*4050*/  BSSY.RECONVERGENT B0, `(.L_x_49) ;  /* 0x0000023000007945 */ /* 0x000ff60003800200 */
[----:B0-----:R-:W-:-:S02]  /*4060*/  VOTE.ANY R0, PT, P0 ;  /* 0x0000000000007806 */ /* 0x001fc400000e0100 */
[----:B------:R-:W-:Y:S02]  /*4070*/  VOTE.ANY R7, PT, P1 ;  /* 0x0000000000077806 */ /* 0x000fe400008e0100 */
[----:B------:R-:W-:Y:S02]  /*4080*/  @!P0 LOP3.LUT R0, RZ, R0, RZ, 0x33, !PT ;  /* 0x00000000ff008212 */ /* 0x000fe400078e33ff */
[----:B------:R-:W-:Y:S02]  /*4090*/  @!P1 LOP3.LUT R7, RZ, R7, RZ, 0x33, !PT ;  /* 0x00000007ff079212 */ /* 0x000fe400078e33ff */
[----:B------:R-:W-:Y:S02]  /*40a0*/  LOP3.LUT P0, RZ, R11, 0x80, RZ, 0xc0, !PT ;  /* 0x000000800bff7812 */ /* 0x000fe4000780c0ff */
        /* <DEDUP_REMOVED lines=19> */
[----:B------:R0:W4:Y:S01]  /*41e0*/  FLO.U32 R7, R0 ;  /* 0x0000000000077300 */ /* 0x00012200000e0000 */
[----:B------:R-:W-:-:S07]  /*41f0*/  LOP3.LUT R48, R23, R0, RZ, 0xc0, !PT ;  /* 0x0000000017307212 */ /* 0x000fce00078ec0ff */
[----:B--2---:R2:W1:Y:S01]  /*4200*/  POPC R15, R48 ;  /* 0x00000030000f7309 */ /* 0x0044620000000000 */
[----:B0-----:R-:W-:-:S04]  /*4210*/  SHF.R.U32.HI R0, RZ, UR6, R34 ;  /* 0x00000006ff007c19 */ /* 0x001fc80008011622 */
[----:B------:R-:W-:Y:S02]  /*4220*/  LOP3.LUT R0, R0, UR5, RZ, 0x30, !PT ;  /* 0x0000000500007c12 */ /* 0x000fe4000f8e30ff */
[----:B----4-:R-:W-:Y:S01]  /*4230*/  ISETP.NE.AND P0, PT, R46, R7, PT ;  /* 0x000000072e00720c */ /* 0x010fe20003f05270 */
[----:B--2---:R-:W-:-:S12]  /*4240*/  IMAD.MOV.U32 R48, RZ, RZ, RZ ;  /* 0x000000ffff307224 */ /* 0x004fd800078e00ff */
[----:B-1-3--:R-:W-:Y:S05]  /*4250*/  @P0 BRA `(.L_x_50) ;  /* 0x0000000000080947 */ /* 0x00afea0003800000 */
[----:B------:R-:W-:-:S06]  /*4260*/  IMAD R48, R11, 0x4, R22 ;  /* 0x000000040b307824 */ /* 0x000fcc00078e0216 */
[----:B------:R0:W1:Y:S02]  /*4270*/  ATOMS.ADD R48, [R48], R15 ;  /* 0x0000000f3030738c */ /* 0x0000640000000000 */
.L_x_50:
[----:B------:R-:W-:Y:S05]  /*4280*/  BSYNC.RECONVERGENT B0 ;  /* 0x0000000000007941 */ /* 0x000fea0003800200 */
.L_x_49:
[----:B------:R-:W-:Y:S01]  /*4290*/  R2P PR, R0, 0x7f ;  /* 0x0000007f00007804 */ /* 0x000fe20000000000 */
[----:B------:R-:W-:Y:S01]  /*42a0*/  IMAD.IADD R14, R14, 0x1, R8 ;  /* 0x000000010e0e7824 */ /* 0x000fe200078e0208 */
[----:B------:R-:W-:Y:S01]  /*42b0*/  BSSY.RECONVERGENT B0, `(.L_x_51) ;  /* 0x0000025000007945 */ /* 0x000fe20003800200 */
[----:B------:R-:W-:Y:S02]  /*42c0*/  IMAD.IADD R13, R13, 0x1, R12 ;  /* 0x000000010d0d7824 */ /* 0x000fe400078e020c */
[----:B-1----:R1:W2:Y:S08]  /*42d0*/  SHFL.IDX PT, R12, R48, R7, 0x1f ;  /* 0x00001f07300c7589 */ /* 0x0022b000000e0000 */
[----:B------:R-:W-:-:S02]  /*42e0*/  VOTE.ANY R11, PT, P0 ;  /* 0x00000000000b7806 */ /* 0x000fc400000e0100 */
[----:B------:R-:W-:Y:S01]  /*42f0*/  VOTE.ANY R8, PT, P1 ;  /* 0x0000000000087806 */ /* 0x000fe200008e0100 */
[----:B-1----:R-:W-:Y:S01]  /*4300*/  IMAD.MOV.U32 R7, RZ, RZ, RZ ;  /* 0x000000ffff077224 */ /* 0x002fe200078e00ff */
        /* <DEDUP_REMOVED lines=22> */
[----:B------:R1:W3:Y:S01]  /*4470*/  FLO.U32 R8, R52 ;  /* 0x0000003400087300 */ /* 0x0002e200000e0000 */
[----:B------:R-:W-:-:S07]  /*4480*/  LOP3.LUT R11, R23, R52, RZ, 0xc0, !PT ;  /* 0x00000034170b7212 */ /* 0x000fce00078ec0ff */
[----:B------:R-:W4:Y:S01]  /*4490*/  POPC R11, R11 ;  /* 0x0000000b000b7309 */ /* 0x000f220000000000 */
[----:B-1----:R-:W-:-:S04]  /*44a0*/  SHF.R.U32.HI R52, RZ, UR6, R26 ;  /* 0x00000006ff347c19 */ /* 0x002fc8000801161a */
[----:B------:R-:W-:Y:S02]  /*44b0*/  LOP3.LUT R48, R52, UR5, RZ, 0x30, !PT ;  /* 0x0000000534307c12 */ /* 0x000fe4000f8e30ff */
[----:B---3--:R-:W-:-:S13]  /*44c0*/  ISETP.NE.AND P0, PT, R46, R8, PT ;  /* 0x000000082e00720c */ /* 0x008fda0003f05270 */
[----:B--2-4-:R-:W-:Y:S05]  /*44d0*/  @P0 BRA `(.L_x_52) ;  /* 0x0000000000080947 */ /* 0x014fea0003800000 */
[----:B------:R-:W-:-:S05]  /*44e0*/  IMAD R0, R0, 0x4, R22 ;  /* 0x0000000400007824 */ /* 0x000fca00078e0216 */
[----:B------:R1:W2:Y:S02]  /*44f0*/  ATOMS.ADD R7, [R0], R11 ;  /* 0x0000000b0007738c */ /* 0x0002a40000000000 */
.L_x_52:
[----:B------:R-:W-:Y:S05]  /*4500*/  BSYNC.RECONVERGENT B0 ;  /* 0x0000000000007941 */ /* 0x000fea0003800200 */
.L_x_51:
[----:B------:R-:W-:Y:S01]  /*4510*/  R2P PR, R48, 0x7f ;  /* 0x0000007f30007804 */ /* 0x000fe20000000000 */
[----:B------:R-:W-:Y:S01]  /*4520*/  IMAD.IADD R10, R10, 0x1, R51 ;  /* 0x000000010a0a7824 */ /* 0x000fe200078e0233 */
[----:B--2---:R2:W3:Y:S01]  /*4530*/  SHFL.IDX PT, R8, R7, R8, 0x1f ;  /* 0x00001f0807087589 */ /* 0x0044e200000e0000 */
[----:B------:R-:W-:Y:S01]  /*4540*/  BSSY.RECONVERGENT B0, `(.L_x_53) ;  /* 0x0000024000007945 */ /* 0x000fe20003800200 */
[----:B------:R-:W-:Y:S02]  /*4550*/  IMAD.IADD R9, R9, 0x1, R45 ;  /* 0x0000000109097824 */ /* 0x000fe400078e022d */
[----:B------:R-:W-:-:S07]  /*4560*/  IMAD.MOV.U32 R45, RZ, RZ, RZ ;  /* 0x000000ffff2d7224 */ /* 0x000fce00078e00ff */
[----:B-1----:R-:W-:Y:S02]  /*4570*/  VOTE.ANY R0, PT, P0 ;  /* 0x0000000000007806 */ /* 0x002fe400000e0100 */
        /* <DEDUP_REMOVED lines=23> */
[----:B------:R-:W-:Y:S02]  /*46f0*/  SHF.R.U32.HI R51, RZ, UR6, R33 ;  /* 0x00000006ff337c19 */ /* 0x000fe40008011621 */
[----:B------:R1:W4:Y:S02]  /*4700*/  FLO.U32 R0, R52 ;  /* 0x0000003400007300 */ /* 0x00032400000e0000 */
[----:B------:R-:W-:Y:S02]  /*4710*/  LOP3.LUT R51, R51, UR5, RZ, 0x30, !PT ;  /* 0x0000000533337c12 */ /* 0x000fe4000f8e30ff */
[----:B-1----:R-:W-:-:S04]  /*4720*/  LOP3.LUT R52, R23, R52, RZ, 0xc0, !PT ;  /* 0x0000003417347212 */ /* 0x002fc800078ec0ff */
[----:B--2---:R1:W2:Y:S01]  /*4730*/  POPC R7, R52 ;  /* 0x0000003400077309 */ /* 0x0042a20000000000 */
[----:B----4-:R-:W-:-:S13]  /*4740*/  ISETP.NE.AND P0, PT, R46, R0, PT ;  /* 0x000000002e00720c */ /* 0x010fda0003f05270 */
[----:B-123--:R-:W-:Y:S05]  /*4750*/  @P0 BRA `(.L_x_54) ;  /* 0x0000000000080947 */ /* 0x00efea0003800000 */
[----:B------:R-:W-:-:S05]  /*4760*/  IMAD R48, R48, 0x4, R22 ;  /* 0x0000000430307824 */ /* 0x000fca00078e0216 */
[----:B------:R1:W2:Y:S02]  /*4770*/  ATOMS.ADD R45, [R48], R7 ;  /* 0x00000007302d738c */ /* 0x0002a40000000000 */
.L_x_54:
[----:B------:R-:W-:Y:S05]  /*4780*/  BSYNC.RECONVERGENT B0 ;  /* 0x0000000000007941 */ /* 0x000fea0003800200 */
.L_x_53:
[----:B------:R-:W-:Y:S01]  /*4790*/  R2P PR, R51, 0x7f ;  /* 0x0000007f33007804 */ /* 0x000fe20000000000 */
[----:B------:R-:W-:Y:S01]  /*47a0*/  IMAD.IADD R6, R5, 0x1, R6 ;  /* 0x0000000105067824 */ /* 0x000fe200078e0206 */
[----:B--2---:R2:W3:Y:S01]  /*47b0*/  SHFL.IDX PT, R0, R45, R0, 0x1f ;  /* 0x00001f002d007589 */ /* 0x0044e200000e0000 */
[----:B------:R-:W-:Y:S01]  /*47c0*/  IMAD.IADD R4, R4, 0x1, R47 ;  /* 0x0000000104047824 */ /* 0x000fe200078e022f */
[----:B------:R-:W-:Y:S01]  /*47d0*/  SHF.R.U32.HI R47, RZ, UR6, R32 ;  /* 0x00000006ff2f7c19 */ /* 0x000fe20008011620 */
[----:B------:R-:W-:Y:S03]  /*47e0*/  BSSY.RECONVERGENT B0, `(.L_x_55) ;  /* 0x0000022000007945 */ /* 0x000fe60003800200 */
[----:B------:R-:W-:-:S05]  /*47f0*/  LOP3.LUT R47, R47, UR5, RZ, 0x30, !PT ;  /* 0x000000052f2f7c12 */ /* 0x000fca000f8e30ff */
        /* <DEDUP_REMOVED lines=9> */
[----:B------:R-:W-:Y:S02]  /*4890*/  VOTE.ANY R48, PT, P3 ;  /* 0x0000000000307806 */ /* 0x000fe400018e0100 */
[----:B------:R-:W-:Y:S02]  /*48a0*/  VOTE.ANY R52, PT, P0 ;  /* 0x0000000000347806 */ /* 0x000fe400000e0100 */
[----:B------:R-:W-:Y:S02]  /*48b0*/  @!P3 LOP3.LUT R48, RZ, R48, RZ, 0x33, !PT ;  /* 0x00000030ff30b212 */ /* 0x000fe400078e33ff */
[----:B------:R-:W-:Y:S02]  /*48c0*/  @!P0 LOP3.LUT R52, RZ, R52, RZ, 0x33, !PT ;  /* 0x00000034ff348212 */ /* 0x000fe400078e33ff */
        /* <DEDUP_REMOVED lines=9> */
[----:B------:R-:W-:Y:S01]  /*4960*/  LOP3.LUT R5, R48, R5, RZ, 0xc0, !PT ;  /* 0x0000000530057212 */ /* 0x000fe200078ec0ff */
[----:B------:R-:W-:-:S03]  /*4970*/  IMAD.MOV.U32 R48, RZ, RZ, RZ ;  /* 0x000000ffff307224 */ /* 0x000fc600078e00ff */
[----:B------:R-:W-:-:S04]  /*4980*/  LOP3.LUT R52, R52, R5, RZ, 0xc0, !PT ;  /* 0x0000000534347212 */ /* 0x000fc800078ec0ff */
[----:B------:R1:W4:Y:S02]  /*4990*/  FLO.U32 R5, R52 ;  /* 0x0000003400057300 */ /* 0x00032400000e0000 */
[----:B-1----:R-:W-:-:S06]  /*49a0*/  LOP3.LUT R52, R23, R52, RZ, 0xc0, !PT ;  /* 0x0000003417347212 */ /* 0x002fcc00078ec0ff */
[----:B--2---:R1:W2:Y:S01]  /*49b0*/  POPC R45, R52 ;  /* 0x00000034002d7309 */ /* 0x0042a20000000000 */
[----:B----4-:R-:W-:-:S13]  /*49c0*/  ISETP.NE.AND P0, PT, R46, R5, PT ;  /* 0x000000052e00720c */ /* 0x010fda0003f05270 */
[----:B-1-3--:R-:W-:Y:S05]  /*49d0*/  @P0 BRA `(.L_x_56) ;  /* 0x0000000000080947 */ /* 0x00afea0003800000 */
[----:B------:R-:W-:-:S06]  /*49e0*/  IMAD R48, R51, 0x4, R22 ;  /* 0x0000000433307824 */ /* 0x000fcc00078e0216 */
[----:B--2---:R1:W3:Y:S02]  /*49f0*/  ATOMS.ADD R48, [R48], R45 ;  /* 0x0000002d3030738c */ /* 0x0042e40000000000 */
.L_x_56:
[----:B------:R-:W-:Y:S05]  /*4a00*/  BSYNC.RECONVERGENT B0 ;  /* 0x0000000000007941 */ /* 0x000fea0003800200 */
.L_x_55:
[----:B------:R-:W-:Y:S01]  /*4a10*/  R2P PR, R47, 0x7f ;  /* 0x0000007f2f007804 */ /* 0x000fe20000000000 */
[----:B------:R-:W-:Y:S01]  /*4a20*/  IMAD.IADD R50, R50, 0x1, R49 ;  /* 0x0000000132327824 */ /* 0x000fe200078e0231 */
[----:B---3--:R3:W4:Y:S01]  /*4a30*/  SHFL.IDX PT, R48, R48, R5, 0x1f ;  /* 0x00001f0530307589 */ /* 0x00872200000e0000 */
[----:B------:R-:W-:Y:S01]  /*4a40*/  IMAD.IADD R20, R21, 0x1, R20 ;  /* 0x0000000115147824 */ /* 0x000fe200078e0214 */
[----:B------:R-:W-:Y:S01]  /*4a50*/  SHF.R.U32.HI R21, RZ, UR6, R31 ;  /* 0x00000006ff157c19 */ /* 0x000fe2000801161f */
[----:B------:R-:W-:Y:S03]  /*4a60*/  BSSY.RECONVERGENT B0, `(.L_x_57) ;  /* 0x0000022000007945 */ /* 0x000fe60003800200 */
[----:B---3--:R-:W-:Y:S01]  /*4a70*/  LOP3.LUT R5, R21, UR5, RZ, 0x30, !PT ;  /* 0x0000000515057c12 */ /* 0x008fe2000f8e30ff */
[----:B------:R-:W-:-:S04]  /*4a80*/  IMAD.MOV.U32 R21, RZ, RZ, RZ ;  /* 0x000000ffff157224 */ /* 0x000fc800078e00ff */
        /* <DEDUP_REMOVED lines=23> */
[----:B------:R-:W-:-:S04]  /*4c00*/  LOP3.LUT R52, R49, R52, RZ, 0xc0, !PT ;  /* 0x0000003431347212 */ /* 0x000fc800078ec0ff */
[----:B------:R-:W3:Y:S01]  /*4c10*/  FLO.U32 R49, R52 ;  /* 0x0000003400317300 */ /* 0x000ee200000e0000 */
[----:B------:R-:W-:-:S07]  /*4c20*/  LOP3.LUT R51, R23, R52, RZ, 0xc0, !PT ;  /* 0x0000003417337212 */ /* 0x000fce00078ec0ff */
[----:B------:R-:W0:Y:S01]  /*4c30*/  POPC R51, R51 ;  /* 0x0000003300337309 */ /* 0x000e220000000000 */
[----:B---3--:R-:W-:-:S13]  /*4c40*/  ISETP.NE.AND P0, PT, R46, R49, PT ;  /* 0x000000312e00720c */ /* 0x008fda0003f05270 */
[----:B0---4-:R-:W-:Y:S05]  /*4c50*/  @P0 BRA `(.L_x_58) ;  /* 0x0000000000080947 */ /* 0x011fea0003800000 */
[----:B------:R-:W-:-:S05]  /*4c60*/  IMAD R52, R47, 0x4, R22 ;  /* 0x000000042f347824 */ /* 0x000fca00078e0216 */
[----:B------:R0:W3:Y:S02]  /*4c70*/  ATOMS.ADD R21, [R52], R51 ;  /* 0x000000333415738c */ /* 0x0000e40000000000 */
.L_x_58:
[----:B------:R-:W-:Y:S05]  /*4c80*/  BSYNC.RECONVERGENT B0 ;  /* 0x0000000000007941 */ /* 0x000fea0003800200 */
.L_x_57:
        /* <DEDUP_REMOVED lines=9> */
[----:B0-----:R-:W-:Y:S02]  /*4d20*/  VOTE.ANY R52, PT, P1 ;  /* 0x0000000000347806 */ /* 0x001fe400008e0100 */
        /* <DEDUP_REMOVED lines=22> */
[----:B------:R-:W0:Y:S01]  /*4e90*/  FLO.U32 R19, R52 ;  /* 0x0000003400137300 */ /* 0x000e2200000e0000 */
[----:B------:R-:W-:-:S07]  /*4ea0*/  LOP3.LUT R47, R23, R52, RZ, 0xc0, !PT ;  /* 0x00000034172f7212 */ /* 0x000fce00078ec0ff */
[----:B------:R-:W3:Y:S01]  /*4eb0*/  POPC R47, R47 ;  /* 0x0000002f002f7309 */ /* 0x000ee20000000000 */
[----:B0-----:R-:W-:-:S13]  /*4ec0*/  ISETP.NE.AND P0, PT, R46, R19, PT ;  /* 0x000000132e00720c */ /* 0x001fda0003f05270 */
[----:B---34-:R-:W-:Y:S05]  /*4ed0*/  @P0 BRA `(.L_x_60) ;  /* 0x0000000000080947 */ /* 0x018fea0003800000 */
[----:B------:R-:W-:-:S05]  /*4ee0*/  IMAD R52, R5, 0x4, R22 ;  /* 0x0000000405347824 */ /* 0x000fca00078e0216 */
[----:B------:R0:W3:Y:S02]  /*4ef0*/  ATOMS.ADD R17, [R52], R47 ;  /* 0x0000002f3411738c */ /* 0x0000e40000000000 */
.L_x_60:
[----:B------:R-:W-:Y:S05]  /*4f00*/  BSYNC.RECONVERGENT B0 ;  /* 0x0000000000007941 */ /* 0x000fea0003800200 */
.L_x_59:
        /* <DEDUP_REMOVED lines=39> */
.L_x_62:
[----:B------:R-:W-:Y:S05]  /*5180*/  BSYNC.RECONVERGENT B0 ;  /* 0x0000000000007941 */ /* 0x000fea0003800200 */
.L_x_61:
[----:B------:R-:W-:Y:S01]  /*5190*/  R2P PR, R19, 0x7f ;  /* 0x0000007f13007804 */ /* 0x000fe20000000000 */
[----:B------:R-:W-:Y:S01]  /*51a0*/  IMAD.IADD R0, R7, 0x1, R0 ;  /* 0x0000000107007824 */ /* 0x000fe200078e0200 */
[----:B---3--:R3:W4:Y:S01]  /*51b0*/  SHFL.IDX PT, R11, R11, R5, 0x1f ;  /* 0x00001f050b0b7589 */ /* 0x00872200000e0000 */
[----:B--2---:R-:W-:Y:S01]  /*51c0*/  IMAD.IADD R48, R45, 0x1, R48 ;  /* 0x000000012d307824 */ /* 0x004fe200078e0230 */
[----:B-1----:R-:W-:Y:S01]  /*51d0*/  SHF.R.U32.HI R45, RZ, UR6, R28 ;  /* 0x00000006ff2d7c19 */ /* 0x002fe2000801161c */
[----:B------:R-:W-:Y:S03]  /*51e0*/  BSSY.RECONVERGENT B0, `(.L_x_63) ;  /* 0x0000022000007945 */ /* 0x000fe60003800200 */
[----:B------:R-:W-:-:S05]  /*51f0*/  LOP3.LUT R45, R45, UR5, RZ, 0x30, !PT ;  /* 0x000000052d2d7c12 */ /* 0x000fca000f8e30ff */
        /* <DEDUP_REMOVED lines=24> */
[----:B------:R0:W1:Y:S01]  /*5380*/  FLO.U32 R7, R52 ;  /* 0x0000003400077300 */ /* 0x00006200000e0000 */
[----:B------:R-:W-:-:S07]  /*5390*/  LOP3.LUT R49, R23, R52, RZ, 0xc0, !PT ;  /* 0x0000003417317212 */ /* 0x000fce00078ec0ff */
[----:B------:R-:W2:Y:S01]  /*53a0*/  POPC R49, R49 ;  /* 0x0000003100317309 */ /* 0x000ea20000000000 */
[----:B0-----:R-:W-:Y:S01]  /*53b0*/  IMAD.MOV.U32 R52, RZ, RZ, RZ ;  /* 0x000000ffff347224 */ /* 0x001fe200078e00ff */
[----:B-1----:R-:W-:-:S13]  /*53c0*/  ISETP.NE.AND P0, PT, R46, R7, PT ;  /* 0x000000072e00720c */ /* 0x002fda0003f05270 */
[----:B--234-:R-:W-:Y:S05]  /*53d0*/  @P0 BRA `(.L_x_64) ;  /* 0x0000000000080947 */ /* 0x01cfea0003800000 */
[----:B------:R-:W-:-:S06]  /*53e0*/  IMAD R52, R19, 0x4, R22 ;  /* 0x0000000413347824 */ /* 0x000fcc00078e0216 */
[----:B------:R0:W1:Y:S02]  /*53f0*/  ATOMS.ADD R52, [R52], R49 ;  /* 0x000000313434738c */ /* 0x0000640000000000 */
.L_x_64:
[----:B------:R-:W-:Y:S05]  /*5400*/  BSYNC.RECONVERGENT B0 ;  /* 0x0000000000007941 */ /* 0x000fea0003800200 */
.L_x_63:
[----:B------:R-:W-:Y:S01]  /*5410*/  R2P PR, R45, 0x7f ;  /* 0x0000007f2d007804 */ /* 0x000fe20000000000 */
[----:B-1----:R1:W2:Y:S01]  /*5420*/  SHFL.IDX PT, R52, R52, R7, 0x1f ;  /* 0x00001f0734347589 */ /* 0x0022a200000e0000 */
[----:B------:R-:W-:Y:S11]  /*5430*/  BSSY.RECONVERGENT B0, `(.L_x_65) ;  /* 0x0000021000007945 */ /* 0x000ff60003800200 */
[----:B------:R-:W-:-:S02]  /*5440*/  VOTE.ANY R5, PT, P0 ;  /* 0x0000000000057806 */ /* 0x000fc400000e0100 */
[----:B------:R-:W-:Y:S02]  /*5450*/  VOTE.ANY R19, PT, P1 ;  /* 0x0000000000137806 */ /* 0x000fe400008e0100 */
[----:B------:R-:W-:Y:S02]  /*5460*/  @!P0 LOP3.LUT R5, RZ, R5, RZ, 0x33, !PT ;  /* 0x00000005ff058212 */ /* 0x000fe400078e33ff */
[----:B------:R-:W-:Y:S02]  /*5470*/  @!P1 LOP3.LUT R19, RZ, R19, RZ, 0x33, !PT ;  /* 0x00000013ff139212 */ /* 0x000fe400078e33ff */
[----:B-1----:R-:W-:Y:S02]  /*5480*/  VOTE.ANY R7, PT, P5 ;  /* 0x0000000000077806 */ /* 0x002fe400028e0100 */
[----:B------:R-:W-:Y:S02]  /*5490*/  LOP3.LUT R5, R19, R5, RZ, 0xc0, !PT ;  /* 0x0000000513057212 */ /* 0x000fe400078ec0ff */
[----:B------:R-:W-:-:S02]  /*54a0*/  VOTE.ANY R19, PT, P2 ;  /* 0x0000000000137806 */ /* 0x000fc400010e0100 */
        /* <DEDUP_REMOVED lines=9> */
[----:B------:R-:W-:-:S04]  /*5540*/  LOP3.LUT R5, R19, R5, RZ, 0xc0, !PT ;  /* 0x0000000513057212 */ /* 0x000fc800078ec0ff */
[----:B------:R-:W-:Y:S02]  /*5550*/  LOP3.LUT R5, R7, R5, RZ, 0xc0, !PT ;  /* 0x0000000507057212 */ /* 0x000fe400078ec0ff */
[----:B------:R-:W-:-:S04]  /*5560*/  VOTE.ANY R7, PT, P6 ;  /* 0x0000000000077806 */ /* 0x000fc800030e0100 */
[----:B------:R-:W-:-:S04]  /*5570*/  @!P6 LOP3.LUT R7, RZ, R7, RZ, 0x33, !PT ;  /* 0x00000007ff07e212 */ /* 0x000fc800078e33ff */
[----:B------:R-:W-:Y:S02]  /*5580*/  LOP3.LUT R5, R7, R5, RZ, 0xc0, !PT ;  /* 0x0000000507057212 */ /* 0x000fe400078ec0ff */
[----:B------:R-:W-:-:S04]  /*5590*/  VOTE.ANY R7, PT, P0 ;  /* 0x0000000000077806 */ /* 0x000fc800000e0100 */
[----:B------:R-:W-:-:S04]  /*55a0*/  @!P0 LOP3.LUT R7, RZ, R7, RZ, 0x33, !PT ;  /* 0x00000007ff078212 */ /* 0x000fc800078e33ff */
[----:B------:R-:W-:-:S04]  /*55b0*/  LOP3.LUT R19, R7, R5, RZ, 0xc0, !PT ;  /* 0x0000000507137212 */ /* 0x000fc800078ec0ff */
[----:B------:R-:W1:Y:S01]  /*55c0*/  FLO.U32 R7, R19 ;  /* 0x0000001300077300 */ /* 0x000e6200000e0000 */
[----:B------:R-:W-:-:S07]  /*55d0*/  LOP3.LUT R5, R23, R19, RZ, 0xc0, !PT ;  /* 0x0000001317057212 */ /* 0x000fce00078ec0ff */
[----:B------:R-:W3:Y:S01]  /*55e0*/  POPC R5, R5 ;  /* 0x0000000500057309 */ /* 0x000ee20000000000 */
[----:B-1----:R-:W-:Y:S01]  /*55f0*/  ISETP.NE.AND P0, PT, R46, R7, PT ;  /* 0x000000072e00720c */ /* 0x002fe20003f05270 */
[----:B------:R-:W-:-:S12]  /*5600*/  IMAD.MOV.U32 R46, RZ, RZ, RZ ;  /* 0x000000ffff2e7224 */ /* 0x000fd800078e00ff */
[----:B--23--:R-:W-:Y:S05]  /*5610*/  @P0 BRA `(.L_x_66) ;  /* 0x0000000000080947 */ /* 0x00cfea0003800000 */
[----:B------:R-:W-:-:S05]  /*5620*/  IMAD R22, R45, 0x4, R22 ;  /* 0x000000042d167824 */ /* 0x000fca00078e0216 */
[----:B------:R1:W2:Y:S02]  /*5630*/  ATOMS.ADD R46, [R22], R5 ;  /* 0x00000005162e738c */ /* 0x0002a40000000000 */
.L_x_66:
[----:B------:R-:W-:Y:S05]  /*5640*/  BSYNC.RECONVERGENT B0 ;  /* 0x0000000000007941 */ /* 0x000fea0003800200 */
.L_x_65:
[----:B-12---:R1:W2:Y:S01]  /*5650*/  SHFL.IDX PT, R22, R46, R7, 0x1f ;  /* 0x00001f072e167589 */ /* 0x0062a200000e0000 */
[----:B------:R-:W-:Y:S01]  /*5660*/  LOP3.LUT R19, R44, 0x80000000, RZ, 0x3c, !PT ;  /* 0x800000002c137812 */ /* 0x000fe200078e3cff */
[----:B------:R-:W-:Y:S01]  /*5670*/  IMAD.IADD R11, R15, 0x1, R11 ;  /* 0x000000010f0b7824 */ /* 0x000fe200078e020b */
[----:B------:R-:W-:Y:S01]  /*5680*/  LEA R14, R14, UR4, 0x2 ;  /* 0x000000040e0e7c11 */ /* 0x000fe2000f8e10ff */
[----:B------:R-:W-:Y:S01]  /*5690*/  BAR.SYNC.DEFER_BLOCKING 0x0 ;  /* 0x0000000000007b1d */ /* 0x000fe20000010000 */
[----:B------:R-:W-:Y:S01]  /*56a0*/  LOP3.LUT R43, R43, 0x80000000, RZ, 0x3c, !PT ;  /* 0x800000002b2b7812 */ /* 0x000fe200078e3cff */
[----:B------:R-:W-:Y:S01]  /*56b0*/  IMAD.IADD R21, R51, 0x1, R21 ;  /* 0x0000000133157824 */ /* 0x000fe200078e0215 */
[----:B------:R-:W-:Y:S01]  /*56c0*/  LEA R13, R13, UR4, 0x2 ;  /* 0x000000040d0d7c11 */ /* 0x000fe2000f8e10ff */
[----:B------:R-:W-:Y:S01]  /*56d0*/  IMAD.IADD R17, R47, 0x1, R17 ;  /* 0x000000012f117824 */ /* 0x000fe200078e0211 */
[----:B------:R-:W-:Y:S01]  /*56e0*/  LOP3.LUT R15, R42, 0x80000000, RZ, 0x3c, !PT ;  /* 0x800000002a0f7812 */ /* 0x000fe200078e3cff */
[----:B------:R-:W-:Y:S01]  /*56f0*/  IMAD.IADD R52, R49, 0x1, R52 ;  /* 0x0000000131347824 */ /* 0x000fe200078e0234 */
[----:B------:R-:W-:Y:S01]  /*5700*/  LEA R10, R10, UR4, 0x2 ;  /* 0x000000040a0a7c11 */ /* 0x000fe2000f8e10ff */
[----:B------:R-:W-:Y:S01]  /*5710*/  BSSY B1, `(.L_x_67) ;  /* 0x0000058000017945 */ /* 0x000fe20003800000 */
[----:B------:R-:W-:-:S02]  /*5720*/  LEA R42, R9, UR4, 0x2 ;  /* 0x00000004092a7c11 */ /* 0x000fc4000f8e10ff */
[----:B------:R-:W-:Y:S02]  /*5730*/  LEA R4, R4, UR4, 0x2 ;  /* 0x0000000404047c11 */ /* 0x000fe4000f8e10ff */
[----:B------:R-:W-:Y:S02]  /*5740*/  LEA R50, R50, UR4, 0x2 ;  /* 0x0000000432327c11 */ /* 0x000fe4000f8e10ff */
[----:B-1----:R-:W-:Y:S02]  /*5750*/  LEA R7, R20, UR4, 0x2 ;  /* 0x0000000414077c11 */ /* 0x002fe4000f8e10ff */
[----:B------:R-:W-:Y:S02]  /*5760*/  LEA R18, R18, UR4, 0x2 ;  /* 0x0000000412127c11 */ /* 0x000fe4000f8e10ff */
[----:B------:R-:W-:Y:S01]  /*5770*/  LEA R9, R16, UR4, 0x2 ;  /* 0x0000000410097c11 */ /* 0x000fe2000f8e10ff */
[----:B--2---:R-:W-:Y:S01]  /*5780*/  IMAD.IADD R22, R5, 0x1, R22 ;  /* 0x0000000105167824 */ /* 0x004fe200078e0216 */
[----:B------:R-:W-:-:S02]  /*5790*/  LEA R5, R6, UR4, 0x2 ;  /* 0x0000000406057c11 */ /* 0x000fc4000f8e10ff */
[----:B------:R-:W-:Y:S01]  /*57a0*/  LEA R12, R12, UR4, 0x2 ;  /* 0x000000040c0c7c11 */ /* 0x000fe2000f8e10ff */
[----:B------:R-:W-:Y:S01]  /*57b0*/  STS [R14+-0x4], R19 ;  /* 0xfffffc130e007388 */ /* 0x000fe20000000800 */
[----:B------:R-:W-:Y:S02]  /*57c0*/  LEA R48, R48, UR4, 0x2 ;  /* 0x0000000430307c11 */ /* 0x000fe4000f8e10ff */
[----:B------:R-:W-:Y:S01]  /*57d0*/  LEA R21, R21, UR4, 0x2 ;  /* 0x0000000415157c11 */ /* 0x000fe2000f8e10ff */
[----:B------:R1:W-:Y:S01]  /*57e0*/  STS [R13+-0x4], R43 ;  /* 0xfffffc2b0d007388 */ /* 0x0003e20000000800 */
[----:B------:R-:W-:Y:S02]  /*57f0*/  LEA R11, R11, UR4, 0x2 ;  /* 0x000000040b0b7c11 */ /* 0x000fe4000f8e10ff */
[----:B------:R-:W-:Y:S01]  /*5800*/  LEA R52, R52, UR4, 0x2 ;  /* 0x0000000434347c11 */ /* 0x000fe2000f8e10ff */
[----:B------:R2:W-:Y:S01]  /*5810*/  STS [R10+-0x4], R15 ;  /* 0xfffffc0f0a007388 */ /* 0x0005e20000000800 */
[----:B------:R-:W-:-:S03]  /*5820*/  ISETP.NE.AND P0, PT, R53, RZ, PT ;  /* 0x000000ff3500720c */ /* 0x000fc60003f05270 */
[----:B------:R-:W-:Y:S01]  /*5830*/  STS [R42+-0x4], R41 ;  /* 0xfffffc292a007388 */ /* 0x000fe20000000800 */
[----:B-1----:R-:W-:-:S03]  /*5840*/  LEA R13, R8, UR4, 0x2 ;  /* 0x00000004080d7c11 */ /* 0x002fc6000f8e10ff */
[----:B------:R1:W-:Y:S01]  /*5850*/  STS [R5+-0x4], R40 ;  /* 0xfffffc2805007388 */ /* 0x0003e20000000800 */
[----:B--2---:R-:W-:-:S03]  /*5860*/  LEA R15, R0, UR4, 0x2 ;  /* 0x00000004000f7c11 */ /* 0x004fc6000f8e10ff */
[----:B------:R-:W-:Y:S01]  /*5870*/  STS [R4+-0x4], R39 ;  /* 0xfffffc2704007388 */ /* 0x000fe20000000800 */
[----:B------:R-:W-:-:S03]  /*5880*/  LEA R0, R17, UR4, 0x2 ;  /* 0x0000000411007c11 */ /* 0x000fc6000f8e10ff */
[----:B------:R-:W-:Y:S01]  /*5890*/  STS [R50+-0x4], R25 ;  /* 0xfffffc1932007388 */ /* 0x000fe20000000800 */
[----:B-1----:R-:W-:-:S03]  /*58a0*/  LEA R5, R22, UR4, 0x2 ;  /* 0x0000000416057c11 */ /* 0x002fc6000f8e10ff */
[----:B------:R-:W-:Y:S04]  /*58b0*/  STS [R7+-0x4], R38 ;  /* 0xfffffc2607007388 */ /* 0x000fe80000000800 */
[----:B------:R-:W-:Y:S04]  /*58c0*/  STS [R18+-0x4], R37 ;  /* 0xfffffc2512007388 */ /* 0x000fe80000000800 */
[----:B------:R-:W-:Y:S04]  /*58d0*/  STS [R9+-0x4], R36 ;  /* 0xfffffc2409007388 */ /* 0x000fe80000000800 */
[----:B------:R-:W-:Y:S04]  /*58e0*/  STS [R12+-0x4], R35 ;  /* 0xfffffc230c007388 */ /* 0x000fe80000000800 */
[----:B------:R1:W-:Y:S04]  /*58f0*/  STS [R13+-0x4], R34 ;  /* 0xfffffc220d007388 */ /* 0x0003e80000000800 */
[----:B------:R2:W-:Y:S04]  /*5900*/  STS [R15+-0x4], R26 ;  /* 0xfffffc1a0f007388 */ /* 0x0005e80000000800 */
[----:B------:R2:W-:Y:S01]  /*5910*/  STS [R48+-0x4], R33 ;  /* 0xfffffc2130007388 */ /* 0x0005e20000000800 */
[----:B-1----:R-:W-:-:S03]  /*5920*/  LEA R13, R3, UR4, 0x3 ;  /* 0x00000004030d7c11 */ /* 0x002fc6000f8e18ff */
[----:B------:R2:W-:Y:S04]  /*5930*/  STS [R21+-0x4], R32 ;  /* 0xfffffc2015007388 */ /* 0x0005e80000000800 */
[----:B------:R2:W-:Y:S04]  /*5940*/  STS [R0+-0x4], R31 ;  /* 0xfffffc1f00007388 */ /* 0x0005e80000000800 */
[----:B------:R2:W-:Y:S04]  /*5950*/  STS [R11+-0x4], R30 ;  /* 0xfffffc1e0b007388 */ /* 0x0005e80000000800 */
[----:B------:R2:W-:Y:S04]  /*5960*/  STS [R52+-0x4], R29 ;  /* 0xfffffc1d34007388 */ /* 0x0005e80000000800 */
[----:B------:R2:W-:Y:S01]  /*5970*/  STS [R5+-0x4], R28 ;  /* 0xfffffc1c05007388 */ /* 0x0005e20000000800 */
[----:B------:R-:W-:Y:S05]  /*5980*/  @P0 BRA `(.L_x_68) ;  /* 0x0000000000c00947 */ /* 0x000fea0003800000 */
[----:B------:R-:W1:Y:S02]  /*5990*/  LDCU.64 UR10, c[0x0][0x398] ;  /* 0x00007300ff0a77ac */ /* 0x000e640008000a00 */
[----:B-1----:R-:W-:-:S04]  /*59a0*/  LEA R6, P0, R3, UR10, 0x3 ;  /* 0x0000000a03067c11 */ /* 0x002fc8000f8018ff */
[----:B------:R-:W-:-:S05]  /*59b0*/  LEA.HI.X R7, R3, UR11, RZ, 0x3, P0 ;  /* 0x0000000b03077c11 */ /* 0x000fca00080f1cff */
[----:B--2---:R-:W2:Y:S01]  /*59c0*/  LDG.E.64 R4, desc[UR8][R6.64] ;  /* 0x0000000806047981 */ /* 0x004ea2000c1e1b00 */
[----:B------:R-:W-:Y:S01]  /*59d0*/  SHF.R.S32.HI R9, RZ, 0x1f, R24 ;  /* 0x0000001fff097819 */ /* 0x000fe20000011418 */
[----:B------:R-:W-:Y:S01]  /*59e0*/  UISETP.GE.AND UP0, UPT, UR7, 0x1, UPT ;  /* 0x000000010700788c */ /* 0x000fe2000bf06270 */
[----:B------:R-:W-:Y:S01]  /*59f0*/  IMAD.MOV.U32 R0, RZ, RZ, R27 ;  /* 0x000000ffff007224 */ /* 0x000fe200078e001b */
[----:B--2---:R-:W-:-:S05]  /*5a00*/  IADD3 R4, P0, PT, -R24, R4, RZ ;  /* 0x0000000418047210 */ /* 0x004fca0007f1e1ff */
[----:B------:R-:W-:-:S05]  /*5a10*/  IMAD.X R5, R5, 0x1, ~R9, P0 ;  /* 0x0000000105057824 */ /* 0x000fca00000e0e09 */
[----:B------:R1:W-:Y:S01]  /*5a20*/  STS.64 [R13+0x7200], R4 ;  /* 0x007200040d007388 */ /* 0x0003e20000000a00 */
[----:B------:R-:W-:Y:S05]  /*5a30*/  BRA.U !UP0, `(.L_x_69) ;  /* 0x00000001086c7547 */ /* 0x000fea000b800000 */
[----:B------:R-:W-:Y:S01]  /*5a40*/  BSSY B0, `(.L_x_70) ;  /* 0x0000019000007945 */ /* 0x000fe20003800000 */
[----:B------:R-:W-:Y:S02]  /*5a50*/  IMAD.MOV.U32 R6, RZ, RZ, -0x1 ;  /* 0xffffffffff067424 */ /* 0x000fe400078e00ff */
[----:B------:R-:W-:Y:S02]  /*5a60*/  IMAD.U32 R7, RZ, RZ, UR7 ;  /* 0x00000007ff077e24 */ /* 0x000fe4000f8e00ff */
[----:B------:R-:W-:-:S07]  /*5a70*/  IMAD.MOV.U32 R0, RZ, RZ, R27 ;  /* 0x000000ffff007224 */ /* 0x000fce00078e001b */
.L_x_74:
[----:B-1----:R-:W1:Y:S01]  /*5a80*/  LDC.64 R4, c[0x0][0x380] ;  /* 0x0000e000ff047b82 */ /* 0x002e620000000a00 */
[----:B------:R-:W-:Y:S01]  /*5a90*/  VIADD R11, R7, 0xffffffff ;  /* 0xffffffff070b7836 */ /* 0x000fe20000000000 */
[----:B------:R-:W-:Y:S03]  /*5aa0*/  BSSY B2, `(.L_x_71) ;  /* 0x0000008000027945 */ /* 0x000fe60003800000 */
[----:B------:R-:W-:-:S04]  /*5ab0*/  IMAD R9, R11, 0x100, R3 ;  /* 0x000001000b097824 */ /* 0x000fc800078e0203 */
[----:B-1----:R-:W-:-:S07]  /*5ac0*/  IMAD.WIDE R4, R9, 0x4, R4 ;  /* 0x0000000409047825 */ /* 0x002fce00078e0204 */
.L_x_72:
[----:B------:R-:W-:Y:S05]  /*5ad0*/  YIELD ;  /* 0x0000000000007946 */ /* 0x000fea0003800000 */
[----:B------:R1:W-:Y:S06]  /*5ae0*/  MEMBAR.SC.CTA ;  /* 0x0000000000007992 */ /* 0x0003ec0000000000 */
[----:B-1----:R-:W2:Y:S02]  /*5af0*/  LDG.E.STRONG.SYS R8, desc[UR8][R4.64] ;  /* 0x0000000804087981 */ /* 0x002ea4000c1f5900 */
[----:B--2---:R-:W-:-:S13]  /*5b00*/  ISETP.NE.AND P0, PT, R8, RZ, PT ;  /* 0x000000ff0800720c */ /* 0x004fda0003f05270 */
[----:B------:R-:W-:Y:S05]  /*5b10*/  @!P0 BRA `(.L_x_72) ;  /* 0xfffffffc00ec8947 */ /* 0x000fea000383ffff */
[----:B------:R-:W-:Y:S05]  /*5b20*/  BSYNC B2 ;  /* 0x0000000000027941 */ /* 0x000fea0003800000 */
.L_x_71:
[----:B------:R-:W-:Y:S01]  /*5b30*/  BSSY.RECONVERGENT B2, `(.L_x_73) ;  /* 0x0000006000027945 */ /* 0x000fe20003800200 */
[C---:B------:R-:W-:Y:S02]  /*5b40*/  ISETP.GT.AND P0, PT, R8.reuse, -0x1, PT ;  /* 0xffffffff0800780c */ /* 0x040fe40003f04270 */
[----:B------:R-:W-:Y:S01]  /*5b50*/  LOP3.LUT R5, R8, 0x3fffffff, RZ, 0xc0, !PT ;  /* 0x3fffffff08057812 */ /* 0x000fe200078ec0ff */
[----:B------:R-:W-:Y:S05]  /*5b60*/  WARPSYNC.EXCLUSIVE R6 ;  /* 0x0000000006007348 */ /* 0x000fea0003a00000 */
[----:B------:R-:W-:-:S05]  /*5b70*/  IMAD.IADD R0, R5, 0x1, R0 ;  /* 0x0000000105007824 */ /* 0x000fca00078e0200 */
[----:B------:R-:W-:-:S07]  /*5b80*/  VOTE.ANY R6, PT, P0 ;  /* 0x0000000000067806 */ /* 0x000fce00000e0100 */
[----:B------:R-:W-:Y:S05]  /*5b90*/  BSYNC.RECONVERGENT B2 ;  /* 0x0000000000027941 */ /* 0x000fea0003800200 */
.L_x_73:
[----:B------:R-:W-:Y:S01]  /*5ba0*/  ISETP.GT.U32.AND P1, PT, R7, 0x1, PT ;  /* 0x000000010700780c */ /* 0x000fe20003f24070 */
[----:B------:R-:W-:-:S12]  /*5bb0*/  IMAD.MOV.U32 R7, RZ, RZ, R11 ;  /* 0x000000ffff077224 */ /* 0x000fd800078e000b */
[----:B------:R-:W-:Y:S05]  /*5bc0*/  @P0 BRA P1, `(.L_x_74) ;  /* 0xfffffffc00ac0947 */ /* 0x000fea000083ffff */
[----:B------:R-:W-:Y:S05]  /*5bd0*/  BSYNC B0 ;  /* 0x0000000000007941 */ /* 0x000fea0003800000 */
.L_x_70:
[----:B------:R2:W3:Y:S02]  /*5be0*/  LDS.64 R4, [R13+0x7200] ;  /* 0x007200000d047984 */ /* 0x0004e40000000a00 */
.L_x_69:
[----:B------:R-:W4:Y:S01]  /*5bf0*/  LDC.64 R6, c[0x0][0x380] ;  /* 0x0000e000ff067b82 */ /* 0x000f220000000a00 */
[C---:B------:R-:W-:Y:S01]  /*5c00*/  IMAD.IADD R11, R0.reuse, 0x1, -R27 ;  /* 0x00000001000b7824 */ /* 0x040fe200078e0a1b */
[----:B------:R-:W-:Y:S01]  /*5c10*/  LOP3.LUT R9, R0, 0x80000000, RZ, 0xfc, !PT ;  /* 0x8000000000097812 */ /* 0x000fe200078efcff */
[----:B------:R-:W-:-:S03]  /*5c20*/  IMAD.U32 R15, RZ, RZ, UR7 ;  /* 0x00000007ff0f7e24 */ /* 0x000fc6000f8e00ff */
[----:B-1-3--:R-:W-:Y:S01]  /*5c30*/  IADD3 R4, P0, PT, R11, R4, RZ ;  /* 0x000000040b047210 */ /* 0x00afe20007f1e0ff */
[----:B------:R-:W-:-:S03]  /*5c40*/  IMAD R15, R15, 0x100, R3 ;  /* 0x000001000f0f7824 */ /* 0x000fc600078e0203 */
[----:B------:R-:W-:-:S05]  /*5c50*/  LEA.HI.X.SX32 R5, R11, R5, 0x1, P0 ;  /* 0x000000050b057211 */ /* 0x000fca00000f0eff */
[----:B------:R1:W-:Y:S01]  /*5c60*/  STS.64 [R13+0x7200], R4 ;  /* 0x007200040d007388 */ /* 0x0003e20000000a00 */
[----:B----4-:R-:W-:-:S05]  /*5c70*/  IMAD.WIDE R6, R15, 0x4, R6 ;  /* 0x000000040f067825 */ /* 0x010fca00078e0206 */
[----:B------:R1:W-:Y:S02]  /*5c80*/  STG.E.STRONG.SYS desc[UR8][R6.64], R9 ;  /* 0x0000000906007986 */ /* 0x0003e4000c115908 */
.L_x_68:
[----:B------:R-:W-:Y:S05]  /*5c90*/  BSYNC B1 ;  /* 0x0000000000017941 */ /* 0x000fea0003800000 */
.L_x_67:
[----:B-1----:R-:W1:Y:S01]  /*5ca0*/  LDC.64 R6, c[0x0][0x390] ;  /* 0x0000e400ff067b82 */ /* 0x002e620000000a00 */
[----:B------:R-:W-:-:S06]  /*5cb0*/  UIMAD UR6, UR7, 0x1c80, URZ ;  /* 0x00001c80070678a4 */ /* 0x000fcc000f8e02ff */
[----:B--2---:R-:W-:Y:S01]  /*5cc0*/  IMAD.U32 R0, RZ, RZ, UR6 ;  /* 0x00000006ff007e24 */ /* 0x004fe2000f8e00ff */
[----:B------:R-:W2:Y:S03]  /*5cd0*/  LDC R9, c[0x0][0x3c0] ;  /* 0x0000f000ff097b82 */ /* 0x000ea60000000800 */
[----:B------:R-:W-:Y:S01]  /*5ce0*/  VIADD R0, R0, 0x1c80 ;  /* 0x00001c8000007836 */ /* 0x000fe20000000000 */
[----:B-1----:R-:W-:-:S04]  /*5cf0*/  ISETP.EQ.U32.AND P1, PT, R6, RZ, PT ;  /* 0x000000ff0600720c */ /* 0x002fc80003f22070 */
[CC--:B--2---:R-:W-:Y:S02]  /*5d00*/  ISETP.GE.AND P0, PT, R0.reuse, R9.reuse, PT ;  /* 0x000000090000720c */ /* 0x0c4fe40003f06270 */
[----:B------:R-:W-:Y:S02]  /*5d10*/  ISETP.GT.AND P3, PT, R0, R9, PT ;  /* 0x000000090000720c */ /* 0x000fe40003f64270 */
[----:B------:R-:W-:Y:S02]  /*5d20*/  ISETP.EQ.OR.EX P0, PT, R7, RZ, !P0, P1 ;  /* 0x000000ff0700720c */ /* 0x000fe40004702710 */
[C---:B------:R-:W-:Y:S02]  /*5d30*/  LEA R0, R3.reuse, UR4, 0x2 ;  /* 0x0000000403007c11 */ /* 0x040fe4000f8e10ff */
[----:B------:R-:W-:-:S13]  /*5d40*/  ISETP.GT.U32.OR P0, PT, R3, 0xff, P0 ;  /* 0x000000ff0300780c */ /* 0x000fda0000704470 */
[----:B------:R-:W-:Y:S05]  /*5d50*/  @P0 BRA `(.L_x_75) ;  /* 0x0000000000200947 */ /* 0x000fea0003800000 */
[----:B------:R-:W1:Y:S01]  /*5d60*/  LDS.64 R4, [R13+0x7200] ;  /* 0x007200000d047984 */ /* 0x000e620000000a00 */
[C---:B------:R-:W-:Y:S02]  /*5d70*/  LEA R6, P2, R3.reuse, R6, 0x3 ;  /* 0x0000000603067211 */ /* 0x040fe400078418ff */
[--C-:B------:R-:W-:Y:S02]  /*5d80*/  SHF.R.S32.HI R11, RZ, 0x1f, R27.reuse ;  /* 0x0000001fff0b7819 */ /* 0x100fe4000001141b */
[----:B------:R-:W-:Y:S02]  /*5d90*/  LEA.HI.X R7, R3, R7, RZ, 0x3, P2 ;  /* 0x0000000703077211 */ /* 0x000fe400010f1cff */
[----:B-1----:R-:W-:Y:S02]  /*5da0*/  IADD3 R4, P0, P1, R4, R24, R27 ;  /* 0x0000001804047210 */ /* 0x002fe4000791e01b */
[----:B------:R-:W-:-:S04]  /*5db0*/  SHF.R.S32.HI R24, RZ, 0x1f, R24 ;  /* 0x0000001fff187819 */ /* 0x000fc80000011418 */
[----:B------:R-:W-:-:S05]  /*5dc0*/  IADD3.X R5, PT, PT, R5, R24, R11, P0, P1 ;  /* 0x0000001805057210 */ /* 0x000fca00007e240b */
[----:B------:R1:W-:Y:S02]  /*5dd0*/  STG.E.64 desc[UR8][R6.64], R4 ;  /* 0x0000000406007986 */ /* 0x0003e4000c101b08 */
.L_x_75:
[----:B------:R-:W-:Y:S05]  /*5de0*/  WARPSYNC.ALL ;  /* 0x0000000000007948 */ /* 0x000fea0003800000 */
[----:B------:R-:W-:Y:S06]  /*5df0*/  BAR.SYNC.DEFER_BLOCKING 0x0 ;  /* 0x0000000000007b1d */ /* 0x000fec0000010000 */
[----:B------:R-:W-:Y:S05]  /*5e00*/  @P3 BRA `(.L_x_76) ;  /* 0x0000000c009c3947 */ /* 0x000fea0003800000 */
[----:B------:R-:W1:Y:S01]  /*5e10*/  LDS R2, [R0] ;  /* 0x0000000000027984 */ /* 0x000e620000000800 */
[----:B------:R-:W1:Y:S01]  /*5e20*/  LDCU UR6, c[0x0][0x3c4] ;  /* 0x00007880ff0677ac */ /* 0x000e620008000800 */
[----:B------:R-:W2:Y:S01]  /*5e30*/  LDCU.64 UR10, c[0x0][0x3a0] ;  /* 0x00007400ff0a77ac */ /* 0x000ea20008000a00 */
[----:B-1----:R-:W-:Y:S02]  /*5e40*/  SHF.R.U32.HI R4, RZ, UR6, R2 ;  /* 0x00000006ff047c19 */ /* 0x002fe40008011602 */
[----:B------:R-:W-:Y:S02]  /*5e50*/  LOP3.LUT R11, R2, 0x80000000, RZ, 0x3c, !PT ;  /* 0x80000000020b7812 */ /* 0x000fe400078e3cff */
[----:B------:R-:W-:-:S04]  /*5e60*/  LOP3.LUT R4, R4, UR5, RZ, 0x30, !PT ;  /* 0x0000000504047c12 */ /* 0x000fc8000f8e30ff */
[----:B------:R-:W-:-:S06]  /*5e70*/  LEA R5, R4, UR4, 0x3 ;  /* 0x0000000404057c11 */ /* 0x000fcc000f8e18ff */
[----:B------:R-:W1:Y:S02]  /*5e80*/  LDS.64 R4, [R5+0x7200] ;  /* 0x0072000005047984 */ /* 0x000e640000000a00 */
[----:B-1----:R-:W-:-:S05]  /*5e90*/  IADD3 R4, P0, PT, R4, R3, RZ ;  /* 0x0000000304047210 */ /* 0x002fca0007f1e0ff */
[----:B------:R-:W-:Y:S01]  /*5ea0*/  IMAD.X R7, RZ, RZ, R5, P0 ;  /* 0x000000ffff077224 */ /* 0x000fe200000e0605 */
[----:B--2---:R-:W-:-:S04]  /*5eb0*/  LEA R6, P0, R4, UR10, 0x2 ;  /* 0x0000000a04067c11 */ /* 0x004fc8000f8010ff */
[----:B------:R-:W-:-:S05]  /*5ec0*/  LEA.HI.X R7, R4, UR11, R7, 0x2, P0 ;  /* 0x0000000b04077c11 */ /* 0x000fca00080f1407 */
[----:B------:R-:W-:Y:S01]  /*5ed0*/  STG.E desc[UR8][R6.64], R11 ;  /* 0x0000000b06007986 */ /* 0x000fe2000c101908 */
[----:B------:R-:W-:-:S03]  /*5ee0*/  NOP ;  /* 0x0000000000007918 */ /* 0x000fc60000000000 */
[----:B------:R-:W1:Y:S02]  /*5ef0*/  LDS R2, [R0+0x600] ;  /* 0x0006000000027984 */ /* 0x000e640000000800 */
[----:B-1----:R-:W-:Y:S02]  /*5f00*/  SHF.R.U32.HI R4, RZ, UR6, R2 ;  /* 0x00000006ff047c19 */ /* 0x002fe40008011602 */
[----:B------:R-:W-:Y:S02]  /*5f10*/  LOP3.LUT R11, R2, 0x80000000, RZ, 0x3c, !PT ;  /* 0x80000000020b7812 */ /* 0x000fe400078e3cff */
[----:B------:R-:W-:-:S04]  /*5f20*/  LOP3.LUT R4, R4, UR5, RZ, 0x30, !PT ;  /* 0x0000000504047c12 */ /* 0x000fc8000f8e30ff */
[----:B------:R-:W-:-:S06]  /*5f30*/  LEA R5, R4, UR4, 0x3 ;  /* 0x0000000404057c11 */ /* 0x000fcc000f8e18ff */
[----:B------:R-:W1:Y:S02]  /*5f40*/  LDS.64 R4, [R5+0x7200] ;  /* 0x0072000005047984 */ /* 0x000e640000000a00 */
[----:B-1----:R-:W-:-:S05]  /*5f50*/  IADD3 R4, P0, PT, R4, R3, RZ ;  /* 0x0000000304047210 */ /* 0x002fca0007f1e0ff */
[----:B------:R-:W-:Y:S01]  /*5f60*/  IMAD.X R9, RZ, RZ, R5, P0 ;  /* 0x000000ffff097224 */ /* 0x000fe200000e0605 */
[----:B------:R-:W-:-:S04]  /*5f70*/  LEA R8, P0, R4, UR10, 0x2 ;  /* 0x0000000a04087c11 */ /* 0x000fc8000f8010ff */
        /* <DEDUP_REMOVED lines=196> */
[----:B-1----:R-:W-:-:S04]  /*6bc0*/  SHF.R.U32.HI R2, RZ, UR6, R0 ;  /* 0x00000006ff027c19 */ /* 0x002fc80008011600 */
[----:B------:R-:W-:-:S04]  /*6bd0*/  LOP3.LUT R2, R2, UR5, RZ, 0x30, !PT ;  /* 0x0000000502027c12 */ /* 0x000fc8000f8e30ff */
[----:B------:R-:W-:-:S06]  /*6be0*/  LEA R4, R2, UR4, 0x3 ;  /* 0x0000000402047c11 */ /* 0x000fcc000f8e18ff */
[----:B------:R-:W1:Y:S02]  /*6bf0*/  LDS.64 R4, [R4+0x7200] ;  /* 0x0072000004047984 */ /* 0x000e640000000a00 */
[----:B-1----:R-:W-:-:S05]  /*6c00*/  IADD3 R3, P0, PT, R4, R3, RZ ;  /* 0x0000000304037210 */ /* 0x002fca0007f1e0ff */
[----:B------:R-:W-:Y:S01]  /*6c10*/  IMAD.X R6, RZ, RZ, R5, P0 ;  /* 0x000000ffff067224 */ /* 0x000fe200000e0605 */
[C---:B------:R-:W-:Y:S02]  /*6c20*/  LEA R2, P0, R3.reuse, UR10, 0x2 ;  /* 0x0000000a03027c11 */ /* 0x040fe4000f8010ff */
[----:B------:R-:W-:Y:S02]  /*6c30*/  LOP3.LUT R5, R0, 0x80000000, RZ, 0x3c, !PT ;  /* 0x8000000000057812 */ /* 0x000fe400078e3cff */
[----:B------:R-:W-:-:S05]  /*6c40*/  LEA.HI.X R3, R3, UR11, R6, 0x2, P0 ;  /* 0x0000000b03037c11 */ /* 0x000fca00080f1406 */
[----:B------:R-:W-:Y:S01]  /*6c50*/  STG.E desc[UR8][R2.64+0x6c00], R5 ;  /* 0x006c000502007986 */ /* 0x000fe2000c101908 */
[----:B------:R-:W-:Y:S01]  /*6c60*/  NOP ;  /* 0x0000000000007918 */ /* 0x000fe20000000000 */
[----:B------:R-:W-:Y:S05]  /*6c70*/  EXIT ;  /* 0x000000000000794d */ /* 0x000fea0003800000 */
.L_x_76:
[----:B-1----:R-:W-:Y:S01]  /*6c80*/  IMAD.U32 R4, RZ, RZ, UR7 ;  /* 0x00000007ff047e24 */ /* 0x002fe2000f8e00ff */
[----:B------:R-:W-:Y:S01]  /*6c90*/  BSSY.RECONVERGENT B0, `(.L_x_77) ;  /* 0x000001e000007945 */ /* 0x000fe20003800200 */
[C---:B------:R-:W-:Y:S02]  /*6ca0*/  VIADD R6, R3.reuse, 0x300 ;  /* 0x0000030003067836 */ /* 0x040fe40000000000 */
[----:B------:R-:W-:Y:S02]  /*6cb0*/  IMAD R5, R4, -0x1c80, R9 ;  /* 0xffffe38004057824 */ /* 0x000fe400078e0209 */
[C---:B------:R-:W-:Y:S02]  /*6cc0*/  VIADD R4, R3.reuse, 0x180 ;  /* 0x0000018003047836 */ /* 0x040fe40000000000 */
[C---:B------:R-:W-:Y:S01]  /*6cd0*/  VIADD R8, R3.reuse, 0x480 ;  /* 0x0000048003087836 */ /* 0x040fe20000000000 */
[CC--:B------:R-:W-:Y:S01]  /*6ce0*/  ISETP.GE.AND P1, PT, R3.reuse, R5.reuse, PT ;  /* 0x000000050300720c */ /* 0x0c0fe20003f26270 */
[C---:B------:R-:W-:Y:S01]  /*6cf0*/  VIADD R10, R3.reuse, 0xa80 ;  /* 0x00000a80030a7836 */ /* 0x040fe20000000000 */
[-C--:B------:R-:W-:Y:S01]  /*6d00*/  ISETP.GE.AND P2, PT, R4, R5.reuse, PT ;  /* 0x000000050400720c */ /* 0x080fe20003f46270 */
[C---:B------:R-:W-:Y:S01]  /*6d10*/  VIADD R4, R3.reuse, 0x600 ;  /* 0x0000060003047836 */ /* 0x040fe20000000000 */
[-C--:B------:R-:W-:Y:S01]  /*6d20*/  ISETP.GE.AND P3, PT, R6, R5.reuse, PT ;  /* 0x000000050600720c */ /* 0x080fe20003f66270 */
[C---:B------:R-:W-:Y:S01]  /*6d30*/  VIADD R6, R3.reuse, 0x780 ;  /* 0x0000078003067836 */ /* 0x040fe20000000000 */
[-C--:B------:R-:W-:Y:S01]  /*6d40*/  ISETP.GE.AND P4, PT, R8, R5.reuse, PT ;  /* 0x000000050800720c */ /* 0x080fe20003f86270 */
[----:B------:R-:W-:Y:S01]  /*6d50*/  VIADD R8, R3, 0x900 ;  /* 0x0000090003087836 */ /* 0x000fe20000000000 */
[----:B------:R-:W-:-:S02]  /*6d60*/  ISETP.GE.AND P5, PT, R4, R5, PT ;  /* 0x000000050400720c */ /* 0x000fc40003fa6270 */
[-C--:B------:R-:W-:Y:S02]  /*6d70*/  ISETP.GE.AND P6, PT, R6, R5.reuse, PT ;  /* 0x000000050600720c */ /* 0x080fe40003fc6270 */
[----:B------:R-:W-:Y:S01]  /*6d80*/  ISETP.GE.AND P0, PT, R8, R5, PT ;  /* 0x000000050800720c */ /* 0x000fe20003f06270 */
[----:B------:R-:W-:-:S12]  /*6d90*/  @P1 BRA `(.L_x_78) ;  /* 0x0000000000341947 */ /* 0x000fd80003800000 */
[----:B------:R-:W1:Y:S01]  /*6da0*/  LDS R4, [R0] ;  /* 0x0000000000047984 */ /* 0x000e620000000800 */
[----:B------:R-:W1:Y:S01]  /*6db0*/  LDCU UR6, c[0x0][0x3c4] ;  /* 0x00007880ff0677ac */ /* 0x000e620008000800 */
[----:B------:R-:W2:Y:S01]  /*6dc0*/  LDCU.64 UR10, c[0x0][0x3a0] ;  /* 0x00007400ff0a77ac */ /* 0x000ea20008000a00 */
[----:B-1----:R-:W-:-:S04]  /*6dd0*/  SHF.R.U32.HI R6, RZ, UR6, R4 ;  /* 0x00000006ff067c19 */ /* 0x002fc80008011604 */
[----:B------:R-:W-:-:S04]  /*6de0*/  LOP3.LUT R6, R6, UR5, RZ, 0x30, !PT ;  /* 0x0000000506067c12 */ /* 0x000fc8000f8e30ff */
[----:B------:R-:W-:-:S05]  /*6df0*/  LEA R8, R6, UR4, 0x3 ;  /* 0x0000000406087c11 */ /* 0x000fca000f8e18ff */
[----:B------:R-:W1:Y:S02]  /*6e00*/  LDS.64 R6, [R8+0x7200] ;  /* 0x0072000008067984 */ /* 0x000e640000000a00 */
[----:B-1----:R-:W-:-:S05]  /*6e10*/  IADD3 R9, P1, PT, R6, R3, RZ ;  /* 0x0000000306097210 */ /* 0x002fca0007f3e0ff */
[----:B------:R-:W-:Y:S01]  /*6e20*/  IMAD.X R12, RZ, RZ, R7, P1 ;  /* 0x000000ffff0c7224 */ /* 0x000fe200008e0607 */
[----:B--2---:R-:W-:-:S04]  /*6e30*/  LEA R6, P1, R9, UR10, 0x2 ;  /* 0x0000000a09067c11 */ /* 0x004fc8000f8210ff */
[----:B------:R-:W-:Y:S02]  /*6e40*/  LEA.HI.X R7, R9, UR11, R12, 0x2, P1 ;  /* 0x0000000b09077c11 */ /* 0x000fe400088f140c */
[----:B------:R-:W-:-:S05]  /*6e50*/  LOP3.LUT R9, R4, 0x80000000, RZ, 0x3c, !PT ;  /* 0x8000000004097812 */ /* 0x000fca00078e3cff */
[----:B------:R1:W-:Y:S02]  /*6e60*/  STG.E desc[UR8][R6.64], R9 ;  /* 0x0000000906007986 */ /* 0x0003e4000c101908 */
.L_x_78:
[----:B------:R-:W-:Y:S05]  /*6e70*/  BSYNC.RECONVERGENT B0 ;  /* 0x0000000000007941 */ /* 0x000fea0003800200 */
.L_x_77:
[----:B------:R-:W-:Y:S01]  /*6e80*/  NOP ;  /* 0x0000000000007918 */ /* 0x000fe20000000000 */
[----:B------:R-:W-:Y:S01]  /*6e90*/  BSSY.RECONVERGENT B0, `(.L_x_79) ;  /* 0x0000011000007945 */ /* 0x000fe20003800200 */
[----:B------:R-:W-:Y:S02]  /*6ea0*/  ISETP.GE.AND P1, PT, R10, R5, PT ;  /* 0x000000050a00720c */ /* 0x000fe40003f26270 */
[----:B------:R-:W-:Y:S01]  /*6eb0*/  LOP3.LUT R10, R3, 0xc00, RZ, 0xfc, !PT ;  /* 0x00000c00030a7812 */ /* 0x000fe200078efcff */
[----:B------:R-:W-:Y:S10]  /*6ec0*/  @P2 BRA `(.L_x_80) ;  /* 0x0000000000342947 */ /* 0x000ff40003800000 */
[----:B------:R-:W1:Y:S01]  /*6ed0*/  LDS R4, [R0+0x600] ;  /* 0x0006000000047984 */ /* 0x000e620000000800 */
        /* <DEDUP_REMOVED lines=12> */
.L_x_80:
[----:B------:R-:W-:Y:S05]  /*6fa0*/  BSYNC.RECONVERGENT B0 ;  /* 0x0000000000007941 */ /* 0x000fea0003800200 */
.L_x_79:
[----:B------:R-:W-:Y:S01]  /*6fb0*/  NOP ;  /* 0x0000000000007918 */ /* 0x000fe20000000000 */
[----:B------:R-:W-:Y:S01]  /*6fc0*/  BSSY.RECONVERGENT B0, `(.L_x_81) ;  /* 0x0000011000007945 */ /* 0x000fe20003800200 */
[----:B------:R-:W-:Y:S01]  /*6fd0*/  ISETP.GE.AND P2, PT, R10, R5, PT ;  /* 0x000000050a00720c */ /* 0x000fe20003f46270 */
[----:B------:R-:W-:Y:S02]  /*6fe0*/  VIADD R10, R3, 0xd80 ;  /* 0x00000d80030a7836 */ /* 0x000fe40000000000 */
[----:B------:R-:W-:Y:S10]  /*6ff0*/  @P3 BRA `(.L_x_82) ;  /* 0x0000000000343947 */ /* 0x000ff40003800000 */
[----:B------:R-:W1:Y:S01]  /*7000*/  LDS R4, [R0+0xc00] ;  /* 0x000c000000047984 */ /* 0x000e620000000800 */
[----:B------:R-:W1:Y:S01]  /*7010*/  LDCU UR6, c[0x0][0x3c4] ;  /* 0x00007880ff0677ac */ /* 0x000e620008000800 */
[----:B------:R-:W3:Y:S01]  /*7020*/  LDCU.64 UR10, c[0x0][0x3a0] ;  /* 0x00007400ff0a77ac */ /* 0x000ee20008000a00 */
[----:B-12---:R-:W-:-:S04]  /*7030*/  SHF.R.U32.HI R6, RZ, UR6, R4 ;  /* 0x00000006ff067c19 */ /* 0x006fc80008011604 */
[----:B------:R-:W-:-:S04]  /*7040*/  LOP3.LUT R6, R6, UR5, RZ, 0x30, !PT ;  /* 0x0000000506067c12 */ /* 0x000fc8000f8e30ff */
[----:B------:R-:W-:-:S05]  /*7050*/  LEA R8, R6, UR4, 0x3 ;  /* 0x0000000406087c11 */ /* 0x000fca000f8e18ff */
[----:B------:R-:W1:Y:S02]  /*7060*/  LDS.64 R6, [R8+0x7200] ;  /* 0x0072000008067984 */ /* 0x000e640000000a00 */
[----:B-1----:R-:W-:-:S05]  /*7070*/  IADD3 R9, P3, PT, R6, R3, RZ ;  /* 0x0000000306097210 */ /* 0x002fca0007f7e0ff */
[----:B------:R-:W-:Y:S01]  /*7080*/  IMAD.X R12, RZ, RZ, R7, P3 ;  /* 0x000000ffff0c7224 */ /* 0x000fe200018e0607 */
[----:B---3--:R-:W-:-:S04]  /*7090*/  LEA R6, P3, R9, UR10, 0x2 ;  /* 0x0000000a09067c11 */ /* 0x008fc8000f8610ff */
[----:B------:R-:W-:Y:S02]  /*70a0*/  LEA.HI.X R7, R9, UR11, R12, 0x2, P3 ;  /* 0x0000000b09077c11 */ /* 0x000fe400098f140c */
[----:B------:R-:W-:-:S05]  /*70b0*/  LOP3.LUT R9, R4, 0x80000000, RZ, 0x3c, !PT ;  /* 0x8000000004097812 */ /* 0x000fca00078e3cff */
[----:B------:R3:W-:Y:S02]  /*70c0*/  STG.E desc[UR8][R6.64+0xc00], R9 ;  /* 0x000c000906007986 */ /* 0x0007e4000c101908 */
.L_x_82:
[----:B------:R-:W-:Y:S05]  /*70d0*/  BSYNC.RECONVERGENT B0 ;  /* 0x0000000000007941 */ /* 0x000fea0003800200 */
.L_x_81:
[----:B------:R-:W-:Y:S01]  /*70e0*/  NOP ;  /* 0x0000000000007918 */ /* 0x000fe20000000000 */
[----:B------:R-:W-:Y:S01]  /*70f0*/  BSSY.RECONVERGENT B0, `(.L_x_83) ;  /* 0x0000011000007945 */ /* 0x000fe20003800200 */
[----:B------:R-:W-:Y:S01]  /*7100*/  ISETP.GE.AND P3, PT, R10, R5, PT ;  /* 0x000000050a00720c */ /* 0x000fe20003f66270 */
[----:B------:R-:W-:Y:S02]  /*7110*/  VIADD R10, R3, 0xf00 ;  /* 0x00000f00030a7836 */ /* 0x000fe40000000000 */
[----:B------:R-:W-:Y:S10]  /*7120*/  @P4 BRA `(.L_x_84) ;  /* 0x0000000000344947 */ /* 0x000ff40003800000 */
[----:B------:R-:W1:Y:S01]  /*7130*/  LDS R4, [R0+0x1200] ;  /* 0x0012000000047984 */ /* 0x000e620000000800 */
[----:B------:R-:W1:Y:S01]  /*7140*/  LDCU UR6, c[0x0][0x3c4] ;  /* 0x00007880ff0677ac */ /* 0x000e620008000800 */
[----:B------:R-:W4:Y:S01]  /*7150*/  LDCU.64 UR10, c[0x0][0x3a0] ;  /* 0x00007400ff0a77ac */ /* 0x000f220008000a00 */
[----:B-123--:R-:W-:-:S04]  /*7160*/  SHF.R.U32.HI R6, RZ, UR6, R4 ;  /* 0x00000006ff067c19 */ /* 0x00efc80008011604 */
[----:B------:R-:W-:-:S04]  /*7170*/  LOP3.LUT R6, R6, UR5, RZ, 0x30, !PT ;  /* 0x0000000506067c12 */ /* 0x000fc8000f8e30ff */
[----:B------:R-:W-:-:S05]  /*7180*/  LEA R8, R6, UR4, 0x3 ;  /* 0x0000000406087c11 */ /* 0x000fca000f8e18ff */
[----:B------:R-:W1:Y:S02]  /*7190*/  LDS.64 R6, [R8+0x7200] ;  /* 0x0072000008067984 */ /* 0x000e640000000a00 */
[----:B-1----:R-:W-:-:S05]  /*71a0*/  IADD3 R9, P4, PT, R6, R3, RZ ;  /* 0x0000000306097210 */ /* 0x002fca0007f9e0ff */
[----:B------:R-:W-:Y:S01]  /*71b0*/  IMAD.X R12, RZ, RZ, R7, P4 ;  /* 0x000000ffff0c7224 */ /* 0x000fe200020e0607 */
[----:B----4-:R-:W-:-:S04]  /*71c0*/  LEA R6, P4, R9, UR10, 0x2 ;  /* 0x0000000a09067c11 */ /* 0x010fc8000f8810ff */
[----:B------:R-:W-:Y:S02]  /*71d0*/  LEA.HI.X R7, R9, UR11, R12, 0x2, P4 ;  /* 0x0000000b09077c11 */ /* 0x000fe4000a0f140c */
[----:B------:R-:W-:-:S05]  /*71e0*/  LOP3.LUT R9, R4, 0x80000000, RZ, 0x3c, !PT ;  /* 0x8000000004097812 */ /* 0x000fca00078e3cff */
[----:B------:R4:W-:Y:S02]  /*71f0*/  STG.E desc[UR8][R6.64+0x1200], R9 ;  /* 0x0012000906007986 */ /* 0x0009e4000c101908 */
.L_x_84:
[----:B------:R-:W-:Y:S05]  /*7200*/  BSYNC.RECONVERGENT B0 ;  /* 0x0000000000007941 */ /* 0x000fea0003800200 */
.L_x_83:
[----:B------:R-:W-:Y:S01]  /*7210*/  NOP ;  /* 0x0000000000007918 */ /* 0x000fe20000000000 */
[----:B------:R-:W-:Y:S01]  /*7220*/  BSSY.RECONVERGENT B0, `(.L_x_85) ;  /* 0x0000011000007945 */ /* 0x000fe20003800200 */
[----:B------:R-:W-:Y:S01]  /*7230*/  ISETP.GE.AND P4, PT, R10, R5, PT ;  /* 0x000000050a00720c */ /* 0x000fe20003f86270 */
[----:B------:R-:W-:Y:S02]  /*7240*/  VIADD R10, R3, 0x1080 ;  /* 0x00001080030a7836 */ /* 0x000fe40000000000 */
[----:B------:R-:W-:Y:S10]  /*7250*/  @P5 BRA `(.L_x_86) ;  /* 0x0000000000345947 */ /* 0x000ff40003800000 */
[----:B------:R-:W1:Y:S01]  /*7260*/  LDS R4, [R0+0x1800] ;  /* 0x0018000000047984 */ /* 0x000e620000000800 */
[----:B------:R-:W1:Y:S01]  /*7270*/  LDCU UR6, c[0x0][0x3c4] ;  /* 0x00007880ff0677ac */ /* 0x000e620008000800 */
[----:B------:R-:W5:Y:S01]  /*7280*/  LDCU.64 UR10, c[0x0][0x3a0] ;  /* 0x00007400ff0a77ac */ /* 0x000f620008000a00 */
[----:B-1234-:R-:W-:-:S04]  /*7290*/  SHF.R.U32.HI R6, RZ, UR6, R4 ;  /* 0x00000006ff067c19 */ /* 0x01efc80008011604 */
[----:B------:R-:W-:-:S04]  /*72a0*/  LOP3.LUT R6, R6, UR5, RZ, 0x30, !PT ;  /* 0x0000000506067c12 */ /* 0x000fc8000f8e30ff */
[----:B------:R-:W-:-:S05]  /*72b0*/  LEA R8, R6, UR4, 0x3 ;  /* 0x0000000406087c11 */ /* 0x000fca000f8e18ff */
[----:B------:R-:W1:Y:S02]  /*72c0*/  LDS.64 R6, [R8+0x7200] ;  /* 0x0072000008067984 */ /* 0x000e640000000a00 */
[----:B-1----:R-:W-:-:S05]  /*72d0*/  IADD3 R9, P5, PT, R6, R3, RZ ;  /* 0x0000000306097210 */ /* 0x002fca0007fbe0ff */
[----:B------:R-:W-:Y:S01]  /*72e0*/  IMAD.X R12, RZ, RZ, R7, P5 ;  /* 0x000000ffff0c7224 */ /* 0x000fe200028e0607 */
[----:B-----5:R-:W-:-:S04]  /*72f0*/  LEA R6, P5, R9, UR10, 0x2 ;  /* 0x0000000a09067c11 */ /* 0x020fc8000f8a10ff */
[----:B------:R-:W-:Y:S02]  /*7300*/  LEA.HI.X R7, R9, UR11, R12, 0x2, P5 ;  /* 0x0000000b09077c11 */ /* 0x000fe4000a8f140c */
[----:B------:R-:W-:-:S05]  /*7310*/  LOP3.LUT R9, R4, 0x80000000, RZ, 0x3c, !PT ;  /* 0x8000000004097812 */ /* 0x000fca00078e3cff */
[----:B------:R1:W-:Y:S02]  /*7320*/  STG.E desc[UR8][R6.64+0x1800], R9 ;  /* 0x0018000906007986 */ /* 0x0003e4000c101908 */
.L_x_86:
[----:B------:R-:W-:Y:S05]  /*7330*/  BSYNC.RECONVERGENT B0 ;  /* 0x0000000000007941 */ /* 0x000fea0003800200 */
.L_x_85:
        /* <DEDUP_REMOVED lines=18> */
.L_x_88:
[----:B------:R-:W-:Y:S05]  /*7460*/  BSYNC.RECONVERGENT B0 ;  /* 0x0000000000007941 */ /* 0x000fea0003800200 */
.L_x_87:
        /* <DEDUP_REMOVED lines=18> */
.L_x_90:
[----:B------:R-:W-:Y:S05]  /*7590*/  BSYNC.RECONVERGENT B0 ;  /* 0x0000000000007941 */ /* 0x000fea0003800200 */
.L_x_89:
        /* <DEDUP_REMOVED lines=18> */
.L_x_92:
[----:B------:R-:W-:Y:S05]  /*76c0*/  BSYNC.RECONVERGENT B0 ;  /* 0x0000000000007941 */ /* 0x000fea0003800200 */
.L_x_91:
        /* <DEDUP_REMOVED lines=18> */
.L_x_94:
[----:B------:R-:W-:Y:S05]  /*77f0*/  BSYNC.RECONVERGENT B0 ;  /* 0x0000000000007941 */ /* 0x000fea0003800200 */
.L_x_93:
[----:B------:R-:W-:Y:S01]  /*7800*/  NOP ;  /* 0x0000000000007918 */ /* 0x000fe20000000000 */
[----:B------:R-:W-:Y:S01]  /*7810*/  BSSY.RECONVERGENT B0, `(.L_x_95) ;  /* 0x0000011000007945 */ /* 0x000fe20003800200 */
[----:B------:R-:W-:Y:S02]  /*7820*/  ISETP.GE.AND P2, PT, R10, R5, PT ;  /* 0x000000050a00720c */ /* 0x000fe40003f46270 */
[----:B------:R-:W-:Y:S01]  /*7830*/  LOP3.LUT R10, R3, 0x1800, RZ, 0xfc, !PT ;  /* 0x00001800030a7812 */ /* 0x000fe200078efcff */
        /* <DEDUP_REMOVED lines=14> */
.L_x_96:
[----:B------:R-:W-:Y:S05]  /*7920*/  BSYNC.RECONVERGENT B0 ;  /* 0x0000000000007941 */ /* 0x000fea0003800200 */
.L_x_95:
        /* <DEDUP_REMOVED lines=18> */
.L_x_98:
[----:B------:R-:W-:Y:S05]  /*7a50*/  BSYNC.RECONVERGENT B0 ;  /* 0x0000000000007941 */ /* 0x000fea0003800200 */
.L_x_97:
[----:B------:R-:W-:Y:S01]  /*7a60*/  NOP ;  /* 0x0000000000007918 */ /* 0x000fe20000000000 */
[----:B------:R-:W-:Y:S01]  /*7a70*/  BSSY.RECONVERGENT B0, `(.L_x_99) ;  /* 0x0000010000007945 */ /* 0x000fe20003800200 */
[----:B------:R-:W-:-:S03]  /*7a80*/  ISETP.GE.AND P4, PT, R10, R5, PT ;  /* 0x000000050a00720c */ /* 0x000fc60003f86270 */
        /* <DEDUP_REMOVED lines=14> */
.L_x_100:
[----:B------:R-:W-:Y:S05]  /*7b70*/  BSYNC.RECONVERGENT B0 ;  /* 0x0000000000007941 */ /* 0x000fea0003800200 */
.L_x_99:
[----:B------:R-:W-:Y:S01]  /*7b80*/  NOP ;  /* 0x0000000000007918 */ /* 0x000fe20000000000 */
[----:B------:R-:W-:Y:S04]  /*7b90*/  BSSY.RECONVERGENT B0, `(.L_x_101) ;  /* 0x000000f000007945 */ /* 0x000fe80003800200 */
[----:B------:R-:W-:Y:S05]  /*7ba0*/  @P6 BRA `(.L_x_102) ;  /* 0x0000000000346947 */ /* 0x000fea0003800000 */
        /* <DEDUP_REMOVED lines=13> */
.L_x_102:
[----:B------:R-:W-:Y:S05]  /*7c80*/  BSYNC.RECONVERGENT B0 ;  /* 0x0000000000007941 */ /* 0x000fea0003800200 */
.L_x_101:
        /* <DEDUP_REMOVED lines=16> */
.L_x_104:
[----:B------:R-:W-:Y:S05]  /*7d90*/  BSYNC.RECONVERGENT B0 ;  /* 0x0000000000007941 */ /* 0x000fea0003800200 */
.L_x_103:
        /* <DEDUP_REMOVED lines=16> */
.L_x_106:
[----:B------:R-:W-:Y:S05]  /*7ea0*/  BSYNC.RECONVERGENT B0 ;  /* 0x0000000000007941 */ /* 0x000fea0003800200 */
.L_x_105:
        /* <DEDUP_REMOVED lines=16> */
.L_x_108:
[----:B------:R-:W-:Y:S05]  /*7fb0*/  BSYNC.RECONVERGENT B0 ;  /* 0x0000000000007941 */ /* 0x000fea0003800200 */
.L_x_107:
        /* <DEDUP_REMOVED lines=16> */
.L_x_110:
[----:B------:R-:W-:Y:S05]  /*80c0*/  BSYNC.RECONVERGENT B0 ;  /* 0x0000000000007941 */ /* 0x000fea0003800200 */
.L_x_109:
        /* <DEDUP_REMOVED lines=16> */
.L_x_112:
[----:B------:R-:W-:Y:S05]  /*81d0*/  BSYNC.RECONVERGENT B0 ;  /* 0x0000000000007941 */ /* 0x000fea0003800200 */
.L_x_111:
[----:B------:R-:W-:Y:S01]  /*81e0*/  NOP ;  /* 0x0000000000007918 */ /* 0x000fe20000000000 */
[----:B------:R-:W5:Y:S01]  /*81f0*/  LDS R0, [R0+0x6c00] ;  /* 0x006c000000007984 */ /* 0x000f620000000800 */
[----:B------:R-:W5:Y:S02]  /*8200*/  LDCU UR6, c[0x0][0x3c4] ;  /* 0x00007880ff0677ac */ /* 0x000f640008000800 */
[----:B-----5:R-:W-:-:S04]  /*8210*/  SHF.R.U32.HI R2, RZ, UR6, R0 ;  /* 0x00000006ff027c19 */ /* 0x020fc80008011600 */
[----:B------:R-:W-:-:S04]  /*8220*/  LOP3.LUT R2, R2, UR5, RZ, 0x30, !PT ;  /* 0x0000000502027c12 */ /* 0x000fc8000f8e30ff */
[----:B-1234-:R-:W-:Y:S01]  /*8230*/  LEA R6, R2, UR4, 0x3 ;  /* 0x0000000402067c11 */ /* 0x01efe2000f8e18ff */
[----:B------:R-:W-:-:S05]  /*8240*/  VIADD R2, R3, 0x1b00 ;  /* 0x00001b0003027836 */ /* 0x000fca0000000000 */
[----:B------:R-:W1:Y:S01]  /*8250*/  LDS.64 R6, [R6+0x7200] ;  /* 0x0072000006067984 */ /* 0x000e620000000a00 */
[----:B------:R-:W-:-:S13]  /*8260*/  ISETP.GE.AND P0, PT, R2, R5, PT ;  /* 0x000000050200720c */ /* 0x000fda0003f06270 */
[----:B------:R-:W2:Y:S01]  /*8270*/  @!P0 LDC.64 R8, c[0x0][0x3a0] ;  /* 0x0000e800ff088b82 */ /* 0x000ea20000000a00 */
[----:B------:R-:W-:Y:S02]  /*8280*/  @!P0 LOP3.LUT R5, R0, 0x80000000, RZ, 0x3c, !PT ;  /* 0x8000000000058812 */ /* 0x000fe400078e3cff */
[----:B-1----:R-:W-:-:S05]  /*8290*/  IADD3 R3, P1, PT, R6, R3, RZ ;  /* 0x0000000306037210 */ /* 0x002fca0007f3e0ff */
[----:B------:R-:W-:Y:S01]  /*82a0*/  IMAD.X R4, RZ, RZ, R7, P1 ;  /* 0x000000ffff047224 */ /* 0x000fe200008e0607 */
[----:B--2---:R-:W-:-:S04]  /*82b0*/  @!P0 LEA R2, P1, R3, R8, 0x2 ;  /* 0x0000000803028211 */ /* 0x004fc800078210ff */
[----:B------:R-:W-:-:S05]  /*82c0*/  @!P0 LEA.HI.X R3, R3, R9, R4, 0x2, P1 ;  /* 0x0000000903038211 */ /* 0x000fca00008f1404 */
[----:B------:R-:W-:Y:S01]  /*82d0*/  @!P0 STG.E desc[UR8][R2.64+0x6c00], R5 ;  /* 0x006c000502008986 */ /* 0x000fe2000c101908 */
[----:B------:R-:W-:Y:S01]  /*82e0*/  NOP ;  /* 0x0000000000007918 */ /* 0x000fe20000000000 */
[----:B------:R-:W-:Y:S05]  /*82f0*/  EXIT ;  /* 0x000000000000794d */ /* 0x000fea0003800000 */
.L_x_26:
[----:B------:R-:W-:Y:S02]  /*8300*/  IMAD.MOV.U32 R50, RZ, RZ, R19 ;  /* 0x000000ffff327224 */ /* 0x000fe400078e0013 */
[----:B------:R-:W-:Y:S02]  /*8310*/  IMAD.MOV.U32 R49, RZ, RZ, 0x1 ;  /* 0x00000001ff317424 */ /* 0x000fe400078e00ff */
[----:B------:R-:W-:Y:S02]  /*8320*/  IMAD.MOV.U32 R52, RZ, RZ, RZ ;  /* 0x000000ffff347224 */ /* 0x000fe400078e00ff */
[----:B------:R-:W-:-:S07]  /*8330*/  IMAD.MOV.U32 R47, RZ, RZ, -0x1 ;  /* 0xffffffffff2f7424 */ /* 0x000fce00078e00ff */
[----:B------:R-:W-:Y:S05]  /*8340*/  WARPSYNC.COLLECTIVE R47, `(.L_x_113) ;  /* 0x000000002f087348 */ /* 0x000fea0003c00000 */
[----:B------:R0:W1:Y:S02]  /*8350*/  SHFL.UP P0, R48, R50, R49, R52 ;  /* 0x0400003132307389 */ /* 0x0000640000000034 */
[----:B01----:R-:W-:Y:S05]  /*8360*/  ENDCOLLECTIVE ;  /* 0x000000000000791b */ /* 0x003fea0003800000 */
.L_x_113:
[----:B------:R-:W-:Y:S02]  /*8370*/  IMAD.MOV.U32 R49, RZ, RZ, 0x2 ;  /* 0x00000002ff317424 */ /* 0x000fe400078e00ff */
[----:B------:R-:W-:-:S04]  /*8380*/  IMAD.MOV.U32 R20, RZ, RZ, R48 ;  /* 0x000000ffff147224 */ /* 0x000fc800078e0030 */
[----:B------:R-:W-:-:S04]  /*8390*/  @P0 IMAD.IADD R20, R19, 0x1, R20 ;  /* 0x0000000113140824 */ /* 0x000fc800078e0214 */
[----:B------:R-:W-:-:S07]  /*83a0*/  IMAD.MOV.U32 R50, RZ, RZ, R20 ;  /* 0x000000ffff327224 */ /* 0x000fce00078e0014 */
[----:B------:R-:W-:Y:S05]  /*83b0*/  WARPSYNC.COLLECTIVE R47, `(.L_x_114) ;  /* 0x000000002f087348 */ /* 0x000fea0003c00000 */
[----:B------:R0:W1:Y:S02]  /*83c0*/  SHFL.UP P0, R48, R50, R49, R52 ;  /* 0x0400003132307389 */ /* 0x0000640000000034 */
[----:B01----:R-:W-:Y:S05]  /*83d0*/  ENDCOLLECTIVE ;  /* 0x000000000000791b */ /* 0x003fea0003800000 */
.L_x_114:
[----:B------:R-:W-:Y:S02]  /*83e0*/  IMAD.MOV.U32 R49, RZ, RZ, 0x4 ;  /* 0x00000004ff317424 */ /* 0x000fe400078e00ff */
[----:B------:R-:W-:-:S04]  /*83f0*/  IMAD.MOV.U32 R21, RZ, RZ, R48 ;  /* 0x000000ffff157224 */ /* 0x000fc800078e0030 */
[----:B------:R-:W-:-:S04]  /*8400*/  @P0 IMAD.IADD R21, R20, 0x1, R21 ;  /* 0x0000000114150824 */ /* 0x000fc800078e0215 */
[----:B------:R-:W-:-:S07]  /*8410*/  IMAD.MOV.U32 R50, RZ, RZ, R21 ;  /* 0x000000ffff327224 */ /* 0x000fce00078e0015 */
[----:B------:R-:W-:Y:S05]  /*8420*/  WARPSYNC.COLLECTIVE R47, `(.L_x_115) ;  /* 0x000000002f087348 */ /* 0x000fea0003c00000 */
[----:B------:R0:W1:Y:S02]  /*8430*/  SHFL.UP P0, R48, R50, R49, R52 ;  /* 0x0400003132307389 */ /* 0x0000640000000034 */
[----:B01----:R-:W-:Y:S05]  /*8440*/  ENDCOLLECTIVE ;  /* 0x000000000000791b */ /* 0x003fea0003800000 */
.L_x_115:
[----:B------:R-:W-:Y:S02]  /*8450*/  IMAD.MOV.U32 R49, RZ, RZ, 0x8 ;  /* 0x00000008ff317424 */ /* 0x000fe400078e00ff */
[----:B------:R-:W-:-:S04]  /*8460*/  IMAD.MOV.U32 R22, RZ, RZ, R48 ;  /* 0x000000ffff167224 */ /* 0x000fc800078e0030 */
[----:B------:R-:W-:-:S04]  /*8470*/  @P0 IMAD.IADD R22, R21, 0x1, R22 ;  /* 0x0000000115160824 */ /* 0x000fc800078e0216 */
[----:B------:R-:W-:-:S07]  /*8480*/  IMAD.MOV.U32 R50, RZ, RZ, R22 ;  /* 0x000000ffff327224 */ /* 0x000fce00078e0016 */
[----:B------:R-:W-:Y:S05]  /*8490*/  WARPSYNC.COLLECTIVE R47, `(.L_x_116) ;  /* 0x000000002f087348 */ /* 0x000fea0003c00000 */
[----:B------:R0:W1:Y:S02]  /*84a0*/  SHFL.UP P0, R48, R50, R49, R52 ;  /* 0x0400003132307389 */ /* 0x0000640000000034 */
[----:B01----:R-:W-:Y:S05]  /*84b0*/  ENDCOLLECTIVE ;  /* 0x000000000000791b */ /* 0x003fea0003800000 */
.L_x_116:
[----:B------:R-:W-:Y:S02]  /*84c0*/  IMAD.MOV.U32 R49, RZ, RZ, 0x10 ;  /* 0x00000010ff317424 */ /* 0x000fe400078e00ff */
[----:B------:R-:W-:-:S04]  /*84d0*/  IMAD.MOV.U32 R23, RZ, RZ, R48 ;  /* 0x000000ffff177224 */ /* 0x000fc800078e0030 */
[----:B------:R-:W-:-:S04]  /*84e0*/  @P0 IMAD.IADD R23, R22, 0x1, R23 ;  /* 0x0000000116170824 */ /* 0x000fc800078e0217 */
[----:B------:R-:W-:-:S07]  /*84f0*/  IMAD.MOV.U32 R50, RZ, RZ, R23 ;  /* 0x000000ffff327224 */ /* 0x000fce00078e0017 */
[----:B------:R-:W-:Y:S05]  /*8500*/  WARPSYNC.COLLECTIVE R47, `(.L_x_117) ;  /* 0x000000002f087348 */ /* 0x000fea0003c00000 */
[----:B------:R0:W1:Y:S02]  /*8510*/  SHFL.UP P0, R48, R50, R49, R52 ;  /* 0x0400003132307389 */ /* 0x0000640000000034 */
[----:B01----:R-:W-:Y:S05]  /*8520*/  ENDCOLLECTIVE ;  /* 0x000000000000791b */ /* 0x003fea0003800000 */
.L_x_117:
[----:B------:R-:W-:Y:S05]  /*8530*/  BRA `(.L_x_118) ;  /* 0xffffff9c00b07947 */ /* 0x000fea000383ffff */
.L_x_119:
[----:B------:R-:W-:-:S00]  /*8540*/  BRA `(.L_x_119) ;  /* 0xfffffffc00fc7947 */ /* 0x000fc0000383ffff */
[----:B------:R-:W-:-:S00]  /*8550*/  NOP ;  /* 0x0000000000007918 */ /* 0x000fc00000000000 */
        /* <DEDUP_REMOVED lines=10> */
.L_x_267:


//--------------------- .text._ZN3cub18CUB_300001_SM_10006detail10radix_sort33DeviceRadixSortExclusiveSumKernelINS1_5radix10policy_hubIiNS0_8NullTypeEyE10Policy1000EyEEvPT0_ --------------------------
	.section	.text._ZN3cub18CUB_300001_SM_10006detail10radix_sort33DeviceRadixSortExclusiveSumKernelINS1_5radix10policy_hubIiNS0_8NullTypeEyE10Policy1000EyEEvPT0_,"ax",@progbits
	.align	128
        .global         _ZN3cub18CUB_300001_SM_10006detail10radix_sort33DeviceRadixSortExclusiveSumKernelINS1_5radix10policy_hubIiNS0_8NullTypeEyE10Policy1000EyEEvPT0_
        .type           _ZN3cub18CUB_300001_SM_10006detail10radix_sort33DeviceRadixSortExclusiveSumKernelINS1_5radix10policy_hubIiNS0_8NullTypeEyE10Policy1000EyEEvPT0_,@function
        .size           _ZN3cub18CUB_300001_SM_10006detail10radix_sort33DeviceRadixSortExclusiveSumKernelINS1_5radix10policy_hubIiNS0_8NullTypeEyE10Policy1000EyEEvPT0_,(.L_x_268 - _ZN3cub18CUB_300001_SM_10006detail10radix_sort33DeviceRadixSortExclusiveSumKernelINS1_5radix10policy_hubIiNS0_8NullTypeEyE10Policy1000EyEEvPT0_)
        .other          _ZN3cub18CUB_300001_SM_10006detail10radix_sort33DeviceRadixSortExclusiveSumKernelINS1_5radix10policy_hubIiNS0_8NullTypeEyE10Policy1000EyEEvPT0_,@"STO_CUDA_ENTRY STV_DEFAULT"
_ZN3cub18CUB_300001_SM_10006detail10radix_sort33DeviceRadixSortExclusiveSumKernelINS1_5radix10policy_hubIiNS0_8NullTypeEyE10Policy1000EyEEvPT0_:
.text._ZN3cub18CUB_300001_SM_10006detail10radix_sort33DeviceRadixSortExclusiveSumKernelINS1_5radix10policy_hubIiNS0_8NullTypeEyE10Policy1000EyEEvPT0_:
[----:B------:R-:W-:Y:S01]  /*0000*/  LDC R1, c[0x0][0x37c] ;  /* 0x0000df00ff017b82 */ /* 0x000fe20000000800 */
[----:B------:R-:W0:Y:S07]  /*0010*/  S2R R18, SR_TID.X ;  /* 0x0000000000127919 */ /* 0x000e2e0000002100 */
[----:B------:R-:W1:Y:S01]  /*0020*/  LDC.64 R16, c[0x0][0x380] ;  /* 0x0000e000ff107b82 */ /* 0x000e620000000a00 */
[----:B------:R-:W2:Y:S01]  /*0030*/  LDCU.64 UR4, c[0x0][0x358] ;  /* 0x00006b00ff0477ac */ /* 0x000ea20008000a00 */
[----:B------:R-:W3:Y:S01]  /*0040*/  S2R R5, SR_CTAID.X ;  /* 0x0000000000057919 */ /* 0x000ee20000002500 */
[----:B0-----:R-:W-:Y:S01]  /*0050*/  ISETP.GT.U32.AND P1, PT, R18, 0xff, PT ;  /* 0x000000ff1200780c */ /* 0x001fe20003f24070 */
[----:B---3--:R-:W-:-:S04]  /*0060*/  IMAD R5, R5, 0x100, R18 ;  /* 0x0000010005057824 */ /* 0x008fc800078e0212 */
[----:B-1----:R-:W-:-:S08]  /*0070*/  IMAD.WIDE R16, R5, 0x8, R16 ;  /* 0x0000000805107825 */ /* 0x002fd000078e0210 */
[----:B--2---:R-:W2:Y:S01]  /*0080*/  @!P1 LDG.E.64 R2, desc[UR4][R16.64] ;  /* 0x0000000410029981 */ /* 0x004ea2000c1e1b00 */
[----:B------:R-:W-:Y:S02]  /*0090*/  MOV R0, 0x400 ;  /* 0x0000040000007802 */ /* 0x000fe40000000f00 */
[C---:B------:R-:W-:Y:S01]  /*00a0*/  ISETP.GT.U32.AND P0, PT, R18.reuse, 0x1f, PT ;  /* 0x0000001f1200780c */ /* 0x040fe20003f04070 */
[----:B------:R-:W0:Y:S02]  /*00b0*/  S2R R5, SR_CgaCtaId ;  /* 0x0000000000057919 */ /* 0x000e240000008800 */
[----:B0-----:R-:W-:Y:S02]  /*00c0*/  LEA R5, R5, R0, 0x18 ;  /* 0x0000000005057211 */ /* 0x001fe400078ec0ff */
[----:B------:R-:W-:-:S05]  /*00d0*/  LEA.HI R0, R18, R18, RZ, 0x1d ;  /* 0x0000001212007211 */ /* 0x000fca00078fe8ff */
[----:B------:R-:W-:-:S05]  /*00e0*/  IMAD R0, R0, 0x8, R5 ;  /* 0x0000000800007824 */ /* 0x000fca00078e0205 */
[----:B--2---:R0:W-:Y:S01]  /*00f0*/  STS.64 [R0+0x10], R2 ;  /* 0x0000100200007388 */ /* 0x0041e20000000a00 */
[----:B------:R-:W-:Y:S06]  /*0100*/  BAR.SYNC.DEFER_BLOCKING 0x0 ;  /* 0x0000000000007b1d */ /* 0x000fec0000010000 */
[----:B------:R-:W-:Y:S05]  /*0110*/  @P0 BRA `(.L_x_120) ;  /* 0x0000000400240947 */ /* 0x000fea0003800000 */
[----:B------:R-:W-:Y:S01]  /*0120*/  IMAD R18, R18, 0x48, R5 ;  /* 0x0000004812127824 */ /* 0x000fe200078e0205 */
[----:B------:R-:W-:-:S04]  /*0130*/  UMOV UR6, 0xffffffff ;  /* 0xffffffff00067882 */ /* 0x000fc80000000000 */
[----:B------:R-:W-:Y:S04]  /*0140*/  LDS.64 R14, [R18+0x10] ;  /* 0x00001000120e7984 */ /* 0x000fe80000000a00 */
[----:B------:R-:W-:Y:S04]  /*0150*/  LDS.64 R12, [R18+0x18] ;  /* 0x00001800120c7984 */ /* 0x000fe80000000a00 */
[----:B------:R-:W1:Y:S04]  /*0160*/  LDS.64 R10, [R18+0x20] ;  /* 0x00002000120a7984 */ /* 0x000e680000000a00 */
[----:B------:R-:W-:Y:S04]  /*0170*/  LDS.64 R8, [R18+0x28] ;  /* 0x0000280012087984 */ /* 0x000fe80000000a00 */
[----:B------:R-:W2:Y:S04]  /*0180*/  LDS.64 R6, [R18+0x30] ;  /* 0x0000300012067984 */ /* 0x000ea80000000a00 */
[----:B------:R-:W-:Y:S04]  /*0190*/  LDS.64 R4, [R18+0x38] ;  /* 0x0000380012047984 */ /* 0x000fe80000000a00 */
[----:B0-----:R-:W0:Y:S04]  /*01a0*/  LDS.64 R2, [R18+0x40] ;  /* 0x0000400012027984 */ /* 0x001e280000000a00 */
[----:B------:R-:W3:Y:S01]  /*01b0*/  LDS.64 R20, [R18+0x48] ;  /* 0x0000480012147984 */ /* 0x000ee20000000a00 */
[----:B-1----:R-:W-:-:S04]  /*01c0*/  IADD3 R19, P3, P4, R10, R12, R14 ;  /* 0x0000000c0a137210 */ /* 0x002fc80007c7e00e */
[----:B------:R-:W-:Y:S02]  /*01d0*/  IADD3.X R23, PT, PT, R11, R13, R15, P3, P4 ;  /* 0x0000000d0b177210 */ /* 0x000fe40001fe840f */
[----:B--2---:R-:W-:-:S04]  /*01e0*/  IADD3 R19, P0, P2, R6, R19, R8 ;  /* 0x0000001306137210 */ /* 0x004fc80007a1e008 */
[----:B------:R-:W-:Y:S02]  /*01f0*/  IADD3.X R23, PT, PT, R7, R23, R9, P0, P2 ;  /* 0x0000001707177210 */ /* 0x000fe400007e4409 */
[----:B0-----:R-:W-:-:S04]  /*0200*/  IADD3 R19, P3, P4, R2, R19, R4 ;  /* 0x0000001302137210 */ /* 0x001fc80007c7e004 */
[----:B---3--:R-:W-:Y:S02]  /*0210*/  IADD3 R20, P0, PT, R20, R19, RZ ;  /* 0x0000001314147210 */ /* 0x008fe40007f1e0ff */
[----:B------:R-:W-:-:S05]  /*0220*/  IADD3.X R19, PT, PT, R3, R23, R5, P3, P4 ;  /* 0x0000001703137210 */ /* 0x000fca0001fe8405 */
[----:B------:R-:W-:Y:S01]  /*0230*/  IMAD.X R19, R21, 0x1, R19, P0 ;  /* 0x0000000115137824 */ /* 0x000fe200000e0613 */
[----:B------:R-:W-:Y:S06]  /*0240*/  BRA.DIV UR6, `(.L_x_121) ;  /* 0x0000000206f07947 */ /* 0x000fec000b800000 */
[----:B------:R-:W0:Y:S04]  /*0250*/  SHFL.UP PT, R27, R20, 0x1, RZ ;  /* 0x04200000141b7989 */ /* 0x000e2800000e00ff */
[----:B------:R-:W1:Y:S01]  /*0260*/  SHFL.UP P0, R25, R19, 0x1, RZ ;  /* 0x0420000013197989 */ /* 0x000e6200000000ff */
[----:B0-----:R-:W-:-:S04]  /*0270*/  IADD3 R22, P2, PT, R27, R20, RZ ;  /* 0x000000141b167210 */ /* 0x001fc80007f5e0ff */
[----:B-1----:R-:W-:Y:S01]  /*0280*/  SEL R27, R22, R27, P0 ;  /* 0x0000001b161b7207 */ /* 0x002fe20000000000 */
[----:B------:R-:W-:-:S04]  /*0290*/  IMAD.X R26, R25, 0x1, R19, P2 ;  /* 0x00000001191a7824 */ /* 0x000fc800010e0613 */
[----:B------:R-:W0:Y:S01]  /*02a0*/  SHFL.UP PT, R28, R27, 0x2, RZ ;  /* 0x044000001b1c7989 */ /* 0x000e2200000e00ff */
[----:B------:R-:W-:-:S05]  /*02b0*/  SEL R26, R26, R25, P0 ;  /* 0x000000191a1a7207 */ /* 0x000fca0000000000 */
[----:B------:R-:W1:Y:S01]  /*02c0*/  SHFL.UP P0, R25, R26, 0x2, RZ ;  /* 0x044000001a197989 */ /* 0x000e6200000000ff */
[----:B0-----:R-:W-:-:S05]  /*02d0*/  IADD3 R21, P2, PT, R28, R27, RZ ;  /* 0x0000001b1c157210 */ /* 0x001fca0007f5e0ff */
[----:B-1----:R-:W-:Y:S01]  /*02e0*/  IMAD.X R22, R25, 0x1, R26, P2 ;  /* 0x0000000119167824 */ /* 0x002fe200010e061a */
[----:B------:R-:W-:-:S04]  /*02f0*/  SEL R28, R21, R28, P0 ;  /* 0x0000001c151c7207 */ /* 0x000fc80000000000 */
[----:B------:R-:W-:Y:S01]  /*0300*/  SEL R29, R22, R25, P0 ;  /* 0x00000019161d7207 */ /* 0x000fe20000000000 */
        /* <DEDUP_REMOVED lines=12> */
[----:B------:R0:W1:Y:S04]  /*03d0*/  SHFL.UP PT, R28, R27, 0x10, RZ ;  /* 0x060000001b1c7989 */ /* 0x00006800000e00ff */
[----:B------:R0:W2:Y:S02]  /*03e0*/  SHFL.UP P0, R25, R26, 0x10, RZ ;  /* 0x060000001a197989 */ /* 0x0000a400000000ff */
.L_x_132:
[----:B-1----:R-:W-:-:S04]  /*03f0*/  IADD3 R21, P2, PT, R28, R27, RZ ;  /* 0x0000001b1c157210 */ /* 0x002fc80007f5e0ff */
[----:B--2---:R-:W-:Y:S01]  /*0400*/  SEL R21, R21, R28, P0 ;  /* 0x0000001c15157207 */ /* 0x004fe20000000000 */
[----:B------:R-:W-:-:S05]  /*0410*/  IMAD.X R22, R25, 0x1, R26, P2 ;  /* 0x0000000119167824 */ /* 0x000fca00010e061a */
[----:B------:R-:W-:Y:S02]  /*0420*/  SEL R22, R22, R25, P0 ;  /* 0x0000001916167207 */ /* 0x000fe40000000000 */
[----:B------:R-:W-:-:S05]  /*0430*/  IADD3 R20, P0, PT, R21, -R20, RZ ;  /* 0x8000001415147210 */ /* 0x000fca0007f1e0ff */
[----:B------:R-:W-:Y:S01]  /*0440*/  IMAD.X R21, R22, 0x1, ~R19, P0 ;  /* 0x0000000116157824 */ /* 0x000fe200000e0e13 */
[----:B------:R-:W-:-:S04]  /*0450*/  IADD3 R14, P0, PT, R14, R20, RZ ;  /* 0x000000140e0e7210 */ /* 0x000fc80007f1e0ff */
[----:B------:R1:W-:Y:S01]  /*0460*/  STS.64 [R18+0x10], R20 ;  /* 0x0000101412007388 */ /* 0x0003e20000000a00 */
[----:B------:R-:W-:Y:S01]  /*0470*/  IMAD.X R15, R15, 0x1, R21, P0 ;  /* 0x000000010f0f7824 */ /* 0x000fe200000e0615 */
        /* <DEDUP_REMOVED lines=17> */
[----:B------:R-:W-:-:S05]  /*0590*/  IMAD.X R3, R3, 0x1, R5, P0 ;  /* 0x0000000103037824 */ /* 0x000fca00000e0605 */
[----:B------:R1:W-:Y:S03]  /*05a0*/  STS.64 [R18+0x48], R2 ;  /* 0x0000480212007388 */ /* 0x0003e60000000a00 */
.L_x_120:
[----:B------:R-:W-:Y:S05]  /*05b0*/  WARPSYNC.ALL ;  /* 0x0000000000007948 */ /* 0x000fea0003800000 */
[----:B------:R-:W-:Y:S06]  /*05c0*/  BAR.SYNC.DEFER_BLOCKING 0x0 ;  /* 0x0000000000007b1d */ /* 0x000fec0000010000 */
[----:B------:R-:W-:Y:S05]  /*05d0*/  @P1 EXIT ;  /* 0x000000000000194d */ /* 0x000fea0003800000 */
[----:B01----:R-:W0:Y:S04]  /*05e0*/  LDS.64 R2, [R0+0x10] ;  /* 0x0000100000027984 */ /* 0x003e280000000a00 */
[----:B0-----:R-:W-:Y:S01]  /*05f0*/  STG.E.64 desc[UR4][R16.64], R2 ;  /* 0x0000000210007986 */ /* 0x001fe2000c101b04 */
[----:B------:R-:W-:Y:S05]  /*0600*/  EXIT ;  /* 0x000000000000794d */ /* 0x000fea0003800000 */
.L_x_121:
[----:B------:R-:W-:Y:S02]  /*0610*/  IMAD.MOV.U32 R24, RZ, RZ, R20 ;  /* 0x000000ffff187224 */ /* 0x000fe400078e0014 */
[----:B------:R-:W-:Y:S02]  /*0620*/  IMAD.MOV.U32 R23, RZ, RZ, 0x1 ;  /* 0x00000001ff177424 */ /* 0x000fe400078e00ff */
[----:B------:R-:W-:Y:S02]  /*0630*/  IMAD.MOV.U32 R22, RZ, RZ, RZ ;  /* 0x000000ffff167224 */ /* 0x000fe400078e00ff */
[----:B------:R-:W-:-:S07]  /*0640*/  IMAD.MOV.U32 R21, RZ, RZ, -0x1 ;  /* 0xffffffffff157424 */ /* 0x000fce00078e00ff */
[----:B------:R-:W-:Y:S05]  /*0650*/  WARPSYNC.COLLECTIVE R21, `(.L_x_122) ;  /* 0x0000000015087348 */ /* 0x000fea0003c00000 */
[----:B------:R0:W1:Y:S02]  /*0660*/  SHFL.UP P0, R25, R24, R23, R22 ;  /* 0x0400001718197389 */ /* 0x0000640000000016 */
[----:B01----:R-:W-:Y:S05]  /*0670*/  ENDCOLLECTIVE ;  /* 0x000000000000791b */ /* 0x003fea0003800000 */
.L_x_122:
[----:B------:R-:W-:Y:S02]  /*0680*/  IMAD.MOV.U32 R24, RZ, RZ, R19 ;  /* 0x000000ffff187224 */ /* 0x000fe400078e0013 */
[----:B------:R-:W-:-:S07]  /*0690*/  IMAD.MOV.U32 R27, RZ, RZ, R25 ;  /* 0x000000ffff1b7224 */ /* 0x000fce00078e0019 */
[----:B------:R-:W-:Y:S05]  /*06a0*/  WARPSYNC.COLLECTIVE R21, `(.L_x_123) ;  /* 0x0000000015087348 */ /* 0x000fea0003c00000 */
[----:B------:R0:W1:Y:S02]  /*06b0*/  SHFL.UP P0, R25, R24, R23, R22 ;  /* 0x0400001718197389 */ /* 0x0000640000000016 */
[----:B01----:R-:W-:Y:S05]  /*06c0*/  ENDCOLLECTIVE ;  /* 0x000000000000791b */ /* 0x003fea0003800000 */
.L_x_123:
[----:B------:R-:W-:Y:S01]  /*06d0*/  IADD3 R26, P2, PT, R27, R20, RZ ;  /* 0x000000141b1a7210 */ /* 0x000fe20007f5e0ff */
[----:B------:R-:W-:-:S03]  /*06e0*/  IMAD.MOV.U32 R23, RZ, RZ, 0x2 ;  /* 0x00000002ff177424 */ /* 0x000fc600078e00ff */
[----:B------:R-:W-:Y:S01]  /*06f0*/  SEL R27, R26, R27, P0 ;  /* 0x0000001b1a1b7207 */ /* 0x000fe20000000000 */
[----:B------:R-:W-:-:S04]  /*0700*/  IMAD.X R26, R25, 0x1, R19, P2 ;  /* 0x00000001191a7824 */ /* 0x000fc800010e0613 */
[----:B------:R-:W-:Y:S01]  /*0710*/  IMAD.MOV.U32 R24, RZ, RZ, R27 ;  /* 0x000000ffff187224 */ /* 0x000fe200078e001b */
[----:B------:R-:W-:-:S07]  /*0720*/  SEL R26, R26, R25, P0 ;  /* 0x000000191a1a7207 */ /* 0x000fce0000000000 */
[----:B------:R-:W-:Y:S05]  /*0730*/  WARPSYNC.COLLECTIVE R21, `(.L_x_124) ;  /* 0x0000000015087348 */ /* 0x000fea0003c00000 */
[----:B------:R0:W1:Y:S02]  /*0740*/  SHFL.UP P0, R25, R24, R23, R22 ;  /* 0x0400001718197389 */ /* 0x0000640000000016 */
[----:B01----:R-:W-:Y:S05]  /*0750*/  ENDCOLLECTIVE ;  /* 0x000000000000791b */ /* 0x003fea0003800000 */
.L_x_124:
[----:B------:R-:W-:Y:S02]  /*0760*/  IMAD.MOV.U32 R24, RZ, RZ, R26 ;  /* 0x000000ffff187224 */ /* 0x000fe400078e001a */
[----:B------:R-:W-:-:S07]  /*0770*/  IMAD.MOV.U32 R28, RZ, RZ, R25 ;  /* 0x000000ffff1c7224 */ /* 0x000fce00078e0019 */
[----:B------:R-:W-:Y:S05]  /*0780*/  WARPSYNC.COLLECTIVE R21, `(.L_x_125) ;  /* 0x0000000015087348 */ /* 0x000fea0003c00000 */
[----:B------:R0:W1:Y:S02]  /*0790*/  SHFL.UP P0, R25, R24, R23, R22 ;  /* 0x0400001718197389 */ /* 0x0000640000000016 */
[----:B01----:R-:W-:Y:S05]  /*07a0*/  ENDCOLLECTIVE ;  /* 0x000000000000791b */ /* 0x003fea0003800000 */
.L_x_125:
        /* <DEDUP_REMOVED lines=9> */
.L_x_126:
[----:B------:R-:W-:Y:S02]  /*0840*/  IMAD.MOV.U32 R24, RZ, RZ, R29 ;  /* 0x000000ffff187224 */ /* 0x000fe400078e001d */
[----:B------:R-:W-:-:S07]  /*0850*/  IMAD.MOV.U32 R27, RZ, RZ, R25 ;  /* 0x000000ffff1b7224 */ /* 0x000fce00078e0019 */
[----:B------:R-:W-:Y:S05]  /*0860*/  WARPSYNC.COLLECTIVE R21, `(.L_x_127) ;  /* 0x0000000015087348 */ /* 0x000fea0003c00000 */
[----:B------:R0:W1:Y:S02]  /*0870*/  SHFL.UP P0, R25, R24, R23, R22 ;  /* 0x0400001718197389 */ /* 0x0000640000000016 */
[----:B01----:R-:W-:Y:S05]  /*0880*/  ENDCOLLECTIVE ;  /* 0x000000000000791b */ /* 0x003fea0003800000 */
.L_x_127:
        /* <DEDUP_REMOVED lines=9> */
.L_x_128:
[----:B------:R-:W-:Y:S02]  /*0920*/  IMAD.MOV.U32 R24, RZ, RZ, R29 ;  /* 0x000000ffff187224 */ /* 0x000fe400078e001d */
[----:B------:R-:W-:-:S07]  /*0930*/  IMAD.MOV.U32 R27, RZ, RZ, R25 ;  /* 0x000000ffff1b7224 */ /* 0x000fce00078e0019 */
[----:B------:R-:W-:Y:S05]  /*0940*/  WARPSYNC.COLLECTIVE R21, `(.L_x_129) ;  /* 0x0000000015087348 */ /* 0x000fea0003c00000 */
[----:B------:R0:W1:Y:S02]  /*0950*/  SHFL.UP P0, R25, R24, R23, R22 ;  /* 0x0400001718197389 */ /* 0x0000640000000016 */
[----:B01----:R-:W-:Y:S05]  /*0960*/  ENDCOLLECTIVE ;  /* 0x000000000000791b */ /* 0x003fea0003800000 */
.L_x_129:
        /* <DEDUP_REMOVED lines=9> */
.L_x_130:
[----:B------:R-:W-:Y:S02]  /*0a00*/  IMAD.MOV.U32 R24, RZ, RZ, R26 ;  /* 0x000000ffff187224 */ /* 0x000fe400078e001a */
[----:B------:R-:W-:-:S07]  /*0a10*/  IMAD.MOV.U32 R28, RZ, RZ, R25 ;  /* 0x000000ffff1c7224 */ /* 0x000fce00078e0019 */
[----:B------:R-:W-:Y:S05]  /*0a20*/  WARPSYNC.COLLECTIVE R21, `(.L_x_131) ;  /* 0x0000000015087348 */ /* 0x000fea0003c00000 */
[----:B------:R0:W1:Y:S02]  /*0a30*/  SHFL.UP P0, R25, R24, R23, R22 ;  /* 0x0400001718197389 */ /* 0x0000640000000016 */
[----:B01----:R-:W-:Y:S05]  /*0a40*/  ENDCOLLECTIVE ;  /* 0x000000000000791b */ /* 0x003fea0003800000 */
.L_x_131:
[----:B------:R-:W-:Y:S05]  /*0a50*/  BRA `(.L_x_132) ;  /* 0xfffffff800647947 */ /* 0x000fea000383ffff */
.L_x_133:
        /* <DEDUP_REMOVED lines=10> */
.L_x_268:


//--------------------- .text._ZN3cub18CUB_300001_SM_10006detail10radix_sort30DeviceRadixSortHistogramKernelINS1_5radix10policy_hubIiNS0_8NullTypeEyE10Policy1000ELNS0_9SortOrderE0EiyNS1_21identity_decomposer_tEEEvPT2_PKT1_SB_iiT3_ --------------------------
	.section	.text._ZN3cub18CUB_300001_SM_10006detail10radix_sort30DeviceRadixSortHistogramKernelINS1_5radix10policy_hubIiNS0_8NullTypeEyE10Policy1000ELNS0_9SortOrderE0EiyNS1_21identity_decomposer_tEEEvPT2_PKT1_SB_iiT3_,"ax",@progbits
	.align	128
        .global         _ZN3cub18CUB_300001_SM_10006detail10radix_sort30DeviceRadixSortHistogramKernelINS1_5radix10policy_hubIiNS0_8NullTypeEyE10Policy1000ELNS0_9SortOrderE0EiyNS1_21identity_decomposer_tEEEvPT2_PKT1_SB_iiT3_
        .type           _ZN3cub18CUB_300001_SM_10006detail10radix_sort30DeviceRadixSortHistogramKernelINS1_5radix10policy_hubIiNS0_8NullTypeEyE10Policy1000ELNS0_9SortOrderE0EiyNS1_21identity_decomposer_tEEEvPT2_PKT1_SB_iiT3_,@function
        .size           _ZN3cub18CUB_300001_SM_10006detail10radix_sort30DeviceRadixSortHistogramKernelINS1_5radix10policy_hubIiNS0_8NullTypeEyE10Policy1000ELNS0_9SortOrderE0EiyNS1_21identity_decomposer_tEEEvPT2_PKT1_SB_iiT3_,(.L_x_269 - _ZN3cub18CUB_300001_SM_10006detail10radix_sort30DeviceRadixSortHistogramKernelINS1_5radix10policy_hubIiNS0_8NullTypeEyE10Policy1000ELNS0_9SortOrderE0EiyNS1_21identity_decomposer_tEEEvPT2_PKT1_SB_iiT3_)
        .other          _ZN3cub18CUB_300001_SM_10006detail10radix_sort30DeviceRadixSortHistogramKernelINS1_5radix10policy_hubIiNS0_8NullTypeEyE10Policy1000ELNS0_9SortOrderE0EiyNS1_21identity_decomposer_tEEEvPT2_PKT1_SB_iiT3_,@"STO_CUDA_ENTRY STV_DEFAULT"
_ZN3cub18CUB_300001_SM_10006detail10radix_sort30DeviceRadixSortHistogramKernelINS1_5radix10policy_hubIiNS0_8NullTypeEyE10Policy1000ELNS0_9SortOrderE0EiyNS1_21identity_decomposer_tEEEvPT2_PKT1_SB_iiT3_:
.text._ZN3cub18CUB_300001_SM_10006detail10radix_sort30DeviceRadixSortHistogramKernelINS1_5radix10policy_hubIiNS0_8NullTypeEyE10Policy1000ELNS0_9SortOrderE0EiyNS1_21identity_decomposer_tEEEvPT2_PKT1_SB_iiT3_:
[----:B------:R-:W-:Y:S01]  /*0000*/  LDC R1, c[0x0][0x37c] ;  /* 0x0000df00ff017b82 */ /* 0x000fe20000000800 */
[----:B------:R-:W0:Y:S02]  /*0010*/  LDCU.64 UR14, c[0x0][0x390] ;  /* 0x00007200ff0e77ac */ /* 0x000e240008000a00 */
[----:B0-----:R-:W-:-:S04]  /*0020*/  ISETP.NE.U32.AND P0, PT, RZ, UR14, PT ;  /* 0x0000000eff007c0c */ /* 0x001fc8000bf05070 */
[----:B------:R-:W-:-:S13]  /*0030*/  ISETP.NE.AND.EX P0, PT, RZ, UR15, PT, P0 ;  /* 0x0000000fff007c0c */ /* 0x000fda000bf05300 */
[----:B------:R-:W-:Y:S05]  /*0040*/  @!P0 EXIT ;  /* 0x000000000000894d */ /* 0x000fea0003800000 */
[----:B------:R-:W-:Y:S01]  /*0050*/  UIADD3 UR11, UP0, UPT, UR14, -0x1, URZ ;  /* 0xffffffff0e0b7890 */ /* 0x000fe2000ff1e0ff */
[----:B------:R-:W0:Y:S01]  /*0060*/  S2R R4, SR_TID.X ;  /* 0x0000000000047919 */ /* 0x000e220000002100 */
[----:B------:R-:W1:Y:S01]  /*0070*/  LDCU.64 UR4, c[0x0][0x398] ;  /* 0x00007300ff0477ac */ /* 0x000e620008000a00 */
[----:B------:R-:W2:Y:S01]  /*0080*/  S2UR UR7, SR_CgaCtaId ;  /* 0x00000000000779c3 */ /* 0x000ea20000008800 */
[----:B------:R-:W-:Y:S01]  /*0090*/  UIADD3.X UR12, UPT, UPT, UR15, -0x1, URZ, UP0, !UPT ;  /* 0xffffffff0f0c7890 */ /* 0x000fe200087fe4ff */
[----:B------:R-:W-:Y:S01]  /*00a0*/  UMOV UR6, 0x400 ;  /* 0x0000040000067882 */ /* 0x000fe20000000000 */
[----:B------:R-:W3:Y:S05]  /*00b0*/  LDCU.64 UR20, c[0x0][0x358] ;  /* 0x00006b00ff1477ac */ /* 0x000eea0008000a00 */
[----:B------:R-:W4:Y:S01]  /*00c0*/  S2UR UR8, SR_CTAID.X ;  /* 0x00000000000879c3 */ /* 0x000f220000002500 */
[----:B------:R-:W-:Y:S01]  /*00d0*/  USHF.R.U64 UR11, UR11, 0x1e, UR12 ;  /* 0x0000001e0b0b7899 */ /* 0x000fe2000800120c */
[----:B------:R-:W0:Y:S03]  /*00e0*/  LDCU UR28, c[0x0][0x370] ;  /* 0x00006e00ff1c77ac */ /* 0x000e260008000800 */
[----:B------:R-:W-:-:S02]  /*00f0*/  UIADD3 UR11, UP0, UPT, UR11, 0x1, URZ ;  /* 0x000000010b0b7890 */ /* 0x000fc4000ff1e0ff */
[----:B-1----:R-:W-:Y:S02]  /*0100*/  UIADD3 UR4, UPT, UPT, UR5, 0x7, -UR4 ;  /* 0x0000000705047890 */ /* 0x002fe4000fffe804 */
[----:B------:R-:W-:Y:S02]  /*0110*/  ULEA.HI.X UR12, UR12, URZ, URZ, 0x2, UP0 ;  /* 0x000000ff0c0c7291 */ /* 0x000fe400080f14ff */
[----:B------:R-:W-:Y:S02]  /*0120*/  UISETP.LT.U32.AND UP0, UPT, UR11, UR14, UPT ;  /* 0x0000000e0b00728c */ /* 0x000fe4000bf01070 */
[----:B------:R-:W-:Y:S02]  /*0130*/  USHF.R.S32.HI UR5, URZ, 0x1f, UR4 ;  /* 0x0000001fff057899 */ /* 0x000fe40008011404 */
[----:B------:R-:W-:Y:S02]  /*0140*/  UISETP.LT.U32.AND.EX UP0, UPT, UR12, UR15, UPT, UP0 ;  /* 0x0000000f0c00728c */ /* 0x000fe4000bf01100 */
[----:B------:R-:W-:-:S02]  /*0150*/  ULEA.HI UR5, UR5, UR4, URZ, 0x3 ;  /* 0x0000000405057291 */ /* 0x000fc4000f8f18ff */
[----:B------:R-:W-:Y:S01]  /*0160*/  USEL UR11, UR11, UR14, UP0 ;  /* 0x0000000e0b0b7287 */ /* 0x000fe20008000000 */
[C---:B0-----:R-:W-:Y:S01]  /*0170*/  VIADD R21, R4.reuse, 0x780 ;  /* 0x0000078004157836 */ /* 0x041fe20000000000 */
[----:B------:R-:W-:Y:S02]  /*0180*/  USEL UR12, UR12, UR15, UP0 ;  /* 0x0000000f0c0c7287 */ /* 0x000fe40008000000 */
[----:B------:R-:W-:Y:S02]  /*0190*/  UISETP.GE.AND UP0, UPT, UR4, 0x8, UPT ;  /* 0x000000080400788c */ /* 0x000fe4000bf06270 */
[----:B--2---:R-:W-:Y:S02]  /*01a0*/  ULEA UR6, UR7, UR6, 0x18 ;  /* 0x0000000607067291 */ /* 0x004fe4000f8ec0ff */
[----:B------:R-:W-:Y:S02]  /*01b0*/  USHF.R.S32.HI UR5, URZ, 0x3, UR5 ;  /* 0x00000003ff057899 */ /* 0x000fe40008011405 */
[----:B------:R-:W-:Y:S01]  /*01c0*/  PLOP3.LUT P0, PT, PT, PT, UP0, 0x80, 0x8 ;  /* 0x000000000008781c */ /* 0x000fe20003f0f008 */
[----:B----4-:R-:W-:Y:S01]  /*01d0*/  USHF.L.U32 UR8, UR8, 0xb, URZ ;  /* 0x0000000b08087899 */ /* 0x010fe200080006ff */
[C---:B------:R-:W-:Y:S01]  /*01e0*/  LEA R0, R4.reuse, UR6, 0x2 ;  /* 0x0000000604007c11 */ /* 0x040fe2000f8e10ff */
[----:B------:R-:W-:Y:S01]  /*01f0*/  UIADD3 UR22, UPT, UPT, UR5, -0x1, URZ ;  /* 0xffffffff05167890 */ /* 0x000fe2000fffe0ff */
[----:B------:R-:W-:Y:S01]  /*0200*/  ISETP.GT.U32.OR P0, PT, R4, 0xff, !P0 ;  /* 0x000000ff0400780c */ /* 0x000fe20004704470 */
[----:B------:R-:W-:-:S02]  /*0210*/  ULOP3.LUT UR23, UR5, 0xf, URZ, 0xc0, !UPT ;  /* 0x0000000f05177892 */ /* 0x000fc4000f8ec0ff */
[----:B------:R-:W-:Y:S01]  /*0220*/  ULOP3.LUT UR24, UR5, 0x7, URZ, 0xc0, !UPT ;  /* 0x0000000705187892 */ /* 0x000fe2000f8ec0ff */
[----:B------:R-:W-:Y:S01]  /*0230*/  P2R R20, PR, RZ, 0x1 ;  /* 0x00000001ff147803 */ /* 0x000fe20000000000 */
[----:B------:R-:W-:Y:S02]  /*0240*/  ULOP3.LUT UR25, UR5, 0x3, URZ, 0xc0, !UPT ;  /* 0x0000000305197892 */ /* 0x000fe4000f8ec0ff */
[----:B------:R-:W-:Y:S02]  /*0250*/  ULOP3.LUT UR26, UR5, 0xffffff0, URZ, 0xc0, !UPT ;  /* 0x0ffffff0051a7892 */ /* 0x000fe4000f8ec0ff */
[----:B------:R-:W-:Y:S02]  /*0260*/  ULOP3.LUT UR27, UR5, 0xffffff8, URZ, 0xc0, !UPT ;  /* 0x0ffffff8051b7892 */ /* 0x000fe4000f8ec0ff */
[----:B------:R-:W-:Y:S01]  /*0270*/  ULOP3.LUT UR9, UR5, 0x1, URZ, 0xc0, !UPT ;  /* 0x0000000105097892 */ /* 0x000fe2000f8ec0ff */
[----:B------:R-:W-:Y:S01]  /*0280*/  UMOV UR6, URZ ;  /* 0x000000ff00067c82 */ /* 0x000fe20008000000 */
[----:B---3--:R-:W-:-:S10]  /*0290*/  UMOV UR7, URZ ;  /* 0x000000ff00077c82 */ /* 0x008fd40008000000 */
.L_x_217:
[----:B------:R-:W-:Y:S01]  /*02a0*/  ISETP.NE.AND P0, PT, R20, RZ, PT ;  /* 0x000000ff1400720c */ /* 0x000fe20003f05270 */
[----:B------:R-:W-:-:S12]  /*02b0*/  BSSY.RECONVERGENT B0, `(.L_x_134) ;  /* 0x000007c000007945 */ /* 0x000fd80003800200 */
[----:B012345:R-:W-:Y:S05]  /*02c0*/  @P0 BRA `(.L_x_135) ;  /* 0x0000000400e80947 */ /* 0x03ffea0003800000 */
[----:B------:R-:W-:Y:S02]  /*02d0*/  IMAD.U32 R2, RZ, RZ, UR22 ;  /* 0x00000016ff027e24 */ /* 0x000fe4000f8e00ff */
[----:B------:R-:W-:-:S03]  /*02e0*/  IMAD.MOV.U32 R3, RZ, RZ, RZ ;  /* 0x000000ffff037224 */ /* 0x000fc600078e00ff */
[----:B------:R-:W-:-:S13]  /*02f0*/  ISETP.GE.U32.AND P1, PT, R2, 0xf, PT ;  /* 0x0000000f0200780c */ /* 0x000fda0003f26070 */
[----:B------:R-:W-:Y:S05]  /*0300*/  @!P1 BRA `(.L_x_136) ;  /* 0x00000000005c9947 */ /* 0x000fea0003800000 */
[----:B------:R-:W-:Y:S01]  /*0310*/  VIADD R2, R0, 0x2000 ;  /* 0x0000200000027836 */ /* 0x000fe20000000000 */
[----:B------:R-:W-:-:S12]  /*0320*/  UIADD3 UR4, UPT, UPT, -UR26, URZ, URZ ;  /* 0x000000ff1a047290 */ /* 0x000fd8000fffe1ff */
.L_x_137:
[----:B------:R-:W-:Y:S01]  /*0330*/  UIADD3 UR4, UPT, UPT, UR4, 0x10, URZ ;  /* 0x0000001004047890 */ /* 0x000fe2000fffe0ff */
[----:B------:R-:W-:Y:S03]  /*0340*/  STS [R2+-0x2000], RZ ;  /* 0xffe000ff02007388 */ /* 0x000fe60000000800 */
[----:B------:R-:W-:Y:S01]  /*0350*/  UISETP.NE.AND UP0, UPT, UR4, URZ, UPT ;  /* 0x000000ff0400728c */ /* 0x000fe2000bf05270 */
        /* <DEDUP_REMOVED lines=16> */
[----:B------:R-:W-:Y:S06]  /*0460*/  BRA.U UP0, `(.L_x_137) ;  /* 0xfffffffd00b07547 */ /* 0x000fec000b83ffff */
[----:B------:R-:W-:-:S07]  /*0470*/  IMAD.U32 R3, RZ, RZ, UR26 ;  /* 0x0000001aff037e24 */ /* 0x000fce000f8e00ff */
.L_x_136:
[----:B------:R-:W-:Y:S01]  /*0480*/  ISETP.NE.AND P0, PT, RZ, UR23, PT ;  /* 0x00000017ff007c0c */ /* 0x000fe2000bf05270 */
[----:B------:R-:W-:Y:S01]  /*0490*/  IMAD.U32 R6, RZ, RZ, UR24 ;  /* 0x00000018ff067e24 */ /* 0x000fe2000f8e00ff */
[----:B------:R-:W-:-:S03]  /*04a0*/  MOV R2, UR23 ;  /* 0x0000001700027c02 */ /* 0x000fc60008000f00 */
[----:B------:R-:W-:Y:S02]  /*04b0*/  VIADD R6, R6, 0xffffffff ;  /* 0xffffffff06067836 */ /* 0x000fe40000000000 */
[----:B------:R-:W-:-:S06]  /*04c0*/  VIADD R2, R2, 0xffffffff ;  /* 0xffffffff02027836 */ /* 0x000fcc0000000000 */
[----:B------:R-:W-:Y:S05]  /*04d0*/  @!P0 BRA `(.L_x_138) ;  /* 0x00000000007c8947 */ /* 0x000fea0003800000 */
[----:B------:R-:W-:Y:S01]  /*04e0*/  ISETP.GE.U32.AND P2, PT, R2, 0x7, PT ;  /* 0x000000070200780c */ /* 0x000fe20003f46070 */
[----:B------:R-:W-:-:S12]  /*04f0*/  UISETP.NE.AND UP0, UPT, UR24, URZ, UPT ;  /* 0x000000ff1800728c */ /* 0x000fd8000bf05270 */
[----:B------:R-:W-:Y:S05]  /*0500*/  @!P2 BRA `(.L_x_139) ;  /* 0x000000000028a947 */ /* 0x000fea0003800000 */
        /* <DEDUP_REMOVED lines=10> */
.L_x_139:
[----:B------:R-:W-:Y:S05]  /*05b0*/  BRA.U !UP0, `(.L_x_138) ;  /* 0x0000000108447547 */ /* 0x000fea000b800000 */
[----:B------:R-:W-:Y:S01]  /*05c0*/  ISETP.GE.U32.AND P2, PT, R6, 0x3, PT ;  /* 0x000000030600780c */ /* 0x000fe20003f46070 */
[----:B------:R-:W-:-:S12]  /*05d0*/  UISETP.NE.AND UP0, UPT, UR25, URZ, UPT ;  /* 0x000000ff1900728c */ /* 0x000fd8000bf05270 */
[C---:B0-----:R-:W-:Y:S02]  /*05e0*/  @P2 IMAD R5, R3.reuse, 0x400, R0 ;  /* 0x0000040003052824 */ /* 0x041fe400078e0200 */
[----:B------:R-:W-:-:S03]  /*05f0*/  @P2 VIADD R3, R3, 0x4 ;  /* 0x0000000403032836 */ /* 0x000fc60000000000 */
[----:B------:R1:W-:Y:S04]  /*0600*/  @P2 STS [R5], RZ ;  /* 0x000000ff05002388 */ /* 0x0003e80000000800 */
[----:B------:R1:W-:Y:S04]  /*0610*/  @P2 STS [R5+0x400], RZ ;  /* 0x000400ff05002388 */ /* 0x0003e80000000800 */
[----:B------:R1:W-:Y:S04]  /*0620*/  @P2 STS [R5+0x800], RZ ;  /* 0x000800ff05002388 */ /* 0x0003e80000000800 */
[----:B------:R1:W-:Y:S01]  /*0630*/  @P2 STS [R5+0xc00], RZ ;  /* 0x000c00ff05002388 */ /* 0x0003e20000000800 */
[----:B------:R-:W-:Y:S05]  /*0640*/  BRA.U !UP0, `(.L_x_138) ;  /* 0x0000000108207547 */ /* 0x000fea000b800000 */
[----:B------:R-:W-:Y:S01]  /*0650*/  IMAD R3, R3, 0x400, R0 ;  /* 0x0000040003037824 */ /* 0x000fe200078e0200 */
[----:B------:R-:W-:-:S04]  /*0660*/  UISETP.NE.AND UP0, UPT, UR25, 0x1, UPT ;  /* 0x000000011900788c */ /* 0x000fc8000bf05270 */
[----:B------:R2:W-:Y:S05]  /*0670*/  STS [R3], RZ ;  /* 0x000000ff03007388 */ /* 0x0005ea0000000800 */
[----:B------:R-:W-:Y:S05]  /*0680*/  BRA.U !UP0, `(.L_x_138) ;  /* 0x0000000108107547 */ /* 0x000fea000b800000 */
[----:B------:R-:W-:Y:S01]  /*0690*/  UISETP.NE.AND UP0, UPT, UR25, 0x2, UPT ;  /* 0x000000021900788c */ /* 0x000fe2000bf05270 */
[----:B------:R3:W-:Y:S05]  /*06a0*/  STS [R3+0x400], RZ ;  /* 0x000400ff03007388 */ /* 0x0007ea0000000800 */
[----:B------:R-:W-:-:S13]  /*06b0*/  PLOP3.LUT P2, PT, PT, PT, UP0, 0x80, 0x8 ;  /* 0x000000000008781c */ /* 0x000fda0003f4f008 */
[----:B------:R3:W-:Y:S02]  /*06c0*/  @P2 STS [R3+0x800], RZ ;  /* 0x000800ff03002388 */ /* 0x0007e40000000800 */
.L_x_138:
[----:B------:R-:W-:-:S13]  /*06d0*/  ISETP.GT.U32.AND P2, PT, R4, 0x7f, PT ;  /* 0x0000007f0400780c */ /* 0x000fda0003f44070 */
[----:B------:R-:W-:Y:S05]  /*06e0*/  @P2 BRA `(.L_x_135) ;  /* 0x0000000000e02947 */ /* 0x000fea0003800000 */
[----:B--23--:R-:W-:Y:S01]  /*06f0*/  HFMA2 R3, -RZ, RZ, 0, 0 ;  /* 0x00000000ff037431 */ /* 0x00cfe200000001ff */
[----:B------:R-:W-:Y:S06]  /*0700*/  @!P1 BRA `(.L_x_140) ;  /* 0x0000000000589947 */ /* 0x000fec0003800000 */
[----:B------:R-:W-:-:S07]  /*0710*/  IMAD.MOV.U32 R3, RZ, RZ, RZ ;  /* 0x000000ffff037224 */ /* 0x000fce00078e00ff */
.L_x_141:
[C---:B012---:R-:W-:Y:S02]  /*0720*/  IMAD R5, R3.reuse, 0x400, R0 ;  /* 0x0000040003057824 */ /* 0x047fe400078e0200 */
[----:B------:R-:W-:-:S03]  /*0730*/  VIADD R3, R3, 0x10 ;  /* 0x0000001003037836 */ /* 0x000fc60000000000 */
[----:B------:R2:W-:Y:S02]  /*0740*/  STS [R5+0x200], RZ ;  /* 0x000200ff05007388 */ /* 0x0005e40000000800 */
[----:B------:R-:W-:Y:S02]  /*0750*/  ISETP.NE.AND P1, PT, R3, UR26, PT ;  /* 0x0000001a03007c0c */ /* 0x000fe4000bf25270 */
[----:B------:R2:W-:Y:S04]  /*0760*/  STS [R5+0x600], RZ ;  /* 0x000600ff05007388 */ /* 0x0005e80000000800 */
        /* <DEDUP_REMOVED lines=13> */
[----:B------:R2:W-:Y:S01]  /*0840*/  STS [R5+0x3e00], RZ ;  /* 0x003e00ff05007388 */ /* 0x0005e20000000800 */
[----:B------:R-:W-:Y:S05]  /*0850*/  @P1 BRA `(.L_x_141) ;  /* 0xfffffffc00b01947 */ /* 0x000fea000383ffff */
[----:B------:R-:W-:-:S07]  /*0860*/  IMAD.U32 R3, RZ, RZ, UR26 ;  /* 0x0000001aff037e24 */ /* 0x000fce000f8e00ff */
.L_x_140:
[----:B------:R-:W-:Y:S05]  /*0870*/  @!P0 BRA `(.L_x_135) ;  /* 0x00000000007c8947 */ /* 0x000fea0003800000 */
[----:B------:R-:W-:Y:S01]  /*0880*/  ISETP.GE.U32.AND P0, PT, R2, 0x7, PT ;  /* 0x000000070200780c */ /* 0x000fe20003f06070 */
[----:B------:R-:W-:-:S12]  /*0890*/  UISETP.NE.AND UP0, UPT, UR24, URZ, UPT ;  /* 0x000000ff1800728c */ /* 0x000fd8000bf05270 */
[----:B------:R-:W-:Y:S05]  /*08a0*/  @!P0 BRA `(.L_x_142) ;  /* 0x0000000000288947 */ /* 0x000fea0003800000 */
[C---:B------:R-:W-:Y:S02]  /*08b0*/  IMAD R2, R3.reuse, 0x400, R0 ;  /* 0x0000040003027824 */ /* 0x040fe400078e0200 */
[----:B------:R-:W-:-:S03]  /*08c0*/  VIADD R3, R3, 0x8 ;  /* 0x0000000803037836 */ /* 0x000fc60000000000 */
[----:B------:R3:W-:Y:S04]  /*08d0*/  STS [R2+0x200], RZ ;  /* 0x000200ff02007388 */ /* 0x0007e80000000800 */
[----:B------:R3:W-:Y:S04]  /*08e0*/  STS [R2+0x600], RZ ;  /* 0x000600ff02007388 */ /* 0x0007e80000000800 */
[----:B------:R3:W-:Y:S04]  /*08f0*/  STS [R2+0xa00], RZ ;  /* 0x000a00ff02007388 */ /* 0x0007e80000000800 */
[----:B------:R3:W-:Y:S04]  /*0900*/  STS [R2+0xe00], RZ ;  /* 0x000e00ff02007388 */ /* 0x0007e80000000800 */
[----:B------:R3:W-:Y:S04]  /*0910*/  STS [R2+0x1200], RZ ;  /* 0x001200ff02007388 */ /* 0x0007e80000000800 */
[----:B------:R3:W-:Y:S04]  /*0920*/  STS [R2+0x1600], RZ ;  /* 0x001600ff02007388 */ /* 0x0007e80000000800 */
[----:B------:R3:W-:Y:S04]  /*0930*/  STS [R2+0x1a00], RZ ;  /* 0x001a00ff02007388 */ /* 0x0007e80000000800 */
[----:B------:R3:W-:Y:S02]  /*0940*/  STS [R2+0x1e00], RZ ;  /* 0x001e00ff02007388 */ /* 0x0007e40000000800 */
.L_x_142:
[----:B------:R-:W-:Y:S05]  /*0950*/  BRA.U !UP0, `(.L_x_135) ;  /* 0x0000000108447547 */ /* 0x000fea000b800000 */
[----:B------:R-:W-:Y:S01]  /*0960*/  ISETP.GE.U32.AND P0, PT, R6, 0x3, PT ;  /* 0x000000030600780c */ /* 0x000fe20003f06070 */
[----:B------:R-:W-:-:S12]  /*0970*/  UISETP.NE.AND UP0, UPT, UR25, URZ, UPT ;  /* 0x000000ff1900728c */ /* 0x000fd8000bf05270 */
[C---:B---3--:R-:W-:Y:S01]  /*0980*/  @P0 IMAD R2, R3.reuse, 0x400, R0 ;  /* 0x0000040003020824 */ /* 0x048fe200078e0200 */
[----:B------:R-:W-:-:S04]  /*0990*/  @P0 IADD3 R3, PT, PT, R3, 0x4, RZ ;  /* 0x0000000403030810 */ /* 0x000fc80007ffe0ff */
[----:B------:R4:W-:Y:S04]  /*09a0*/  @P0 STS [R2+0x200], RZ ;  /* 0x000200ff02000388 */ /* 0x0009e80000000800 */
[----:B------:R4:W-:Y:S04]  /*09b0*/  @P0 STS [R2+0x600], RZ ;  /* 0x000600ff02000388 */ /* 0x0009e80000000800 */
[----:B------:R4:W-:Y:S04]  /*09c0*/  @P0 STS [R2+0xa00], RZ ;  /* 0x000a00ff02000388 */ /* 0x0009e80000000800 */
[----:B------:R4:W-:Y:S01]  /*09d0*/  @P0 STS [R2+0xe00], RZ ;  /* 0x000e00ff02000388 */ /* 0x0009e20000000800 */
[----:B------:R-:W-:Y:S05]  /*09e0*/  BRA.U !UP0, `(.L_x_135) ;  /* 0x0000000108207547 */ /* 0x000fea000b800000 */
[----:B------:R-:W-:Y:S01]  /*09f0*/  IMAD R3, R3, 0x400, R0 ;  /* 0x0000040003037824 */ /* 0x000fe200078e0200 */
[----:B------:R-:W-:-:S04]  /*0a00*/  UISETP.NE.AND UP0, UPT, UR25, 0x1, UPT ;  /* 0x000000011900788c */ /* 0x000fc8000bf05270 */
[----:B------:R3:W-:Y:S05]  /*0a10*/  STS [R3+0x200], RZ ;  /* 0x000200ff03007388 */ /* 0x0007ea0000000800 */
[----:B------:R-:W-:Y:S05]  /*0a20*/  BRA.U !UP0, `(.L_x_135) ;  /* 0x0000000108107547 */ /* 0x000fea000b800000 */
[----:B------:R-:W-:Y:S01]  /*0a30*/  UISETP.NE.AND UP0, UPT, UR25, 0x2, UPT ;  /* 0x000000021900788c */ /* 0x000fe2000bf05270 */
[----:B------:R0:W-:Y:S05]  /*0a40*/  STS [R3+0x600], RZ ;  /* 0x000600ff03007388 */ /* 0x0001ea0000000800 */
[----:B------:R-:W-:-:S13]  /*0a50*/  PLOP3.LUT P0, PT, PT, PT, UP0, 0x80, 0x8 ;  /* 0x000000000008781c */ /* 0x000fda0003f0f008 */
[----:B------:R0:W-:Y:S02]  /*0a60*/  @P0 STS [R3+0xa00], RZ ;  /* 0x000a00ff03000388 */ /* 0x0001e40000000800 */
.L_x_135:
[----:B------:R-:W-:Y:S05]  /*0a70*/  BSYNC.RECONVERGENT B0 ;  /* 0x0000000000007941 */ /* 0x000fea0003800200 */
.L_x_134:
[----:B------:R-:W5:Y:S01]  /*0a80*/  LDCU.64 UR14, c[0x0][0x390] ;  /* 0x00007200ff0e77ac */ /* 0x000f620008000a00 */
[----:B------:R-:W-:Y:S02]  /*0a90*/  USHF.L.U32 UR4, UR6, 0x1e, URZ ;  /* 0x0000001e06047899 */ /* 0x000fe400080006ff */
[----:B------:R-:W-:Y:S02]  /*0aa0*/  USHF.L.U64.HI UR5, UR6, 0x1e, UR7 ;  /* 0x0000001e06057899 */ /* 0x000fe40008010207 */
[----:B-----5:R-:W-:-:S04]  /*0ab0*/  UIADD3 UR4, UP0, UPT, -UR4, UR14, URZ ;  /* 0x0000000e04047290 */ /* 0x020fc8000ff1e1ff */
[----:B------:R-:W-:Y:S02]  /*0ac0*/  UIADD3.X UR5, UPT, UPT, ~UR5, UR15, URZ, UP0, !UPT ;  /* 0x0000000f05057290 */ /* 0x000fe400087fe5ff */
[----:B------:R-:W-:-:S04]  /*0ad0*/  UISETP.LT.U32.AND UP0, UPT, UR4, 0x40000000, UPT ;  /* 0x400000000400788c */ /* 0x000fc8000bf01070 */
[----:B------:R-:W-:-:S04]  /*0ae0*/  UISETP.LT.U32.AND.EX UP0, UPT, UR5, URZ, UPT, UP0 ;  /* 0x000000ff0500728c */ /* 0x000fc8000bf01100 */
[----:B------:R-:W-:Y:S02]  /*0af0*/  USEL UR13, UR4, 0x40000000, UP0 ;  /* 0x40000000040d7887 */ /* 0x000fe40008000000 */
[----:B------:R-:W-:Y:S02]  /*0b00*/  USEL UR14, UR5, URZ, UP0 ;  /* 0x000000ff050e7287 */ /* 0x000fe40008000000 */
[----:B------:R-:W-:-:S04]  /*0b10*/  UISETP.GT.U32.AND UP0, UPT, UR13, UR8, UPT ;  /* 0x000000080d00728c */ /* 0x000fc8000bf04070 */
[----:B------:R-:W-:Y:S01]  /*0b20*/  UISETP.GT.U32.AND.EX UP0, UPT, UR14, URZ, UPT, UP0 ;  /* 0x000000ff0e00728c */ /* 0x000fe2000bf04100 */
[----:B------:R-:W-:Y:S08]  /*0b30*/  BAR.SYNC.DEFER_BLOCKING 0x0 ;  /* 0x0000000000007b1d */ /* 0x000ff00000010000 */
[----:B------:R-:W-:Y:S06]  /*0b40*/  BAR.SYNC.DEFER_BLOCKING 0x0 ;  /* 0x0000000000007b1d */ /* 0x000fec0000010000 */
[----:B------:R-:W-:Y:S05]  /*0b50*/  BRA.U !UP0, `(.L_x_143) ;  /* 0x0000000d082c7547 */ /* 0x000fea000b800000 */
[----:B------:R-:W-:Y:S01]  /*0b60*/  UMOV UR10, UR8 ;  /* 0x00000008000a7c82 */ /* 0x000fe20008000000 */
[----:B------:R-:W-:-:S05]  /*0b70*/  UMOV UR5, URZ ;  /* 0x000000ff00057c82 */ /* 0x000fca0008000000 */
.L_x_148:
[----:B-----5:R-:W5:Y:S01]  /*0b80*/  LDCU.64 UR18, c[0x0][0x390] ;  /* 0x00007200ff1277ac */ /* 0x020f620008000a00 */
[----:B------:R-:W-:Y:S02]  /*0b90*/  USHF.L.U32 UR15, UR6, 0x1e, URZ ;  /* 0x0000001e060f7899 */ /* 0x000fe400080006ff */
[----:B------:R-:W-:Y:S02]  /*0ba0*/  USHF.L.U64.HI UR16, UR6, 0x1e, UR7 ;  /* 0x0000001e06107899 */ /* 0x000fe40008010207 */
[----:B------:R-:W-:-:S04]  /*0bb0*/  UIADD3 UR15, UP0, UPT, UR10, UR15, URZ ;  /* 0x0000000f0a0f7290 */ /* 0x000fc8000ff1e0ff */
[----:B------:R-:W-:Y:S02]  /*0bc0*/  UIADD3.X UR16, UPT, UPT, UR5, UR16, URZ, UP0, !UPT ;  /* 0x0000001005107290 */ /* 0x000fe400087fe4ff */
[----:B------:R-:W-:Y:S02]  /*0bd0*/  ULEA UR10, UP0, UR28, UR10, 0xb ;  /* 0x0000000a1c0a7291 */ /* 0x000fe4000f8058ff */
[----:B-----5:R-:W-:Y:S02]  /*0be0*/  UIADD3 UR17, UP1, UPT, -UR15, UR18, URZ ;  /* 0x000000120f117290 */ /* 0x020fe4000ff3e1ff */
[----:B------:R-:W-:Y:S02]  /*0bf0*/  UIADD3.X UR5, UPT, UPT, URZ, UR5, URZ, UP0, !UPT ;  /* 0x00000005ff057290 */ /* 0x000fe400087fe4ff */
[----:B------:R-:W-:Y:S02]  /*0c00*/  UIADD3.X UR4, UPT, UPT, ~UR16, UR19, URZ, UP1, !UPT ;  /* 0x0000001310047290 */ /* 0x000fe40008ffe5ff */
[----:B------:R-:W-:-:S02]  /*0c10*/  UISETP.GE.U32.AND UP1, UPT, UR17, 0x800, UPT ;  /* 0x000008001100788c */ /* 0x000fc4000bf26070 */
[----:B------:R-:W-:Y:S02]  /*0c20*/  UISETP.GE.U32.AND UP0, UPT, UR10, UR13, UPT ;  /* 0x0000000d0a00728c */ /* 0x000fe4000bf06070 */
[----:B------:R-:W-:Y:S02]  /*0c30*/  UISETP.GE.U32.AND.EX UP1, UPT, UR4, URZ, UPT, UP1 ;  /* 0x000000ff0400728c */ /* 0x000fe4000bf26110 */
[----:B------:R-:W-:-:S07]  /*0c40*/  UISETP.GE.U32.AND.EX UP0, UPT, UR5, UR14, UPT, UP0 ;  /* 0x0000000e0500728c */ /* 0x000fce000bf06100 */
[----:B0-----:R-:W-:Y:S05]  /*0c50*/  BRA.U !UP1, `(.L_x_144) ;  /* 0x0000000109587547 */ /* 0x001fea000b800000 */
[----:B------:R-:W4:Y:S01]  /*0c60*/  LDCU.64 UR18, c[0x0][0x388] ;  /* 0x00007100ff1277ac */ /* 0x000f220008000a00 */
[----:B0-23--:R-:W-:-:S05]  /*0c70*/  IADD3 R3, P0, PT, R4, UR15, RZ ;  /* 0x0000000f04037c10 */ /* 0x00dfca000ff1e0ff */
[----:B------:R-:W-:Y:S01]  /*0c80*/  IMAD.X R6, RZ, RZ, UR16, P0 ;  /* 0x00000010ff067e24 */ /* 0x000fe200080e06ff */
[----:B----4-:R-:W-:-:S04]  /*0c90*/  LEA R2, P0, R3, UR18, 0x2 ;  /* 0x0000001203027c11 */ /* 0x010fc8000f8010ff */
        /* <DEDUP_REMOVED lines=8> */
[----:B-1----:R0:W5:Y:S04]  /*0d20*/  LDG.E R5, desc[UR20][R2.64+0xe00] ;  /* 0x000e001402057981 */ /* 0x002168000c1e1900 */
        /* <DEDUP_REMOVED lines=9> */
.L_x_144:
[----:B------:R-:W4:Y:S01]  /*0dc0*/  LDCU.64 UR18, c[0x0][0x388] ;  /* 0x00007100ff1277ac */ /* 0x000f220008000a00 */
[C---:B012---:R-:W-:Y:S01]  /*0dd0*/  VIADD R5, R4.reuse, 0x100 ;  /* 0x0000010004057836 */ /* 0x047fe20000000000 */
[C---:B---3--:R-:W-:Y:S01]  /*0de0*/  IADD3 R3, P0, PT, R4.reuse, UR15, RZ ;  /* 0x0000000f04037c10 */ /* 0x048fe2000ff1e0ff */
[C---:B----4-:R-:W-:Y:S01]  /*0df0*/  VIADD R2, R4.reuse, 0x80 ;  /* 0x0000008004027836 */ /* 0x050fe20000000000 */
[C---:B------:R-:W-:Y:S01]  /*0e00*/  ISETP.GE.AND P1, PT, R4.reuse, UR17, PT ;  /* 0x0000001104007c0c */ /* 0x040fe2000bf26270 */
[----:B------:R-:W-:Y:S01]  /*0e10*/  VIADD R7, R4, 0x180 ;  /* 0x0000018004077836 */ /* 0x000fe20000000000 */
[----:B------:R-:W-:Y:S01]  /*0e20*/  ISETP.GE.AND P3, PT, R5, UR17, PT ;  /* 0x0000001105007c0c */ /* 0x000fe2000bf66270 */
[----:B------:R-:W-:Y:S01]  /*0e30*/  IMAD.X R6, RZ, RZ, UR16, P0 ;  /* 0x00000010ff067e24 */ /* 0x000fe200080e06ff */
[----:B------:R-:W-:Y:S01]  /*0e40*/  ISETP.GE.AND P2, PT, R2, UR17, PT ;  /* 0x0000001102007c0c */ /* 0x000fe2000bf46270 */
[----:B------:R-:W-:Y:S01]  /*0e50*/  VIADD R5, R4, 0x200 ;  /* 0x0000020004057836 */ /* 0x000fe20000000000 */
[----:B------:R-:W-:Y:S01]  /*0e60*/  ISETP.GE.AND P4, PT, R7, UR17, PT ;  /* 0x0000001107007c0c */ /* 0x000fe2000bf86270 */
[----:B------:R-:W-:-:S03]  /*0e70*/  IMAD.MOV.U32 R12, RZ, RZ, 0x7fffffff ;  /* 0x7fffffffff0c7424 */ /* 0x000fc600078e00ff */
[----:B------:R-:W-:Y:S01]  /*0e80*/  ISETP.GE.AND P5, PT, R5, UR17, PT ;  /* 0x0000001105007c0c */ /* 0x000fe2000bfa6270 */
[----:B------:R-:W-:Y:S01]  /*0e90*/  VIADD R5, R4, 0x300 ;  /* 0x0000030004057836 */ /* 0x000fe20000000000 */
[----:B------:R-:W-:-:S04]  /*0ea0*/  LEA R2, P0, R3, UR18, 0x2 ;  /* 0x0000001203027c11 */ /* 0x000fc8000f8010ff */
[----:B------:R-:W-:Y:S01]  /*0eb0*/  LEA.HI.X R3, R3, UR19, R6, 0x2, P0 ;  /* 0x0000001303037c11 */ /* 0x000fe200080f1406 */
[----:B------:R-:W-:Y:S01]  /*0ec0*/  IMAD.MOV.U32 R11, RZ, RZ, 0x7fffffff ;  /* 0x7fffffffff0b7424 */ /* 0x000fe200078e00ff */
[----:B------:R-:W-:-:S03]  /*0ed0*/  IADD3 R6, PT, PT, R4, 0x280, RZ ;  /* 0x0000028004067810 */ /* 0x000fc60007ffe0ff */
[----:B------:R1:W5:Y:S01]  /*0ee0*/  @!P1 LDG.E R12, desc[UR20][R2.64] ;  /* 0x00000014020c9981 */ /* 0x000362000c1e1900 */
[----:B------:R-:W-:Y:S01]  /*0ef0*/  ISETP.GE.AND P1, PT, R5, UR17, PT ;  /* 0x0000001105007c0c */ /* 0x000fe2000bf26270 */
[----:B------:R-:W-:Y:S01]  /*0f00*/  VIADD R5, R4, 0x380 ;  /* 0x0000038004057836 */ /* 0x000fe20000000000 */
[----:B------:R-:W-:Y:S01]  /*0f10*/  ISETP.GE.AND P0, PT, R6, UR17, PT ;  /* 0x0000001106007c0c */ /* 0x000fe2000bf06270 */
[----:B------:R-:W-:Y:S01]  /*0f20*/  IMAD.MOV.U32 R9, RZ, RZ, 0x7fffffff ;  /* 0x7fffffffff097424 */ /* 0x000fe200078e00ff */
[----:B------:R1:W5:Y:S02]  /*0f30*/  @!P2 LDG.E R11, desc[UR20][R2.64+0x200] ;  /* 0x00020014020ba981 */ /* 0x000364000c1e1900 */
[----:B------:R-:W-:Y:S01]  /*0f40*/  ISETP.GE.AND P2, PT, R5, UR17, PT ;  /* 0x0000001105007c0c */ /* 0x000fe2000bf46270 */
[----:B------:R-:W-:Y:S02]  /*0f50*/  VIADD R5, R4, 0x480 ;  /* 0x0000048004057836 */ /* 0x000fe40000000000 */
[----:B------:R-:W-:Y:S01]  /*0f60*/  IMAD.MOV.U32 R10, RZ, RZ, 0x7fffffff ;  /* 0x7fffffffff0a7424 */ /* 0x000fe200078e00ff */
[----:B------:R1:W5:Y:S01]  /*0f70*/  @!P4 LDG.E R9, desc[UR20][R2.64+0x600] ;  /* 0x000600140209c981 */ /* 0x000362000c1e1900 */
[----:B------:R-:W-:-:S02]  /*0f80*/  MOV R8, 0x7fffffff ;  /* 0x7fffffff00087802 */ /* 0x000fc40000000f00 */
[C---:B------:R-:W-:Y:S02]  /*0f90*/  LOP3.LUT R6, R4.reuse, 0x400, RZ, 0xfc, !PT ;  /* 0x0000040004067812 */ /* 0x040fe400078efcff */
[----:B------:R-:W-:Y:S01]  /*0fa0*/  ISETP.GE.AND P4, PT, R5, UR17, PT ;  /* 0x0000001105007c0c */ /* 0x000fe2000bf86270 */
[----:B------:R-:W-:Y:S01]  /*0fb0*/  VIADD R5, R4, 0x500 ;  /* 0x0000050004057836 */ /* 0x000fe20000000000 */
[----:B------:R1:W5:Y:S01]  /*0fc0*/  @!P3 LDG.E R10, desc[UR20][R2.64+0x400] ;  /* 0x00040014020ab981 */ /* 0x000362000c1e1900 */
[----:B------:R-:W-:Y:S01]  /*0fd0*/  ISETP.GE.AND P3, PT, R6, UR17, PT ;  /* 0x0000001106007c0c */ /* 0x000fe2000bf66270 */
[----:B------:R-:W-:Y:S02]  /*0fe0*/  IMAD.MOV.U32 R6, RZ, RZ, 0x7fffffff ;  /* 0x7fffffffff067424 */ /* 0x000fe400078e00ff */
[----:B------:R1:W5:Y:S01]  /*0ff0*/  @!P5 LDG.E R8, desc[UR20][R2.64+0x800] ;  /* 0x000800140208d981 */ /* 0x000362000c1e1900 */
[----:B------:R-:W-:Y:S01]  /*1000*/  ISETP.GE.AND P5, PT, R5, UR17, PT ;  /* 0x0000001105007c0c */ /* 0x000fe2000bfa6270 */
[----:B------:R-:W-:-:S02]  /*1010*/  VIADD R5, R4, 0x600 ;  /* 0x0000060004057836 */ /* 0x000fc40000000000 */
[----:B------:R-:W-:Y:S01]  /*1020*/  IMAD.MOV.U32 R7, RZ, RZ, 0x7fffffff ;  /* 0x7fffffffff077424 */ /* 0x000fe200078e00ff */
[----:B------:R1:W5:Y:S01]  /*1030*/  @!P1 LDG.E R6, desc[UR20][R2.64+0xc00] ;  /* 0x000c001402069981 */ /* 0x000362000c1e1900 */
[C---:B------:R-:W-:Y:S01]  /*1040*/  VIADD R13, R4.reuse, 0x580 ;  /* 0x00000580040d7836 */ /* 0x040fe20000000000 */
[----:B------:R-:W-:Y:S01]  /*1050*/  ISETP.GE.AND P1, PT, R5, UR17, PT ;  /* 0x0000001105007c0c */ /* 0x000fe2000bf26270 */
[----:B------:R-:W-:Y:S02]  /*1060*/  IMAD.MOV.U32 R5, RZ, RZ, 0x7fffffff ;  /* 0x7fffffffff057424 */ /* 0x000fe400078e00ff */
[----:B------:R-:W-:Y:S01]  /*1070*/  IMAD.MOV.U32 R19, RZ, RZ, 0x7fffffff ;  /* 0x7fffffffff137424 */ /* 0x000fe200078e00ff */
[----:B------:R1:W5:Y:S01]  /*1080*/  @!P0 LDG.E R7, desc[UR20][R2.64+0xa00] ;  /* 0x000a001402078981 */ /* 0x000362000c1e1900 */
[----:B------:R-:W-:Y:S01]  /*1090*/  IMAD.MOV.U32 R18, RZ, RZ, 0x7fffffff ;  /* 0x7fffffffff127424 */ /* 0x000fe200078e00ff */
[----:B------:R-:W-:Y:S01]  /*10a0*/  ISETP.GE.AND P0, PT, R13, UR17, PT ;  /* 0x000000110d007c0c */ /* 0x000fe2000bf06270 */
[C---:B------:R-:W-:Y:S01]  /*10b0*/  VIADD R14, R4.reuse, 0x700 ;  /* 0x00000700040e7836 */ /* 0x040fe20000000000 */
[----:B------:R-:W-:Y:S01]  /*10c0*/  IADD3 R13, PT, PT, R4, 0x680, RZ ;  /* 0x00000680040d7810 */ /* 0x000fe20007ffe0ff */
[----:B------:R1:W5:Y:S03]  /*10d0*/  @!P2 LDG.E R5, desc[UR20][R2.64+0xe00] ;  /* 0x000e00140205a981 */ /* 0x000366000c1e1900 */
[----:B------:R-:W-:Y:S01]  /*10e0*/  ISETP.GE.AND P2, PT, R13, UR17, PT ;  /* 0x000000110d007c0c */ /* 0x000fe2000bf46270 */
[----:B------:R1:W5:Y:S01]  /*10f0*/  @!P3 LDG.E R19, desc[UR20][R2.64+0x1000] ;  /* 0x001000140213b981 */ /* 0x000362000c1e1900 */
[----:B------:R-:W-:-:S03]  /*1100*/  ISETP.GE.AND P3, PT, R14, UR17, PT ;  /* 0x000000110e007c0c */ /* 0x000fc6000bf66270 */
[----:B------:R1:W5:Y:S01]  /*1110*/  @!P4 LDG.E R18, desc[UR20][R2.64+0x1200] ;  /* 0x001200140212c981 */ /* 0x000362000c1e1900 */
[----:B------:R-:W-:Y:S01]  /*1120*/  ISETP.GE.AND P4, PT, R21, UR17, PT ;  /* 0x0000001115007c0c */ /* 0x000fe2000bf86270 */
[----:B------:R-:W-:Y:S01]  /*1130*/  IMAD.MOV.U32 R17, RZ, RZ, 0x7fffffff ;  /* 0x7fffffffff117424 */ /* 0x000fe200078e00ff */
[----:B------:R-:W-:Y:S01]  /*1140*/  MOV R14, 0x7fffffff ;  /* 0x7fffffff000e7802 */ /* 0x000fe20000000f00 */
[----:B------:R-:W-:Y:S02]  /*1150*/  IMAD.MOV.U32 R16, RZ, RZ, 0x7fffffff ;  /* 0x7fffffffff107424 */ /* 0x000fe400078e00ff */
        /* <DEDUP_REMOVED lines=9> */
.L_x_145:
[----:B01----:R-:W0:Y:S02]  /*11f0*/  LDC.64 R2, c[0x0][0x398] ;  /* 0x0000e600ff027b82 */ /* 0x003e240000000a00 */
[----:B0-----:R-:W-:-:S13]  /*1200*/  ISETP.GT.AND P0, PT, R3, R2, PT ;  /* 0x000000020300720c */ /* 0x001fda0003f04270 */
[----:B------:R-:W-:Y:S05]  /*1210*/  @!P0 BRA `(.L_x_146) ;  /* 0x0000000400788947 */ /* 0x000fea0003800000 */
[----:B------:R-:W0:Y:S01]  /*1220*/  S2UR UR15, SR_CgaCtaId ;  /* 0x00000000000f79c3 */ /* 0x000e220000008800 */
[----:B-----5:R-:W-:Y:S01]  /*1230*/  LOP3.LUT R15, R15, 0x80000000, RZ, 0x3c, !PT ;  /* 0x800000000f0f7812 */ /* 0x020fe200078e3cff */
[----:B------:R-:W-:Y:S01]  /*1240*/  UMOV UR4, 0x400 ;  /* 0x0000040000047882 */ /* 0x000fe20000000000 */
[----:B------:R-:W-:Y:S01]  /*1250*/  LOP3.LUT R14, R14, 0x80000000, RZ, 0x3c, !PT ;  /* 0x800000000e0e7812 */ /* 0x000fe200078e3cff */
[----:B------:R-:W1:Y:S01]  /*1260*/  LDCU UR16, c[0x0][0x398] ;  /* 0x00007300ff1077ac */ /* 0x000e620008000800 */
[----:B------:R-:W-:Y:S02]  /*1270*/  LOP3.LUT R13, R13, 0x80000000, RZ, 0x3c, !PT ;  /* 0x800000000d0d7812 */ /* 0x000fe400078e3cff */
[----:B------:R-:W-:Y:S02]  /*1280*/  LOP3.LUT R2, R22, 0x80000000, RZ, 0x3c, !PT ;  /* 0x8000000016027812 */ /* 0x000fe400078e3cff */
[----:B------:R-:W-:Y:S02]  /*1290*/  LOP3.LUT R16, R16, 0x80000000, RZ, 0x3c, !PT ;  /* 0x8000000010107812 */ /* 0x000fe400078e3cff */
[----:B------:R-:W-:-:S02]  /*12a0*/  LOP3.LUT R17, R17, 0x80000000, RZ, 0x3c, !PT ;  /* 0x8000000011117812 */ /* 0x000fc400078e3cff */
[----:B------:R-:W-:Y:S02]  /*12b0*/  LOP3.LUT R18, R18, 0x80000000, RZ, 0x3c, !PT ;  /* 0x8000000012127812 */ /* 0x000fe400078e3cff */
[----:B------:R-:W-:Y:S02]  /*12c0*/  LOP3.LUT R19, R19, 0x80000000, RZ, 0x3c, !PT ;  /* 0x8000000013137812 */ /* 0x000fe400078e3cff */
[----:B------:R-:W-:Y:S02]  /*12d0*/  LOP3.LUT R5, R5, 0x80000000, RZ, 0x3c, !PT ;  /* 0x8000000005057812 */ /* 0x000fe400078e3cff */
[----:B------:R-:W-:Y:S02]  /*12e0*/  LOP3.LUT R6, R6, 0x80000000, RZ, 0x3c, !PT ;  /* 0x8000000006067812 */ /* 0x000fe400078e3cff */
[----:B------:R-:W-:Y:S02]  /*12f0*/  LOP3.LUT R7, R7, 0x80000000, RZ, 0x3c, !PT ;  /* 0x8000000007077812 */ /* 0x000fe400078e3cff */
[----:B------:R-:W-:Y:S01]  /*1300*/  LOP3.LUT R8, R8, 0x80000000, RZ, 0x3c, !PT ;  /* 0x8000000008087812 */ /* 0x000fe200078e3cff */
[----:B0-----:R-:W-:Y:S01]  /*1310*/  ULEA UR15, UR15, UR4, 0x18 ;  /* 0x000000040f0f7291 */ /* 0x001fe2000f8ec0ff */
[----:B------:R-:W-:-:S02]  /*1320*/  LOP3.LUT R9, R9, 0x80000000, RZ, 0x3c, !PT ;  /* 0x8000000009097812 */ /* 0x000fc400078e3cff */
[----:B------:R-:W-:Y:S01]  /*1330*/  LOP3.LUT R10, R10, 0x80000000, RZ, 0x3c, !PT ;  /* 0x800000000a0a7812 */ /* 0x000fe200078e3cff */
[----:B------:R-:W-:Y:S01]  /*1340*/  UMOV UR4, URZ ;  /* 0x000000ff00047c82 */ /* 0x000fe20008000000 */
[----:B------:R-:W-:Y:S02]  /*1350*/  LOP3.LUT R11, R11, 0x80000000, RZ, 0x3c, !PT ;  /* 0x800000000b0b7812 */ /* 0x000fe400078e3cff */
[----:B-1----:R-:W-:-:S07]  /*1360*/  LOP3.LUT R12, R12, 0x80000000, RZ, 0x3c, !PT ;  /* 0x800000000c0c7812 */ /* 0x002fce00078e3cff */
.L_x_147:
[----:B------:R-:W-:Y:S01]  /*1370*/  IMAD R22, RZ, RZ, -UR16 ;  /* 0x80000010ff167e24 */ /* 0x000fe2000f8e02ff */
[----:B0-----:R-:W-:Y:S01]  /*1380*/  SHF.R.U32.HI R23, RZ, UR16, R12 ;  /* 0x00000010ff177c19 */ /* 0x001fe2000801160c */
[----:B------:R-:W-:Y:S01]  /*1390*/  IMAD.MOV.U32 R25, RZ, RZ, -0x1 ;  /* 0xffffffffff197424 */ /* 0x000fe200078e00ff */
[----:B------:R-:W-:Y:S01]  /*13a0*/  ULEA UR17, UR4, UR15, 0xa ;  /* 0x0000000f04117291 */ /* 0x000fe2000f8e50ff */
[----:B------:R-:W-:Y:S01]  /*13b0*/  SHF.R.U32.HI R27, RZ, UR16, R10 ;  /* 0x00000010ff1b7c19 */ /* 0x000fe2000801160a */
[----:B------:R-:W-:Y:S01]  /*13c0*/  UIADD3 UR4, UPT, UPT, UR4, 0x1, URZ ;  /* 0x0000000104047890 */ /* 0x000fe2000fffe0ff */
[----:B------:R-:W-:Y:S02]  /*13d0*/  VIADDMNMX R22, R22, R3, 0x8, PT ;  /* 0x0000000816167446 */ /* 0x000fe40003800103 */
[----:B------:R-:W-:Y:S02]  /*13e0*/  SHF.R.U32.HI R29, RZ, UR16, R9 ;  /* 0x00000010ff1d7c19 */ /* 0x000fe40008011609 */
[----:B------:R-:W-:-:S02]  /*13f0*/  SHF.L.U32 R22, R25, R22, RZ ;  /* 0x0000001619167219 */ /* 0x000fc400000006ff */
[----:B------:R-:W-:Y:S02]  /*1400*/  SHF.R.U32.HI R25, RZ, UR16, R11 ;  /* 0x00000010ff197c19 */ /* 0x000fe4000801160b */
[-C--:B------:R-:W-:Y:S02]  /*1410*/  LOP3.LUT R23, R23, R22.reuse, RZ, 0x30, !PT ;  /* 0x0000001617177212 */ /* 0x080fe400078e30ff */
[-C--:B------:R-:W-:Y:S02]  /*1420*/  LOP3.LUT R25, R25, R22.reuse, RZ, 0x30, !PT ;  /* 0x0000001619197212 */ /* 0x080fe400078e30ff */
[----:B------:R-:W-:Y:S02]  /*1430*/  LOP3.LUT R27, R27, R22, RZ, 0x30, !PT ;  /* 0x000000161b1b7212 */ /* 0x000fe400078e30ff */
[----:B------:R-:W-:Y:S02]  /*1440*/  LEA R23, R23, UR17, 0x2 ;  /* 0x0000001117177c11 */ /* 0x000fe4000f8e10ff */
[----:B------:R-:W-:-:S02]  /*1450*/  LEA R25, R25, UR17, 0x2 ;  /* 0x0000001119197c11 */ /* 0x000fc4000f8e10ff */
[----:B------:R-:W-:Y:S01]  /*1460*/  LEA R27, R27, UR17, 0x2 ;  /* 0x000000111b1b7c11 */ /* 0x000fe2000f8e10ff */
[----:B------:R0:W-:Y:S01]  /*1470*/  ATOMS.POPC.INC.32 RZ, [R23+URZ] ;  /* 0x0000000017ff7f8c */ /* 0x0001e2000d8000ff */
[----:B------:R-:W-:Y:S02]  /*1480*/  SHF.R.U32.HI R24, RZ, UR16, R8 ;  /* 0x00000010ff187c19 */ /* 0x000fe40008011608 */
[----:B------:R-:W-:Y:S01]  /*1490*/  SHF.R.U32.HI R26, RZ, UR16, R7 ;  /* 0x00000010ff1a7c19 */ /* 0x000fe20008011607 */
[----:B------:R1:W-:Y:S01]  /*14a0*/  ATOMS.POPC.INC.32 RZ, [R25+URZ] ;  /* 0x0000000019ff7f8c */ /* 0x0003e2000d8000ff */
[-C--:B------:R-:W-:Y:S02]  /*14b0*/  LOP3.LUT R29, R29, R22.reuse, RZ, 0x30, !PT ;  /* 0x000000161d1d7212 */ /* 0x080fe400078e30ff */
[----:B------:R-:W-:Y:S01]  /*14c0*/  LOP3.LUT R24, R24, R22, RZ, 0x30, !PT ;  /* 0x0000001618187212 */ /* 0x000fe200078e30ff */
[----:B------:R2:W-:Y:S01]  /*14d0*/  ATOMS.POPC.INC.32 RZ, [R27+URZ] ;  /* 0x000000001bff7f8c */ /* 0x0005e2000d8000ff */
[----:B0-----:R-:W-:-:S02]  /*14e0*/  SHF.R.U32.HI R23, RZ, UR16, R6 ;  /* 0x00000010ff177c19 */ /* 0x001fc40008011606 */
[-C--:B------:R-:W-:Y:S02]  /*14f0*/  LOP3.LUT R26, R26, R22.reuse, RZ, 0x30, !PT ;  /* 0x000000161a1a7212 */ /* 0x080fe400078e30ff */
[----:B-1----:R-:W-:Y:S02]  /*1500*/  SHF.R.U32.HI R25, RZ, UR16, R5 ;  /* 0x00000010ff197c19 */ /* 0x002fe40008011605 */
[-C--:B------:R-:W-:Y:S02]  /*1510*/  LOP3.LUT R23, R23, R22.reuse, RZ, 0x30, !PT ;  /* 0x0000001617177212 */ /* 0x080fe400078e30ff */
[----:B--2---:R-:W-:Y:S02]  /*1520*/  SHF.R.U32.HI R27, RZ, UR16, R19 ;  /* 0x00000010ff1b7c19 */ /* 0x004fe40008011613 */
[----:B------:R-:W-:Y:S02]  /*1530*/  LEA R29, R29, UR17, 0x2 ;  /* 0x000000111d1d7c11 */ /* 0x000fe4000f8e10ff */
[----:B------:R-:W-:-:S02]  /*1540*/  LOP3.LUT R25, R25, R22, RZ, 0x30, !PT ;  /* 0x0000001619197212 */ /* 0x000fc400078e30ff */
[----:B------:R-:W-:Y:S01]  /*1550*/  LEA R24, R24, UR17, 0x2 ;  /* 0x0000001118187c11 */ /* 0x000fe2000f8e10ff */
[----:B------:R0:W-:Y:S01]  /*1560*/  ATOMS.POPC.INC.32 RZ, [R29+URZ] ;  /* 0x000000001dff7f8c */ /* 0x0001e2000d8000ff */
[----:B------:R-:W-:Y:S02]  /*1570*/  LOP3.LUT R27, R27, R22, RZ, 0x30, !PT ;  /* 0x000000161b1b7212 */ /* 0x000fe400078e30ff */
[----:B------:R-:W-:Y:S01]  /*1580*/  LEA R26, R26, UR17, 0x2 ;  /* 0x000000111a1a7c11 */ /* 0x000fe2000f8e10ff */
[----:B------:R1:W-:Y:S01]  /*1590*/  ATOMS.POPC.INC.32 RZ, [R24+URZ] ;  /* 0x0000000018ff7f8c */ /* 0x0003e2000d8000ff */
[----:B------:R-:W-:Y:S02]  /*15a0*/  LEA R23, R23, UR17, 0x2 ;  /* 0x0000001117177c11 */ /* 0x000fe4000f8e10ff */
[----:B------:R-:W-:Y:S01]  /*15b0*/  LEA R25, R25, UR17, 0x2 ;  /* 0x0000001119197c11 */ /* 0x000fe2000f8e10ff */
[----:B------:R2:W-:Y:S01]  /*15c0*/  ATOMS.POPC.INC.32 RZ, [R26+URZ] ;  /* 0x000000001aff7f8c */ /* 0x0005e2000d8000ff */
[----:B------:R-:W-:-:S02]  /*15d0*/  LEA R27, R27, UR17, 0x2 ;  /* 0x000000111b1b7c11 */ /* 0x000fc4000f8e10ff */
[----:B0-----:R-:W-:Y:S01]  /*15e0*/  SHF.R.U32.HI R29, RZ, UR16, R18 ;  /* 0x00000010ff1d7c19 */ /* 0x001fe20008011612 */
[----:B------:R0:W-:Y:S01]  /*15f0*/  ATOMS.POPC.INC.32 RZ, [R23+URZ] ;  /* 0x0000000017ff7f8c */ /* 0x0001e2000d8000ff */
[----:B-1----:R-:W-:Y:S02]  /*1600*/  SHF.R.U32.HI R24, RZ, UR16, R17 ;  /* 0x00000010ff187c19 */ /* 0x002fe40008011611 */
[----:B------:R-:W-:Y:S01]  /*1610*/  SHF.R.U32.HI R28, RZ, UR16, R15 ;  /* 0x00000010ff1c7c19 */ /* 0x000fe2000801160f */
[----:B------:R1:W-:Y:S01]  /*1620*/  ATOMS.POPC.INC.32 RZ, [R25+URZ] ;  /* 0x0000000019ff7f8c */ /* 0x0003e2000d8000ff */
[----:B--2---:R-:W-:Y:S02]  /*1630*/  SHF.R.U32.HI R26, RZ, UR16, R16 ;  /* 0x00000010ff1a7c19 */ /* 0x004fe40008011610 */
[----:B------:R-:W-:Y:S01]  /*1640*/  LOP3.LUT R29, R29, R22, RZ, 0x30, !PT ;  /* 0x000000161d1d7212 */ /* 0x000fe200078e30ff */
[----:B------:R2:W-:Y:S01]  /*1650*/  ATOMS.POPC.INC.32 RZ, [R27+URZ] ;  /* 0x000000001bff7f8c */ /* 0x0005e2000d8000ff */
[----:B0-----:R-:W-:-:S02]  /*1660*/  SHF.R.U32.HI R23, RZ, UR16, R2 ;  /* 0x00000010ff177c19 */ /* 0x001fc40008011602 */
[-C--:B------:R-:W-:Y:S02]  /*1670*/  LOP3.LUT R24, R24, R22.reuse, RZ, 0x30, !PT ;  /* 0x0000001618187212 */ /* 0x080fe400078e30ff */
[----:B-1----:R-:W-:Y:S02]  /*1680*/  SHF.R.U32.HI R25, RZ, UR16, R13 ;  /* 0x00000010ff197c19 */ /* 0x002fe4000801160d */
[-C--:B------:R-:W-:Y:S02]  /*1690*/  LOP3.LUT R26, R26, R22.reuse, RZ, 0x30, !PT ;  /* 0x000000161a1a7212 */ /* 0x080fe400078e30ff */
[----:B--2---:R-:W-:Y:S01]  /*16a0*/  SHF.R.U32.HI R27, RZ, UR16, R14 ;  /* 0x00000010ff1b7c19 */ /* 0x004fe2000801160e */
[----:B------:R-:W-:Y:S01]  /*16b0*/  UIADD3 UR16, UPT, UPT, UR16, 0x8, URZ ;  /* 0x0000000810107890 */ /* 0x000fe2000fffe0ff */
[----:B------:R-:W-:Y:S02]  /*16c0*/  LOP3.LUT R23, R23, R22, RZ, 0x30, !PT ;  /* 0x0000001617177212 */ /* 0x000fe400078e30ff */
[----:B------:R-:W-:-:S02]  /*16d0*/  LEA R29, R29, UR17, 0x2 ;  /* 0x000000111d1d7c11 */ /* 0x000fc4000f8e10ff */
[-C--:B------:R-:W-:Y:S02]  /*16e0*/  LOP3.LUT R25, R25, R22.reuse, RZ, 0x30, !PT ;  /* 0x0000001619197212 */ /* 0x080fe400078e30ff */
[----:B------:R-:W-:Y:S01]  /*16f0*/  ISETP.LE.AND P0, PT, R3, UR16, PT ;  /* 0x0000001003007c0c */ /* 0x000fe2000bf03270 */
[----:B------:R0:W-:Y:S01]  /*1700*/  ATOMS.POPC.INC.32 RZ, [R29+URZ] ;  /* 0x000000001dff7f8c */ /* 0x0001e2000d8000ff */
[----:B------:R-:W-:Y:S02]  /*1710*/  LEA R24, R24, UR17, 0x2 ;  /* 0x0000001118187c11 */ /* 0x000fe4000f8e10ff */
[-C--:B------:R-:W-:Y:S02]  /*1720*/  LOP3.LUT R27, R27, R22.reuse, RZ, 0x30, !PT ;  /* 0x000000161b1b7212 */ /* 0x080fe400078e30ff */
[----:B------:R-:W-:Y:S01]  /*1730*/  LEA R26, R26, UR17, 0x2 ;  /* 0x000000111a1a7c11 */ /* 0x000fe2000f8e10ff */
[----:B------:R0:W-:Y:S01]  /*1740*/  ATOMS.POPC.INC.32 RZ, [R24+URZ] ;  /* 0x0000000018ff7f8c */ /* 0x0001e2000d8000ff */
[----:B------:R-:W-:-:S02]  /*1750*/  LOP3.LUT R28, R28, R22, RZ, 0x30, !PT ;  /* 0x000000161c1c7212 */ /* 0x000fc400078e30ff */
[----:B------:R-:W-:Y:S01]  /*1760*/  LEA R23, R23, UR17, 0x2 ;  /* 0x0000001117177c11 */ /* 0x000fe2000f8e10ff */
[----:B------:R0:W-:Y:S01]  /*1770*/  ATOMS.POPC.INC.32 RZ, [R26+URZ] ;  /* 0x000000001aff7f8c */ /* 0x0001e2000d8000ff */
[----:B------:R-:W-:Y:S02]  /*1780*/  LEA R25, R25, UR17, 0x2 ;  /* 0x0000001119197c11 */ /* 0x000fe4000f8e10ff */
[----:B------:R-:W-:Y:S01]  /*1790*/  LEA R27, R27, UR17, 0x2 ;  /* 0x000000111b1b7c11 */ /* 0x000fe2000f8e10ff */
[----:B------:R0:W-:Y:S01]  /*17a0*/  ATOMS.POPC.INC.32 RZ, [R23+URZ] ;  /* 0x0000000017ff7f8c */ /* 0x0001e2000d8000ff */
[----:B------:R-:W-:-:S03]  /*17b0*/  LEA R28, R28, UR17, 0x2 ;  /* 0x000000111c1c7c11 */ /* 0x000fc6000f8e10ff */
[----:B------:R0:W-:Y:S04]  /*17c0*/  ATOMS.POPC.INC.32 RZ, [R25+URZ] ;  /* 0x0000000019ff7f8c */ /* 0x0001e8000d8000ff */
[----:B------:R0:W-:Y:S04]  /*17d0*/  ATOMS.POPC.INC.32 RZ, [R27+URZ] ;  /* 0x000000001bff7f8c */ /* 0x0001e8000d8000ff */
[----:B------:R0:W-:Y:S01]  /*17e0*/  ATOMS.POPC.INC.32 RZ, [R28+URZ] ;  /* 0x000000001cff7f8c */ /* 0x0001e2000d8000ff */
[----:B------:R-:W-:Y:S05]  /*17f0*/  @!P0 BRA `(.L_x_147) ;  /* 0xfffffff800dc8947 */ /* 0x000fea000383ffff */
.L_x_146:
[----:B------:R-:W-:Y:S05]  /*1800*/  BRA.U !UP0, `(.L_x_148) ;  /* 0xfffffff108dc7547 */ /* 0x000fea000b83ffff */
.L_x_143:
[----:B------:R-:W-:Y:S01]  /*1810*/  BAR.SYNC.DEFER_BLOCKING 0x0 ;  /* 0x0000000000007b1d */ /* 0x000fe20000010000 */
[----:B------:R-:W-:-:S05]  /*1820*/  ISETP.NE.AND P0, PT, R20, RZ, PT ;  /* 0x000000ff1400720c */ /* 0x000fca0003f05270 */
[----:B------:R-:W-:Y:S08]  /*1830*/  BSSY.RECONVERGENT B0, `(.L_x_149) ;  /* 0x0000164000007945 */ /* 0x000ff00003800200 */
[----:B------:R-:W-:Y:S05]  /*1840*/  @P0 BRA `(.L_x_150) ;  /* 0x0000001400880947 */ /* 0x000fea0003800000 */
[----:B------:R-:W-:Y:S01]  /*1850*/  UISETP.GE.U32.AND UP0, UPT, UR22, 0x7, UPT ;  /* 0x000000071600788c */ /* 0x000fe2000bf06070 */
[----:B0-23--:R-:W-:-:S08]  /*1860*/  IMAD.MOV.U32 R3, RZ, RZ, RZ ;  /* 0x000000ffff037224 */ /* 0x00dfd000078e00ff */
[----:B------:R-:W-:Y:S05]  /*1870*/  BRA.U !UP0, `(.L_x_151) ;  /* 0x00000005085c7547 */ /* 0x000fea000b800000 */
[----:B----4-:R-:W0:Y:S01]  /*1880*/  LDC.64 R2, c[0x0][0x380] ;  /* 0x0000e000ff027b82 */ /* 0x010e220000000a00 */
[----:B-1---5:R-:W-:-:S07]  /*1890*/  IMAD.MOV.U32 R5, RZ, RZ, RZ ;  /* 0x000000ffff057224 */ /* 0x022fce00078e00ff */
.L_x_168:
[----:B----4-:R-:W-:Y:S01]  /*18a0*/  IMAD R7, R5, 0x400, R0 ;  /* 0x0000040005077824 */ /* 0x010fe200078e0200 */
[----:B------:R-:W-:Y:S04]  /*18b0*/  BSSY.RECONVERGENT B1, `(.L_x_152) ;  /* 0x000000f000017945 */ /* 0x000fe80003800200 */
[----:B01----:R-:W1:Y:S04]  /*18c0*/  LDS R18, [R7] ;  /* 0x0000000007127984 */ /* 0x003e680000000800 */
[----:B--23--:R2:W3:Y:S04]  /*18d0*/  LDS R9, [R7+0x400] ;  /* 0x0004000007097984 */ /* 0x00c4e80000000800 */
[----:B------:R2:W4:Y:S04]  /*18e0*/  LDS R22, [R7+0x800] ;  /* 0x0008000007167984 */ /* 0x0005280000000800 */
[----:B------:R2:W0:Y:S04]  /*18f0*/  LDS R14, [R7+0xc00] ;  /* 0x000c0000070e7984 */ /* 0x0004280000000800 */
[----:B------:R2:W0:Y:S04]  /*1900*/  LDS R12, [R7+0x1000] ;  /* 0x00100000070c7984 */ /* 0x0004280000000800 */
[----:B------:R2:W0:Y:S04]  /*1910*/  LDS R6, [R7+0x1400] ;  /* 0x0014000007067984 */ /* 0x0004280000000800 */
[----:B------:R2:W0:Y:S04]  /*1920*/  LDS R8, [R7+0x1800] ;  /* 0x0018000007087984 */ /* 0x0004280000000800 */
[----:B------:R2:W0:Y:S01]  /*1930*/  LDS R10, [R7+0x1c00] ;  /* 0x001c0000070a7984 */ /* 0x0004220000000800 */
[----:B-1----:R-:W-:-:S13]  /*1940*/  ISETP.NE.AND P0, PT, R18, RZ, PT ;  /* 0x000000ff1200720c */ /* 0x002fda0003f05270 */
[----:B--234-:R-:W-:Y:S05]  /*1950*/  @!P0 BRA `(.L_x_153) ;  /* 0x0000000000108947 */ /* 0x01cfea0003800000 */
[----:B------:R-:W-:Y:S01]  /*1960*/  LEA R17, R5, R4, 0x8 ;  /* 0x0000000405117211 */ /* 0x000fe200078e40ff */
[----:B------:R-:W-:-:S04]  /*1970*/  IMAD.MOV.U32 R19, RZ, RZ, RZ ;  /* 0x000000ffff137224 */ /* 0x000fc800078e00ff */
[----:B0-----:R-:W-:-:S05]  /*1980*/  IMAD.WIDE.U32 R16, R17, 0x8, R2 ;  /* 0x0000000811107825 */ /* 0x001fca00078e0002 */
[----:B------:R1:W-:Y:S02]  /*1990*/  REDG.E.ADD.64.STRONG.GPU desc[UR20][R16.64], R18 ;  /* 0x000000121000798e */ /* 0x0003e4000c12e514 */
.L_x_153:
[----:B------:R-:W-:Y:S05]  /*19a0*/  BSYNC.RECONVERGENT B1 ;  /* 0x0000000000017941 */ /* 0x000fea0003800200 */
.L_x_152:
[----:B------:R-:W-:Y:S01]  /*19b0*/  ISETP.NE.AND P6, PT, R9, RZ, PT ;  /* 0x000000ff0900720c */ /* 0x000fe20003fc5270 */
[----:B------:R-:W-:Y:S01]  /*19c0*/  BSSY.RECONVERGENT B1, `(.L_x_154) ;  /* 0x000000e000017945 */ /* 0x000fe20003800200 */
[----:B------:R-:W-:Y:S02]  /*19d0*/  ISETP.NE.AND P0, PT, R22, RZ, PT ;  /* 0x000000ff1600720c */ /* 0x000fe40003f05270 */
[----:B0-----:R-:W-:Y:S02]  /*19e0*/  ISETP.NE.AND P1, PT, R14, RZ, PT ;  /* 0x000000ff0e00720c */ /* 0x001fe40003f25270 */
[----:B------:R-:W-:Y:S02]  /*19f0*/  ISETP.NE.AND P2, PT, R12, RZ, PT ;  /* 0x000000ff0c00720c */ /* 0x000fe40003f45270 */
[----:B------:R-:W-:Y:S02]  /*1a00*/  ISETP.NE.AND P3, PT, R6, RZ, PT ;  /* 0x000000ff0600720c */ /* 0x000fe40003f65270 */
[----:B------:R-:W-:-:S02]  /*1a10*/  ISETP.NE.AND P4, PT, R8, RZ, PT ;  /* 0x000000ff0800720c */ /* 0x000fc40003f85270 */
[----:B------:R-:W-:Y:S01]  /*1a20*/  ISETP.NE.AND P5, PT, R10, RZ, PT ;  /* 0x000000ff0a00720c */ /* 0x000fe20003fa5270 */
[----:B------:R-:W-:-:S12]  /*1a30*/  @!P6 BRA `(.L_x_155) ;  /* 0x000000000018e947 */ /* 0x000fd80003800000 */
[----:B-1----:R-:W-:Y:S02]  /*1a40*/  IMAD R17, R5, 0x100, R4 ;  /* 0x0000010005117824 */ /* 0x002fe400078e0204 */
[----:B------:R-:W-:Y:S02]  /*1a50*/  IMAD.MOV.U32 R18, RZ, RZ, R9 ;  /* 0x000000ffff127224 */ /* 0x000fe400078e0009 */
[----:B------:R-:W-:Y:S02]  /*1a60*/  VIADD R17, R17, 0x100 ;  /* 0x0000010011117836 */ /* 0x000fe40000000000 */
[----:B------:R-:W-:Y:S02]  /*1a70*/  IMAD.MOV.U32 R19, RZ, RZ, RZ ;  /* 0x000000ffff137224 */ /* 0x000fe400078e00ff */
[----:B------:R-:W-:-:S05]  /*1a80*/  IMAD.WIDE.U32 R16, R17, 0x8, R2 ;  /* 0x0000000811107825 */ /* 0x000fca00078e0002 */
[----:B------:R0:W-:Y:S02]  /*1a90*/  REDG.E.ADD.64.STRONG.GPU desc[UR20][R16.64], R18 ;  /* 0x000000121000798e */ /* 0x0001e4000c12e514 */
.L_x_155:
[----:B------:R-:W-:Y:S05]  /*1aa0*/  BSYNC.RECONVERGENT B1 ;  /* 0x0000000000017941 */ /* 0x000fea0003800200 */
.L_x_154:
[----:B------:R-:W-:Y:S04]  /*1ab0*/  BSSY.RECONVERGENT B1, `(.L_x_156) ;  /* 0x0000007000017945 */ /* 0x000fe80003800200 */
[----:B------:R-:W-:Y:S05]  /*1ac0*/  @!P0 BRA `(.L_x_157) ;  /* 0x0000000000148947 */ /* 0x000fea0003800000 */
[----:B01----:R-:W-:Y:S02]  /*1ad0*/  IMAD R17, R5, 0x100, R4 ;  /* 0x0000010005117824 */ /* 0x003fe400078e0204 */
[----:B------:R-:W-:-:S03]  /*1ae0*/  IMAD.MOV.U32 R23, RZ, RZ, RZ ;  /* 0x000000ffff177224 */ /* 0x000fc600078e00ff */
[----:B------:R-:W-:-:S05]  /*1af0*/  IADD3 R17, PT, PT, R17, 0x200, RZ ;  /* 0x0000020011117810 */ /* 0x000fca0007ffe0ff */
[----:B------:R-:W-:-:S05]  /*1b00*/  IMAD.WIDE.U32 R16, R17, 0x8, R2 ;  /* 0x0000000811107825 */ /* 0x000fca00078e0002 */
[----:B------:R2:W-:Y:S02]  /*1b10*/  REDG.E.ADD.64.STRONG.GPU desc[UR20][R16.64], R22 ;  /* 0x000000161000798e */ /* 0x0005e4000c12e514 */
.L_x_157:
[----:B------:R-:W-:Y:S05]  /*1b20*/  BSYNC.RECONVERGENT B1 ;  /* 0x0000000000017941 */ /* 0x000fea0003800200 */
.L_x_156:
[----:B------:R-:W-:Y:S04]  /*1b30*/  BSSY.RECONVERGENT B1, `(.L_x_158) ;  /* 0x0000007000017945 */ /* 0x000fe80003800200 */
[----:B------:R-:W-:Y:S05]  /*1b40*/  @!P1 BRA `(.L_x_159) ;  /* 0x0000000000149947 */ /* 0x000fea0003800000 */
[----:B012---:R-:W-:Y:S02]  /*1b50*/  IMAD R17, R5, 0x100, R4 ;  /* 0x0000010005117824 */ /* 0x007fe400078e0204 */
[----:B------:R-:W-:Y:S02]  /*1b60*/  IMAD.MOV.U32 R15, RZ, RZ, RZ ;  /* 0x000000ffff0f7224 */ /* 0x000fe400078e00ff */
[----:B------:R-:W-:-:S04]  /*1b70*/  VIADD R17, R17, 0x300 ;  /* 0x0000030011117836 */ /* 0x000fc80000000000 */
[----:B------:R-:W-:-:S05]  /*1b80*/  IMAD.WIDE.U32 R16, R17, 0x8, R2 ;  /* 0x0000000811107825 */ /* 0x000fca00078e0002 */
[----:B------:R3:W-:Y:S02]  /*1b90*/  REDG.E.ADD.64.STRONG.GPU desc[UR20][R16.64], R14 ;  /* 0x0000000e1000798e */ /* 0x0007e4000c12e514 */
.L_x_159:
[----:B------:R-:W-:Y:S05]  /*1ba0*/  BSYNC.RECONVERGENT B1 ;  /* 0x0000000000017941 */ /* 0x000fea0003800200 */
.L_x_158:
[----:B------:R-:W-:Y:S04]  /*1bb0*/  BSSY.RECONVERGENT B1, `(.L_x_160) ;  /* 0x0000007000017945 */ /* 0x000fe80003800200 */
[----:B------:R-:W-:Y:S05]  /*1bc0*/  @!P2 BRA `(.L_x_161) ;  /* 0x000000000014a947 */ /* 0x000fea0003800000 */
[----:B---3--:R-:W-:Y:S02]  /*1bd0*/  IMAD R15, R5, 0x100, R4 ;  /* 0x00000100050f7824 */ /* 0x008fe400078e0204 */
[----:B------:R-:W-:Y:S02]  /*1be0*/  HFMA2 R13, -RZ, RZ, 0, 0 ;  /* 0x00000000ff0d7431 */ /* 0x000fe400000001ff */
[----:B------:R-:W-:-:S04]  /*1bf0*/  VIADD R15, R15, 0x400 ;  /* 0x000004000f0f7836 */ /* 0x000fc80000000000 */
[----:B------:R-:W-:-:S05]  /*1c00*/  IMAD.WIDE.U32 R14, R15, 0x8, R2 ;  /* 0x000000080f0e7825 */ /* 0x000fca00078e0002 */
[----:B------:R4:W-:Y:S02]  /*1c10*/  REDG.E.ADD.64.STRONG.GPU desc[UR20][R14.64], R12 ;  /* 0x0000000c0e00798e */ /* 0x0009e4000c12e514 */
.L_x_161:
[----:B------:R-:W-:Y:S05]  /*1c20*/  BSYNC.RECONVERGENT B1 ;  /* 0x0000000000017941 */ /* 0x000fea0003800200 */
.L_x_160:
[----:B------:R-:W-:Y:S04]  /*1c30*/  BSSY.RECONVERGENT B1, `(.L_x_162) ;  /* 0x0000007000017945 */ /* 0x000fe80003800200 */
[----:B------:R-:W-:Y:S05]  /*1c40*/  @!P3 BRA `(.L_x_163) ;  /* 0x000000000014b947 */ /* 0x000fea0003800000 */
[----:B----4-:R-:W-:Y:S02]  /*1c50*/  IMAD R13, R5, 0x100, R4 ;  /* 0x00000100050d7824 */ /* 0x010fe400078e0204 */
[----:B------:R-:W-:Y:S02]  /*1c60*/  IMAD.MOV.U32 R7, RZ, RZ, RZ ;  /* 0x000000ffff077224 */ /* 0x000fe400078e00ff */
[----:B------:R-:W-:-:S04]  /*1c70*/  VIADD R13, R13, 0x500 ;  /* 0x000005000d0d7836 */ /* 0x000fc80000000000 */
[----:B------:R-:W-:-:S05]  /*1c80*/  IMAD.WIDE.U32 R12, R13, 0x8, R2 ;  /* 0x000000080d0c7825 */ /* 0x000fca00078e0002 */
[----:B------:R4:W-:Y:S02]  /*1c90*/  REDG.E.ADD.64.STRONG.GPU desc[UR20][R12.64], R6 ;  /* 0x000000060c00798e */ /* 0x0009e4000c12e514 */
.L_x_163:
[----:B------:R-:W-:Y:S05]  /*1ca0*/  BSYNC.RECONVERGENT B1 ;  /* 0x0000000000017941 */ /* 0x000fea0003800200 */
.L_x_162:
[----:B------:R-:W-:Y:S04]  /*1cb0*/  BSSY.RECONVERGENT B1, `(.L_x_164) ;  /* 0x0000007000017945 */ /* 0x000fe80003800200 */
[----:B------:R-:W-:Y:S05]  /*1cc0*/  @!P4 BRA `(.L_x_165) ;  /* 0x000000000014c947 */ /* 0x000fea0003800000 */
[----:B----4-:R-:W-:Y:S02]  /*1cd0*/  IMAD R7, R5, 0x100, R4 ;  /* 0x0000010005077824 */ /* 0x010fe400078e0204 */
[----:B------:R-:W-:Y:S02]  /*1ce0*/  IMAD.MOV.U32 R9, RZ, RZ, RZ ;  /* 0x000000ffff097224 */ /* 0x000fe400078e00ff */
[----:B------:R-:W-:-:S04]  /*1cf0*/  VIADD R7, R7, 0x600 ;  /* 0x0000060007077836 */ /* 0x000fc80000000000 */
[----:B------:R-:W-:-:S05]  /*1d00*/  IMAD.WIDE.U32 R6, R7, 0x8, R2 ;  /* 0x0000000807067825 */ /* 0x000fca00078e0002 */
[----:B------:R4:W-:Y:S02]  /*1d10*/  REDG.E.ADD.64.STRONG.GPU desc[UR20][R6.64], R8 ;  /* 0x000000080600798e */ /* 0x0009e4000c12e514 */
.L_x_165:
[----:B------:R-:W-:Y:S05]  /*1d20*/  BSYNC.RECONVERGENT B1 ;  /* 0x0000000000017941 */ /* 0x000fea0003800200 */
.L_x_164:
[----:B------:R-:W-:Y:S04]  /*1d30*/  BSSY.RECONVERGENT B1, `(.L_x_166) ;  /* 0x0000007000017945 */ /* 0x000fe80003800200 */
[----:B------:R-:W-:Y:S05]  /*1d40*/  @!P5 BRA `(.L_x_167) ;  /* 0x000000000014d947 */ /* 0x000fea0003800000 */
[----:B----4-:R-:W-:Y:S01]  /*1d50*/  LEA R7, R5, R4, 0x8 ;  /* 0x0000000405077211 */ /* 0x010fe200078e40ff */
[----:B------:R-:W-:-:S04]  /*1d60*/  IMAD.MOV.U32 R11, RZ, RZ, RZ ;  /* 0x000000ffff0b7224 */ /* 0x000fc800078e00ff */
[----:B------:R-:W-:-:S04]  /*1d70*/  VIADD R7, R7, 0x700 ;  /* 0x0000070007077836 */ /* 0x000fc80000000000 */
[----:B------:R-:W-:-:S05]  /*1d80*/  IMAD.WIDE.U32 R6, R7, 0x8, R2 ;  /* 0x0000000807067825 */ /* 0x000fca00078e0002 */
[----:B------:R4:W-:Y:S02]  /*1d90*/  REDG.E.ADD.64.STRONG.GPU desc[UR20][R6.64], R10 ;  /* 0x0000000a0600798e */ /* 0x0009e4000c12e514 */
.L_x_167:
[----:B------:R-:W-:Y:S05]  /*1da0*/  BSYNC.RECONVERGENT B1 ;  /* 0x0000000000017941 */ /* 0x000fea0003800200 */
.L_x_166:
[----:B------:R-:W-:-:S05]  /*1db0*/  VIADD R5, R5, 0x8 ;  /* 0x0000000805057836 */ /* 0x000fca0000000000 */
[----:B------:R-:W-:-:S13]  /*1dc0*/  ISETP.NE.AND P0, PT, R5, UR27, PT ;  /* 0x0000001b05007c0c */ /* 0x000fda000bf05270 */
[----:B------:R-:W-:Y:S05]  /*1dd0*/  @P0 BRA `(.L_x_168) ;  /* 0xfffffff800b00947 */ /* 0x000fea000383ffff */
[----:B------:R-:W-:-:S07]  /*1de0*/  IMAD.U32 R3, RZ, RZ, UR27 ;  /* 0x0000001bff037e24 */ /* 0x000fce000f8e00ff */
.L_x_151:
[----:B------:R-:W-:Y:S02]  /*1df0*/  UISETP.NE.AND UP0, UPT, UR24, URZ, UPT ;  /* 0x000000ff1800728c */ /* 0x000fe4000bf05270 */
[----:B----45:R-:W-:Y:S02]  /*1e00*/  IMAD.U32 R8, RZ, RZ, UR24 ;  /* 0x00000018ff087e24 */ /* 0x030fe4000f8e00ff */
[----:B-1----:R-:W-:-:S03]  /*1e10*/  IMAD.U32 R5, RZ, RZ, UR25 ;  /* 0x00000019ff057e24 */ /* 0x002fc6000f8e00ff */
[----:B------:R-:W-:Y:S01]  /*1e20*/  IADD3 R8, PT, PT, R8, -0x1, RZ ;  /* 0xffffffff08087810 */ /* 0x000fe20007ffe0ff */
[----:B------:R-:W-:Y:S01]  /*1e30*/  VIADD R5, R5, 0xffffffff ;  /* 0xffffffff05057836 */ /* 0x000fe20000000000 */
[----:B------:R-:W-:Y:S06]  /*1e40*/  BRA.U !UP0, `(.L_x_169) ;  /* 0x0000000508707547 */ /* 0x000fec000b800000 */
[----:B------:R-:W-:-:S13]  /*1e50*/  ISETP.GE.U32.AND P0, PT, R8, 0x3, PT ;  /* 0x000000030800780c */ /* 0x000fda0003f06070 */
[----:B------:R-:W-:Y:S05]  /*1e60*/  @!P0 BRA `(.L_x_170) ;  /* 0x0000000000bc8947 */ /* 0x000fea0003800000 */
[----:B------:R-:W-:Y:S01]  /*1e70*/  IMAD R7, R3, 0x400, R0 ;  /* 0x0000040003077824 */ /* 0x000fe200078e0200 */
[----:B------:R-:W-:Y:S04]  /*1e80*/  BSSY.RECONVERGENT B1, `(.L_x_171) ;  /* 0x000000f000017945 */ /* 0x000fe80003800200 */
[----:B------:R-:W1:Y:S04]  /*1e90*/  LDS R12, [R7] ;  /* 0x00000000070c7984 */ /* 0x000e680000000800 */
[----:B------:R-:W4:Y:S04]  /*1ea0*/  LDS R9, [R7+0x400] ;  /* 0x0004000007097984 */ /* 0x000f280000000800 */
[----:B------:R-:W5:Y:S04]  /*1eb0*/  LDS R6, [R7+0x800] ;  /* 0x0008000007067984 */ /* 0x000f680000000800 */
[----:B------:R-:W0:Y:S01]  /*1ec0*/  LDS R2, [R7+0xc00] ;  /* 0x000c000007027984 */ /* 0x000e220000000800 */
[----:B-1----:R-:W-:-:S02]  /*1ed0*/  ISETP.NE.AND P0, PT, R12, RZ, PT ;  /* 0x000000ff0c00720c */ /* 0x002fc40003f05270 */
[----:B----4-:R-:W-:Y:S02]  /*1ee0*/  ISETP.NE.AND P1, PT, R9, RZ, PT ;  /* 0x000000ff0900720c */ /* 0x010fe40003f25270 */
[----:B-----5:R-:W-:Y:S02]  /*1ef0*/  ISETP.NE.AND P2, PT, R6, RZ, PT ;  /* 0x000000ff0600720c */ /* 0x020fe40003f45270 */
[----:B0-----:R-:W-:-:S07]  /*1f00*/  ISETP.NE.AND P3, PT, R2, RZ, PT ;  /* 0x000000ff0200720c */ /* 0x001fce0003f65270 */
[----:B------:R-:W-:Y:S06]  /*1f10*/  @!P0 BRA `(.L_x_172) ;  /* 0x0000000000148947 */ /* 0x000fec0003800000 */
[----:B------:R-:W0:Y:S01]  /*1f20*/  LDC.64 R10, c[0x0][0x380] ;  /* 0x0000e000ff0a7b82 */ /* 0x000e220000000a00 */
[----:B------:R-:W-:Y:S02]  /*1f30*/  IMAD R7, R3, 0x100, R4 ;  /* 0x0000010003077824 */ /* 0x000fe400078e0204 */
[----:B------:R-:W-:Y:S02]  /*1f40*/  IMAD.MOV.U32 R13, RZ, RZ, RZ ;  /* 0x000000ffff0d7224 */ /* 0x000fe400078e00ff */
[----:B0-----:R-:W-:-:S05]  /*1f50*/  IMAD.WIDE.U32 R10, R7, 0x8, R10 ;  /* 0x00000008070a7825 */ /* 0x001fca00078e000a */
[----:B------:R0:W-:Y:S02]  /*1f60*/  REDG.E.ADD.64.STRONG.GPU desc[UR20][R10.64], R12 ;  /* 0x0000000c0a00798e */ /* 0x0001e4000c12e514 */
.L_x_172:
[----:B------:R-:W-:Y:S05]  /*1f70*/  BSYNC.RECONVERGENT B1 ;  /* 0x0000000000017941 */ /* 0x000fea0003800200 */
.L_x_171:
[----:B------:R-:W-:Y:S04]  /*1f80*/  BSSY.RECONVERGENT B1, `(.L_x_173) ;  /* 0x0000009000017945 */ /* 0x000fe80003800200 */
[----:B------:R-:W-:Y:S05]  /*1f90*/  @!P1 BRA `(.L_x_174) ;  /* 0x00000000001c9947 */ /* 0x000fea0003800000 */
[----:B0-----:R-:W0:Y:S01]  /*1fa0*/  LDC.64 R10, c[0x0][0x380] ;  /* 0x0000e000ff0a7b82 */ /* 0x001e220000000a00 */
[----:B------:R-:W-:Y:S01]  /*1fb0*/  IMAD R7, R3, 0x100, R4 ;  /* 0x0000010003077824 */ /* 0x000fe200078e0204 */
[----:B------:R-:W-:Y:S01]  /*1fc0*/  MOV R12, R9 ;  /* 0x00000009000c7202 */ /* 0x000fe20000000f00 */
[----:B------:R-:W-:Y:S02]  /*1fd0*/  IMAD.MOV.U32 R13, RZ, RZ, RZ ;  /* 0x000000ffff0d7224 */ /* 0x000fe400078e00ff */
[----:B------:R-:W-:-:S04]  /*1fe0*/  VIADD R7, R7, 0x100 ;  /* 0x0000010007077836 */ /* 0x000fc80000000000 */
[----:B0-----:R-:W-:-:S05]  /*1ff0*/  IMAD.WIDE.U32 R10, R7, 0x8, R10 ;  /* 0x00000008070a7825 */ /* 0x001fca00078e000a */
[----:B------:R1:W-:Y:S02]  /*2000*/  REDG.E.ADD.64.STRONG.GPU desc[UR20][R10.64], R12 ;  /* 0x0000000c0a00798e */ /* 0x0003e4000c12e514 */
.L_x_174:
[----:B------:R-:W-:Y:S05]  /*2010*/  BSYNC.RECONVERGENT B1 ;  /* 0x0000000000017941 */ /* 0x000fea0003800200 */
.L_x_173:
[----:B------:R-:W-:Y:S04]  /*2020*/  BSSY.RECONVERGENT B1, `(.L_x_175) ;  /* 0x0000008000017945 */ /* 0x000fe80003800200 */
[----:B------:R-:W-:Y:S05]  /*2030*/  @!P2 BRA `(.L_x_176) ;  /* 0x000000000018a947 */ /* 0x000fea0003800000 */
[----:B01----:R-:W0:Y:S01]  /*2040*/  LDC.64 R10, c[0x0][0x380] ;  /* 0x0000e000ff0a7b82 */ /* 0x003e220000000a00 */
[----:B------:R-:W-:-:S04]  /*2050*/  IMAD R7, R3, 0x100, R4 ;  /* 0x0000010003077824 */ /* 0x000fc800078e0204 */
[----:B------:R-:W-:-:S04]  /*2060*/  VIADD R7, R7, 0x200 ;  /* 0x0000020007077836 */ /* 0x000fc80000000000 */
[----:B0-----:R-:W-:-:S04]  /*2070*/  IMAD.WIDE.U32 R10, R7, 0x8, R10 ;  /* 0x00000008070a7825 */ /* 0x001fc800078e000a */
[----:B------:R-:W-:-:S05]  /*2080*/  IMAD.MOV.U32 R7, RZ, RZ, RZ ;  /* 0x000000ffff077224 */ /* 0x000fca00078e00ff */
[----:B------:R4:W-:Y:S02]  /*2090*/  REDG.E.ADD.64.STRONG.GPU desc[UR20][R10.64], R6 ;  /* 0x000000060a00798e */ /* 0x0009e4000c12e514 */
.L_x_176:
[----:B------:R-:W-:Y:S05]  /*20a0*/  BSYNC.RECONVERGENT B1 ;  /* 0x0000000000017941 */ /* 0x000fea0003800200 */
.L_x_175:
[----:B------:R-:W-:Y:S04]  /*20b0*/  BSSY.RECONVERGENT B1, `(.L_x_177) ;  /* 0x0000009000017945 */ /* 0x000fe80003800200 */
[----:B------:R-:W-:Y:S05]  /*20c0*/  @!P3 BRA `(.L_x_178) ;  /* 0x00000000001cb947 */ /* 0x000fea0003800000 */
[----:B----4-:R-:W4:Y:S01]  /*20d0*/  LDC.64 R6, c[0x0][0x380] ;  /* 0x0000e000ff067b82 */ /* 0x010f220000000a00 */
[----:B------:R-:W-:Y:S01]  /*20e0*/  IMAD R9, R3, 0x100, R4 ;  /* 0x0000010003097824 */ /* 0x000fe200078e0204 */
[----:B01----:R-:W-:Y:S01]  /*20f0*/  MOV R10, R2 ;  /* 0x00000002000a7202 */ /* 0x003fe20000000f00 */
[----:B------:R-:W-:Y:S02]  /*2100*/  IMAD.MOV.U32 R11, RZ, RZ, RZ ;  /* 0x000000ffff0b7224 */ /* 0x000fe400078e00ff */
[----:B------:R-:W-:-:S04]  /*2110*/  VIADD R9, R9, 0x300 ;  /* 0x0000030009097836 */ /* 0x000fc80000000000 */
[----:B----4-:R-:W-:-:S05]  /*2120*/  IMAD.WIDE.U32 R6, R9, 0x8, R6 ;  /* 0x0000000809067825 */ /* 0x010fca00078e0006 */
[----:B------:R0:W-:Y:S02]  /*2130*/  REDG.E.ADD.64.STRONG.GPU desc[UR20][R6.64], R10 ;  /* 0x0000000a0600798e */ /* 0x0001e4000c12e514 */
.L_x_178:
[----:B------:R-:W-:Y:S05]  /*2140*/  BSYNC.RECONVERGENT B1 ;  /* 0x0000000000017941 */ /* 0x000fea0003800200 */
.L_x_177:
[----:B------:R-:W-:-:S07]  /*2150*/  VIADD R3, R3, 0x4 ;  /* 0x0000000403037836 */ /* 0x000fce0000000000 */
.L_x_170:
[----:B------:R-:W-:Y:S01]  /*2160*/  UISETP.NE.AND UP0, UPT, UR25, URZ, UPT ;  /* 0x000000ff1900728c */ /* 0x000fe2000bf05270 */
[----:B------:R-:W-:Y:S08]  /*2170*/  BSSY.RECONVERGENT B1, `(.L_x_169) ;  /* 0x0000029000017945 */ /* 0x000ff00003800200 */
[----:B------:R-:W-:Y:S05]  /*2180*/  BRA.U !UP0, `(.L_x_179) ;  /* 0x00000001089c7547 */ /* 0x000fea000b800000 */
[----:B------:R-:W-:-:S13]  /*2190*/  ISETP.NE.AND P0, PT, R5, RZ, PT ;  /* 0x000000ff0500720c */ /* 0x000fda0003f05270 */
[----:B------:R-:W-:Y:S05]  /*21a0*/  @!P0 BRA `(.L_x_180) ;  /* 0x0000000000648947 */ /* 0x000fea0003800000 */
[----:B0---4-:R-:W-:Y:S01]  /*21b0*/  IMAD R6, R3, 0x400, R0 ;  /* 0x0000040003067824 */ /* 0x011fe200078e0200 */
[----:B------:R-:W-:Y:S04]  /*21c0*/  BSSY.RECONVERGENT B2, `(.L_x_181) ;  /* 0x000000c000027945 */ /* 0x000fe80003800200 */
[----:B------:R-:W0:Y:S04]  /*21d0*/  LDS R2, [R6] ;  /* 0x0000000006027984 */ /* 0x000e280000000800 */
[----:B------:R-:W4:Y:S01]  /*21e0*/  LDS R9, [R6+0x400] ;  /* 0x0004000006097984 */ /* 0x000f220000000800 */
[----:B0-----:R-:W-:-:S02]  /*21f0*/  ISETP.NE.AND P0, PT, R2, RZ, PT ;  /* 0x000000ff0200720c */ /* 0x001fc40003f05270 */
[----:B----4-:R-:W-:-:S11]  /*2200*/  ISETP.NE.AND P1, PT, R9, RZ, PT ;  /* 0x000000ff0900720c */ /* 0x010fd60003f25270 */
[----:B------:R-:W-:Y:S05]  /*2210*/  @!P0 BRA `(.L_x_182) ;  /* 0x0000000000188947 */ /* 0x000fea0003800000 */
[----:B------:R-:W0:Y:S01]  /*2220*/  LDC.64 R6, c[0x0][0x380] ;  /* 0x0000e000ff067b82 */ /* 0x000e220000000a00 */
[----:B-1----:R-:W-:-:S04]  /*2230*/  IMAD R11, R3, 0x100, R4 ;  /* 0x00000100030b7824 */ /* 0x002fc800078e0204 */
[----:B0-----:R-:W-:-:S04]  /*2240*/  IMAD.WIDE.U32 R10, R11, 0x8, R6 ;  /* 0x000000080b0a7825 */ /* 0x001fc800078e0006 */
[----:B------:R-:W-:Y:S02]  /*2250*/  IMAD.MOV.U32 R6, RZ, RZ, R2 ;  /* 0x000000ffff067224 */ /* 0x000fe400078e0002 */
[----:B------:R-:W-:-:S05]  /*2260*/  IMAD.MOV.U32 R7, RZ, RZ, RZ ;  /* 0x000000ffff077224 */ /* 0x000fca00078e00ff */
[----:B------:R0:W-:Y:S02]  /*2270*/  REDG.E.ADD.64.STRONG.GPU desc[UR20][R10.64], R6 ;  /* 0x000000060a00798e */ /* 0x0001e4000c12e514 */
.L_x_182:
[----:B------:R-:W-:Y:S05]  /*2280*/  BSYNC.RECONVERGENT B2 ;  /* 0x0000000000027941 */ /* 0x000fea0003800200 */
.L_x_181:
[----:B------:R-:W-:Y:S04]  /*2290*/  BSSY.RECONVERGENT B2, `(.L_x_183) ;  /* 0x0000009000027945 */ /* 0x000fe80003800200 */
[----:B------:R-:W-:Y:S05]  /*22a0*/  @!P1 BRA `(.L_x_184) ;  /* 0x00000000001c9947 */ /* 0x000fea0003800000 */
[----:B0-----:R-:W0:Y:S01]  /*22b0*/  LDC.64 R6, c[0x0][0x380] ;  /* 0x0000e000ff067b82 */ /* 0x001e220000000a00 */
[----:B------:R-:W-:-:S05]  /*22c0*/  LEA R2, R3, R4, 0x8 ;  /* 0x0000000403027211 */ /* 0x000fca00078e40ff */
[----:B-1----:R-:W-:-:S04]  /*22d0*/  VIADD R11, R2, 0x100 ;  /* 0x00000100020b7836 */ /* 0x002fc80000000000 */
[----:B0-----:R-:W-:-:S04]  /*22e0*/  IMAD.WIDE.U32 R10, R11, 0x8, R6 ;  /* 0x000000080b0a7825 */ /* 0x001fc800078e0006 */
[----:B------:R-:W-:Y:S02]  /*22f0*/  IMAD.MOV.U32 R6, RZ, RZ, R9 ;  /* 0x000000ffff067224 */ /* 0x000fe400078e0009 */
[----:B------:R-:W-:-:S05]  /*2300*/  IMAD.MOV.U32 R7, RZ, RZ, RZ ;  /* 0x000000ffff077224 */ /* 0x000fca00078e00ff */
[----:B------:R4:W-:Y:S02]  /*2310*/  REDG.E.ADD.64.STRONG.GPU desc[UR20][R10.64], R6 ;  /* 0x000000060a00798e */ /* 0x0009e4000c12e514 */
.L_x_184:
[----:B------:R-:W-:Y:S05]  /*2320*/  BSYNC.RECONVERGENT B2 ;  /* 0x0000000000027941 */ /* 0x000fea0003800200 */
.L_x_183:
[----:B------:R-:W-:-:S07]  /*2330*/  VIADD R3, R3, 0x2 ;  /* 0x0000000203037836 */ /* 0x000fce0000000000 */
.L_x_180:
[----:B------:R-:W-:-:S09]  /*2340*/  UISETP.NE.AND UP0, UPT, UR9, URZ, UPT ;  /* 0x000000ff0900728c */ /* 0x000fd2000bf05270 */
[----:B------:R-:W-:Y:S05]  /*2350*/  BRA.U !UP0, `(.L_x_179) ;  /* 0x0000000108287547 */ /* 0x000fea000b800000 */
[----:B------:R-:W-:-:S05]  /*2360*/  IMAD R2, R3, 0x400, R0 ;  /* 0x0000040003027824 */ /* 0x000fca00078e0200 */
[----:B------:R-:W5:Y:S02]  /*2370*/  LDS R9, [R2] ;  /* 0x0000000002097984 */ /* 0x000f640000000800 */
[----:B-----5:R-:W-:-:S13]  /*2380*/  ISETP.NE.AND P0, PT, R9, RZ, PT ;  /* 0x000000ff0900720c */ /* 0x020fda0003f05270 */
[----:B------:R-:W-:Y:S05]  /*2390*/  @!P0 BRA `(.L_x_179) ;  /* 0x0000000000188947 */ /* 0x000fea0003800000 */
[----:B0---4-:R-:W0:Y:S01]  /*23a0*/  LDC.64 R6, c[0x0][0x380] ;  /* 0x0000e000ff067b82 */ /* 0x011e220000000a00 */
[----:B------:R-:W-:-:S04]  /*23b0*/  IMAD R3, R3, 0x100, R4 ;  /* 0x0000010003037824 */ /* 0x000fc800078e0204 */
[----:B0-----:R-:W-:Y:S01]  /*23c0*/  IMAD.WIDE.U32 R2, R3, 0x8, R6 ;  /* 0x0000000803027825 */ /* 0x001fe200078e0006 */
[----:B------:R-:W-:-:S03]  /*23d0*/  MOV R6, R9 ;  /* 0x0000000900067202 */ /* 0x000fc60000000f00 */
[----:B------:R-:W-:-:S05]  /*23e0*/  IMAD.MOV.U32 R7, RZ, RZ, RZ ;  /* 0x000000ffff077224 */ /* 0x000fca00078e00ff */
[----:B------:R0:W-:Y:S02]  /*23f0*/  REDG.E.ADD.64.STRONG.GPU desc[UR20][R2.64], R6 ;  /* 0x000000060200798e */ /* 0x0001e4000c12e514 */
.L_x_179:
[----:B------:R-:W-:Y:S05]  /*2400*/  BSYNC.RECONVERGENT B1 ;  /* 0x0000000000017941 */ /* 0x000fea0003800200 */
.L_x_169:
[----:B------:R-:W-:-:S13]  /*2410*/  ISETP.GT.U32.AND P0, PT, R4, 0x7f, PT ;  /* 0x0000007f0400780c */ /* 0x000fda0003f04070 */
[----:B------:R-:W-:Y:S05]  /*2420*/  @P0 BRA `(.L_x_150) ;  /* 0x0000000800900947 */ /* 0x000fea0003800000 */
[----:B------:R-:W-:Y:S01]  /*2430*/  UISETP.GE.U32.AND UP0, UPT, UR22, 0x7, UPT ;  /* 0x000000071600788c */ /* 0x000fe2000bf06070 */
[----:B0-----:R-:W-:-:S08]  /*2440*/  IMAD.MOV.U32 R3, RZ, RZ, RZ ;  /* 0x000000ffff037224 */ /* 0x001fd000078e00ff */
[----:B------:R-:W-:Y:S05]  /*2450*/  BRA.U !UP0, `(.L_x_185) ;  /* 0x0000000508147547 */ /* 0x000fea000b800000 */
[----:B------:R-:W0:Y:S01]  /*2460*/  LDC.64 R2, c[0x0][0x380] ;  /* 0x0000e000ff027b82 */ /* 0x000e220000000a00 */
[----:B------:R-:W-:-:S07]  /*2470*/  IMAD.MOV.U32 R9, RZ, RZ, RZ ;  /* 0x000000ffff097224 */ /* 0x000fce00078e00ff */
.L_x_202:
[C---:B01--4-:R-:W-:Y:S01]  /*2480*/  IMAD R11, R9.reuse, 0x400, R0 ;  /* 0x00000400090b7824 */ /* 0x053fe200078e0200 */
[----:B------:R-:W-:Y:S01]  /*2490*/  BSSY.RECONVERGENT B1, `(.L_x_186) ;  /* 0x0000011000017945 */ /* 0x000fe20003800200 */
[C---:B--23--:R-:W-:Y:S02]  /*24a0*/  IMAD R7, R9.reuse, 0x100, R4 ;  /* 0x0000010009077824 */ /* 0x04cfe400078e0204 */
[----:B------:R-:W-:Y:S01]  /*24b0*/  VIADD R9, R9, 0x8 ;  /* 0x0000000809097836 */ /* 0x000fe20000000000 */
[----:B---3--:R-:W1:Y:S01]  /*24c0*/  LDS R14, [R11+0x200] ;  /* 0x000200000b0e7984 */ /* 0x008e620000000800 */
[----:B0-----:R-:W-:-:S03]  /*24d0*/  IMAD.WIDE.U32 R6, R7, 0x8, R2 ;  /* 0x0000000807067825 */ /* 0x001fc600078e0002 */
[----:B------:R-:W0:Y:S04]  /*24e0*/  LDS R13, [R11+0x600] ;  /* 0x000600000b0d7984 */ /* 0x000e280000000800 */
[----:B--2---:R2:W3:Y:S04]  /*24f0*/  LDS R17, [R11+0xa00] ;  /* 0x000a00000b117984 */ /* 0x0044e80000000800 */
[----:B------:R2:W4:Y:S04]  /*2500*/  LDS R18, [R11+0xe00] ;  /* 0x000e00000b127984 */ /* 0x0005280000000800 */
[----:B------:R2:W2:Y:S04]  /*2510*/  LDS R19, [R11+0x1200] ;  /* 0x001200000b137984 */ /* 0x0004a80000000800 */
[----:B------:R0:W2:Y:S04]  /*2520*/  LDS R16, [R11+0x1600] ;  /* 0x001600000b107984 */ /* 0x0000a80000000800 */
[----:B------:R0:W2:Y:S04]  /*2530*/  LDS R12, [R11+0x1a00] ;  /* 0x001a00000b0c7984 */ /* 0x0000a80000000800 */
[----:B------:R0:W2:Y:S01]  /*2540*/  LDS R10, [R11+0x1e00] ;  /* 0x001e00000b0a7984 */ /* 0x0000a20000000800 */
[----:B-1----:R-:W-:-:S02]  /*2550*/  ISETP.NE.AND P0, PT, R14, RZ, PT ;  /* 0x000000ff0e00720c */ /* 0x002fc40003f05270 */
[----:B0-----:R-:W-:-:S11]  /*2560*/  ISETP.NE.AND P1, PT, R13, RZ, PT ;  /* 0x000000ff0d00720c */ /* 0x001fd60003f25270 */
[----:B---34-:R-:W-:Y:S05]  /*2570*/  @!P0 BRA `(.L_x_187) ;  /* 0x0000000000088947 */ /* 0x018fea0003800000 */
[----:B------:R-:W-:-:S05]  /*2580*/  HFMA2 R15, -RZ, RZ, 0, 0 ;  /* 0x00000000ff0f7431 */ /* 0x000fca00000001ff */
[----:B------:R0:W-:Y:S02]  /*2590*/  REDG.E.ADD.64.STRONG.GPU desc[UR20][R6.64+0x400], R14 ;  /* 0x0004000e0600798e */ /* 0x0001e4000c12e514 */
.L_x_187:
[----:B------:R-:W-:Y:S05]  /*25a0*/  BSYNC.RECONVERGENT B1 ;  /* 0x0000000000017941 */ /* 0x000fea0003800200 */
.L_x_186:
[----:B------:R-:W-:Y:S04]  /*25b0*/  BSSY.RECONVERGENT B1, `(.L_x_188) ;  /* 0x0000005000017945 */ /* 0x000fe80003800200 */
[----:B------:R-:W-:Y:S05]  /*25c0*/  @!P1 BRA `(.L_x_189) ;  /* 0x00000000000c9947 */ /* 0x000fea0003800000 */
[----:B0-----:R-:W-:Y:S02]  /*25d0*/  IMAD.MOV.U32 R14, RZ, RZ, R13 ;  /* 0x000000ffff0e7224 */ /* 0x001fe400078e000d */
[----:B------:R-:W-:-:S05]  /*25e0*/  IMAD.MOV.U32 R15, RZ, RZ, RZ ;  /* 0x000000ffff0f7224 */ /* 0x000fca00078e00ff */
[----:B------:R1:W-:Y:S02]  /*25f0*/  REDG.E.ADD.64.STRONG.GPU desc[UR20][R6.64+0xc00], R14 ;  /* 0x000c000e0600798e */ /* 0x0003e4000c12e514 */
.L_x_189:
[----:B------:R-:W-:Y:S05]  /*2600*/  BSYNC.RECONVERGENT B1 ;  /* 0x0000000000017941 */ /* 0x000fea0003800200 */
.L_x_188:
[----:B------:R-:W-:Y:S01]  /*2610*/  ISETP.NE.AND P6, PT, R17, RZ, PT ;  /* 0x000000ff1100720c */ /* 0x000fe20003fc5270 */
[----:B------:R-:W-:Y:S01]  /*2620*/  BSSY.RECONVERGENT B1, `(.L_x_190) ;  /* 0x000000b000017945 */ /* 0x000fe20003800200 */
[----:B------:R-:W-:Y:S02]  /*2630*/  ISETP.NE.AND P0, PT, R9, UR27, PT ;  /* 0x0000001b09007c0c */ /* 0x000fe4000bf05270 */
[----:B------:R-:W-:Y:S02]  /*2640*/  ISETP.NE.AND P1, PT, R18, RZ, PT ;  /* 0x000000ff1200720c */ /* 0x000fe40003f25270 */
[----:B--2---:R-:W-:Y:S02]  /*2650*/  ISETP.NE.AND P2, PT, R19, RZ, PT ;  /* 0x000000ff1300720c */ /* 0x004fe40003f45270 */
[----:B------:R-:W-:Y:S02]  /*2660*/  ISETP.NE.AND P3, PT, R16, RZ, PT ;  /* 0x000000ff1000720c */ /* 0x000fe40003f65270 */
[----:B------:R-:W-:-:S02]  /*2670*/  ISETP.NE.AND P4, PT, R12, RZ, PT ;  /* 0x000000ff0c00720c */ /* 0x000fc40003f85270 */
[----:B------:R-:W-:Y:S01]  /*2680*/  ISETP.NE.AND P5, PT, R10, RZ, PT ;  /* 0x000000ff0a00720c */ /* 0x000fe20003fa5270 */
[----:B------:R-:W-:-:S12]  /*2690*/  @!P6 BRA `(.L_x_191) ;  /* 0x00000000000ce947 */ /* 0x000fd80003800000 */
[----:B01----:R-:W-:Y:S02]  /*26a0*/  IMAD.MOV.U32 R14, RZ, RZ, R17 ;  /* 0x000000ffff0e7224 */ /* 0x003fe400078e0011 */
[----:B------:R-:W-:-:S05]  /*26b0*/  IMAD.MOV.U32 R15, RZ, RZ, RZ ;  /* 0x000000ffff0f7224 */ /* 0x000fca00078e00ff */
[----:B------:R2:W-:Y:S02]  /*26c0*/  REDG.E.ADD.64.STRONG.GPU desc[UR20][R6.64+0x1400], R14 ;  /* 0x0014000e0600798e */ /* 0x0005e4000c12e514 */
.L_x_191:
[----:B------:R-:W-:Y:S05]  /*26d0*/  BSYNC.RECONVERGENT B1 ;  /* 0x0000000000017941 */ /* 0x000fea0003800200 */
.L_x_190:
[----:B------:R-:W-:Y:S04]  /*26e0*/  BSSY.RECONVERGENT B1, `(.L_x_192) ;  /* 0x0000005000017945 */ /* 0x000fe80003800200 */
[----:B------:R-:W-:Y:S05]  /*26f0*/  @!P1 BRA `(.L_x_193) ;  /* 0x00000000000c9947 */ /* 0x000fea0003800000 */
[----:B012---:R-:W-:Y:S02]  /*2700*/  IMAD.MOV.U32 R14, RZ, RZ, R18 ;  /* 0x000000ffff0e7224 */ /* 0x007fe400078e0012 */
[----:B------:R-:W-:-:S05]  /*2710*/  IMAD.MOV.U32 R15, RZ, RZ, RZ ;  /* 0x000000ffff0f7224 */ /* 0x000fca00078e00ff */
[----:B------:R3:W-:Y:S02]  /*2720*/  REDG.E.ADD.64.STRONG.GPU desc[UR20][R6.64+0x1c00], R14 ;  /* 0x001c000e0600798e */ /* 0x0007e4000c12e514 */
.L_x_193:
[----:B------:R-:W-:Y:S05]  /*2730*/  BSYNC.RECONVERGENT B1 ;  /* 0x0000000000017941 */ /* 0x000fea0003800200 */
.L_x_192:
[----:B------:R-:W-:Y:S04]  /*2740*/  BSSY.RECONVERGENT B1, `(.L_x_194) ;  /* 0x0000005000017945 */ /* 0x000fe80003800200 */
[----:B------:R-:W-:Y:S05]  /*2750*/  @!P2 BRA `(.L_x_195) ;  /* 0x00000000000ca947 */ /* 0x000fea0003800000 */
[----:B0123--:R-:W-:Y:S01]  /*2760*/  MOV R14, R19 ;  /* 0x00000013000e7202 */ /* 0x00ffe20000000f00 */
[----:B------:R-:W-:-:S05]  /*2770*/  IMAD.MOV.U32 R15, RZ, RZ, RZ ;  /* 0x000000ffff0f7224 */ /* 0x000fca00078e00ff */
[----:B------:R4:W-:Y:S02]  /*2780*/  REDG.E.ADD.64.STRONG.GPU desc[UR20][R6.64+0x2400], R14 ;  /* 0x0024000e0600798e */ /* 0x0009e4000c12e514 */
.L_x_195:
[----:B------:R-:W-:Y:S05]  /*2790*/  BSYNC.RECONVERGENT B1 ;  /* 0x0000000000017941 */ /* 0x000fea0003800200 */
.L_x_194:
[----:B------:R-:W-:Y:S04]  /*27a0*/  BSSY.RECONVERGENT B1, `(.L_x_196) ;  /* 0x0000004000017945 */ /* 0x000fe80003800200 */
[----:B------:R-:W-:Y:S05]  /*27b0*/  @!P3 BRA `(.L_x_197) ;  /* 0x000000000008b947 */ /* 0x000fea0003800000 */
[----:B------:R-:W-:-:S05]  /*27c0*/  IMAD.MOV.U32 R17, RZ, RZ, RZ ;  /* 0x000000ffff117224 */ /* 0x000fca00078e00ff */
[----:B------:R0:W-:Y:S02]  /*27d0*/  REDG.E.ADD.64.STRONG.GPU desc[UR20][R6.64+0x2c00], R16 ;  /* 0x002c00100600798e */ /* 0x0001e4000c12e514 */
.L_x_197:
[----:B------:R-:W-:Y:S05]  /*27e0*/  BSYNC.RECONVERGENT B1 ;  /* 0x0000000000017941 */ /* 0x000fea0003800200 */
.L_x_196:
[----:B------:R-:W-:Y:S04]  /*27f0*/  BSSY.RECONVERGENT B1, `(.L_x_198) ;  /* 0x0000004000017945 */ /* 0x000fe80003800200 */
[----:B------:R-:W-:Y:S05]  /*2800*/  @!P4 BRA `(.L_x_199) ;  /* 0x000000000008c947 */ /* 0x000fea0003800000 */
[----:B------:R-:W-:-:S05]  /*2810*/  IMAD.MOV.U32 R13, RZ, RZ, RZ ;  /* 0x000000ffff0d7224 */ /* 0x000fca00078e00ff */
[----:B------:R0:W-:Y:S02]  /*2820*/  REDG.E.ADD.64.STRONG.GPU desc[UR20][R6.64+0x3400], R12 ;  /* 0x0034000c0600798e */ /* 0x0001e4000c12e514 */
.L_x_199:
[----:B------:R-:W-:Y:S05]  /*2830*/  BSYNC.RECONVERGENT B1 ;  /* 0x0000000000017941 */ /* 0x000fea0003800200 */
.L_x_198:
[----:B------:R-:W-:Y:S04]  /*2840*/  BSSY.RECONVERGENT B1, `(.L_x_200) ;  /* 0x0000004000017945 */ /* 0x000fe80003800200 */
[----:B------:R-:W-:Y:S05]  /*2850*/  @!P5 BRA `(.L_x_201) ;  /* 0x000000000008d947 */ /* 0x000fea0003800000 */
[----:B------:R-:W-:-:S05]  /*2860*/  IMAD.MOV.U32 R11, RZ, RZ, RZ ;  /* 0x000000ffff0b7224 */ /* 0x000fca00078e00ff */
[----:B------:R0:W-:Y:S02]  /*2870*/  REDG.E.ADD.64.STRONG.GPU desc[UR20][R6.64+0x3c00], R10 ;  /* 0x003c000a0600798e */ /* 0x0001e4000c12e514 */
.L_x_201:
[----:B------:R-:W-:Y:S05]  /*2880*/  BSYNC.RECONVERGENT B1 ;  /* 0x0000000000017941 */ /* 0x000fea0003800200 */
.L_x_200:
[----:B------:R-:W-:Y:S05]  /*2890*/  @P0 BRA `(.L_x_202) ;  /* 0xfffffff800f80947 */ /* 0x000fea000383ffff */
[----:B------:R-:W-:-:S07]  /*28a0*/  IMAD.U32 R3, RZ, RZ, UR27 ;  /* 0x0000001bff037e24 */ /* 0x000fce000f8e00ff */
.L_x_185:
[----:B------:R-:W-:-:S09]  /*28b0*/  UISETP.NE.AND UP0, UPT, UR24, URZ, UPT ;  /* 0x000000ff1800728c */ /* 0x000fd2000bf05270 */
[----:B------:R-:W-:Y:S05]  /*28c0*/  BRA.U !UP0, `(.L_x_150) ;  /* 0x0000000508687547 */ /* 0x000fea000b800000 */
[----:B------:R-:W-:-:S13]  /*28d0*/  ISETP.GE.U32.AND P0, PT, R8, 0x3, PT ;  /* 0x000000030800780c */ /* 0x000fda0003f06070 */
[----:B------:R-:W-:Y:S05]  /*28e0*/  @!P0 BRA `(.L_x_203) ;  /* 0x0000000000bc8947 */ /* 0x000fea0003800000 */
[----:B01234-:R-:W-:Y:S01]  /*28f0*/  IMAD R7, R3, 0x400, R0 ;  /* 0x0000040003077824 */ /* 0x01ffe200078e0200 */
[----:B------:R-:W-:Y:S04]  /*2900*/  BSSY.RECONVERGENT B1, `(.L_x_204) ;  /* 0x000000f000017945 */ /* 0x000fe80003800200 */
[----:B------:R-:W0:Y:S04]  /*2910*/  LDS R10, [R7+0x200] ;  /* 0x00020000070a7984 */ /* 0x000e280000000800 */
[----:B------:R-:W1:Y:S04]  /*2920*/  LDS R12, [R7+0x600] ;  /* 0x00060000070c7984 */ /* 0x000e680000000800 */
[----:B------:R-:W2:Y:S04]  /*2930*/  LDS R6, [R7+0xa00] ;  /* 0x000a000007067984 */ /* 0x000ea80000000800 */
[----:B------:R-:W3:Y:S01]  /*2940*/  LDS R2, [R7+0xe00] ;  /* 0x000e000007027984 */ /* 0x000ee20000000800 */
[----:B0-----:R-:W-:-:S02]  /*2950*/  ISETP.NE.AND P0, PT, R10, RZ, PT ;  /* 0x000000ff0a00720c */ /* 0x001fc40003f05270 */
[----:B-1----:R-:W-:Y:S02]  /*2960*/  ISETP.NE.AND P1, PT, R12, RZ, PT ;  /* 0x000000ff0c00720c */ /* 0x002fe40003f25270 */
[----:B--2---:R-:W-:Y:S02]  /*2970*/  ISETP.NE.AND P2, PT, R6, RZ, PT ;  /* 0x000000ff0600720c */ /* 0x004fe40003f45270 */
[----:B---3--:R-:W-:-:S07]  /*2980*/  ISETP.NE.AND P3, PT, R2, RZ, PT ;  /* 0x000000ff0200720c */ /* 0x008fce0003f65270 */
[----:B------:R-:W-:Y:S06]  /*2990*/  @!P0 BRA `(.L_x_205) ;  /* 0x0000000000148947 */ /* 0x000fec0003800000 */
[----:B------:R-:W0:Y:S01]  /*29a0*/  LDC.64 R8, c[0x0][0x380] ;  /* 0x0000e000ff087b82 */ /* 0x000e220000000a00 */
[----:B------:R-:W-:Y:S01]  /*29b0*/  LEA R7, R3, R4, 0x8 ;  /* 0x0000000403077211 */ /* 0x000fe200078e40ff */
[----:B------:R-:W-:-:S04]  /*29c0*/  IMAD.MOV.U32 R11, RZ, RZ, RZ ;  /* 0x000000ffff0b7224 */ /* 0x000fc800078e00ff */
[----:B0-----:R-:W-:-:S05]  /*29d0*/  IMAD.WIDE.U32 R8, R7, 0x8, R8 ;  /* 0x0000000807087825 */ /* 0x001fca00078e0008 */
[----:B------:R0:W-:Y:S02]  /*29e0*/  REDG.E.ADD.64.STRONG.GPU desc[UR20][R8.64+0x400], R10 ;  /* 0x0004000a0800798e */ /* 0x0001e4000c12e514 */
.L_x_205:
[----:B------:R-:W-:Y:S05]  /*29f0*/  BSYNC.RECONVERGENT B1 ;  /* 0x0000000000017941 */ /* 0x000fea0003800200 */
.L_x_204:
[----:B------:R-:W-:Y:S04]  /*2a00*/  BSSY.RECONVERGENT B1, `(.L_x_206) ;  /* 0x0000009000017945 */ /* 0x000fe80003800200 */
[----:B------:R-:W-:Y:S05]  /*2a10*/  @!P1 BRA `(.L_x_207) ;  /* 0x00000000001c9947 */ /* 0x000fea0003800000 */
[----:B0-----:R-:W0:Y:S01]  /*2a20*/  LDC.64 R8, c[0x0][0x380] ;  /* 0x0000e000ff087b82 */ /* 0x001e220000000a00 */
[----:B------:R-:W-:Y:S02]  /*2a30*/  IMAD R7, R3, 0x100, R4 ;  /* 0x0000010003077824 */ /* 0x000fe400078e0204 */
[----:B------:R-:W-:Y:S02]  /*2a40*/  IMAD.MOV.U32 R10, RZ, RZ, R12 ;  /* 0x000000ffff0a7224 */ /* 0x000fe400078e000c */
[----:B------:R-:W-:Y:S02]  /*2a50*/  VIADD R7, R7, 0x100 ;  /* 0x0000010007077836 */ /* 0x000fe40000000000 */
[----:B------:R-:W-:Y:S02]  /*2a60*/  IMAD.MOV.U32 R11, RZ, RZ, RZ ;  /* 0x000000ffff0b7224 */ /* 0x000fe400078e00ff */
[----:B0-----:R-:W-:-:S05]  /*2a70*/  IMAD.WIDE.U32 R8, R7, 0x8, R8 ;  /* 0x0000000807087825 */ /* 0x001fca00078e0008 */
[----:B------:R1:W-:Y:S02]  /*2a80*/  REDG.E.ADD.64.STRONG.GPU desc[UR20][R8.64+0x400], R10 ;  /* 0x0004000a0800798e */ /* 0x0003e4000c12e514 */
.L_x_207:
[----:B------:R-:W-:Y:S05]  /*2a90*/  BSYNC.RECONVERGENT B1 ;  /* 0x0000000000017941 */ /* 0x000fea0003800200 */
.L_x_206:
[----:B------:R-:W-:Y:S04]  /*2aa0*/  BSSY.RECONVERGENT B1, `(.L_x_208) ;  /* 0x0000008000017945 */ /* 0x000fe80003800200 */
[----:B------:R-:W-:Y:S05]  /*2ab0*/  @!P2 BRA `(.L_x_209) ;  /* 0x000000000018a947 */ /* 0x000fea0003800000 */
[----:B01----:R-:W0:Y:S01]  /*2ac0*/  LDC.64 R8, c[0x0][0x380] ;  /* 0x0000e000ff087b82 */ /* 0x003e220000000a00 */
[----:B------:R-:W-:-:S05]  /*2ad0*/  IMAD R7, R3, 0x100, R4 ;  /* 0x0000010003077824 */ /* 0x000fca00078e0204 */
[----:B------:R-:W-:-:S05]  /*2ae0*/  IADD3 R7, PT, PT, R7, 0x200, RZ ;  /* 0x0000020007077810 */ /* 0x000fca0007ffe0ff */
[----:B0-----:R-:W-:-:S04]  /*2af0*/  IMAD.WIDE.U32 R8, R7, 0x8, R8 ;  /* 0x0000000807087825 */ /* 0x001fc800078e0008 */
[----:B------:R-:W-:-:S05]  /*2b00*/  IMAD.MOV.U32 R7, RZ, RZ, RZ ;  /* 0x000000ffff077224 */ /* 0x000fca00078e00ff */
[----:B------:R2:W-:Y:S02]  /*2b10*/  REDG.E.ADD.64.STRONG.GPU desc[UR20][R8.64+0x400], R6 ;  /* 0x000400060800798e */ /* 0x0005e4000c12e514 */
.L_x_209:
[----:B------:R-:W-:Y:S05]  /*2b20*/  BSYNC.RECONVERGENT B1 ;  /* 0x0000000000017941 */ /* 0x000fea0003800200 */
.L_x_208:
[----:B------:R-:W-:Y:S04]  /*2b30*/  BSSY.RECONVERGENT B1, `(.L_x_210) ;  /* 0x0000009000017945 */ /* 0x000fe80003800200 */
[----:B------:R-:W-:Y:S05]  /*2b40*/  @!P3 BRA `(.L_x_211) ;  /* 0x00000000001cb947 */ /* 0x000fea0003800000 */
[----:B--2---:R-:W2:Y:S01]  /*2b50*/  LDC.64 R6, c[0x0][0x380] ;  /* 0x0000e000ff067b82 */ /* 0x004ea20000000a00 */
[----:B01----:R-:W-:Y:S02]  /*2b60*/  IMAD R9, R3, 0x100, R4 ;  /* 0x0000010003097824 */ /* 0x003fe400078e0204 */
[----:B------:R-:W-:Y:S02]  /*2b70*/  IMAD.MOV.U32 R8, RZ, RZ, R2 ;  /* 0x000000ffff087224 */ /* 0x000fe400078e0002 */
[----:B------:R-:W-:-:S04]  /*2b80*/  VIADD R9, R9, 0x300 ;  /* 0x0000030009097836 */ /* 0x000fc80000000000 */
[----:B--2---:R-:W-:-:S04]  /*2b90*/  IMAD.WIDE.U32 R6, R9, 0x8, R6 ;  /* 0x0000000809067825 */ /* 0x004fc800078e0006 */
[----:B------:R-:W-:-:S05]  /*2ba0*/  IMAD.MOV.U32 R9, RZ, RZ, RZ ;  /* 0x000000ffff097224 */ /* 0x000fca00078e00ff */
[----:B------:R3:W-:Y:S02]  /*2bb0*/  REDG.E.ADD.64.STRONG.GPU desc[UR20][R6.64+0x400], R8 ;  /* 0x000400080600798e */ /* 0x0007e4000c12e514 */
.L_x_211:
[----:B------:R-:W-:Y:S05]  /*2bc0*/  BSYNC.RECONVERGENT B1 ;  /* 0x0000000000017941 */ /* 0x000fea0003800200 */
.L_x_210:
[----:B------:R-:W-:-:S07]  /*2bd0*/  VIADD R3, R3, 0x4 ;  /* 0x0000000403037836 */ /* 0x000fce0000000000 */
.L_x_203:
[----:B------:R-:W-:-:S09]  /*2be0*/  UISETP.NE.AND UP0, UPT, UR25, URZ, UPT ;  /* 0x000000ff1900728c */ /* 0x000fd2000bf05270 */
[----:B------:R-:W-:Y:S05]  /*2bf0*/  BRA.U !UP0, `(.L_x_150) ;  /* 0x00000001089c7547 */ /* 0x000fea000b800000 */
[----:B------:R-:W-:-:S13]  /*2c00*/  ISETP.NE.AND P0, PT, R5, RZ, PT ;  /* 0x000000ff0500720c */ /* 0x000fda0003f05270 */
[----:B------:R-:W-:Y:S05]  /*2c10*/  @!P0 BRA `(.L_x_212) ;  /* 0x0000000000648947 */ /* 0x000fea0003800000 */
[----:B01234-:R-:W-:Y:S01]  /*2c20*/  LEA R6, R3, R0, 0xa ;  /* 0x0000000003067211 */ /* 0x01ffe200078e50ff */
[----:B------:R-:W-:Y:S04]  /*2c30*/  BSSY.RECONVERGENT B1, `(.L_x_213) ;  /* 0x000000c000017945 */ /* 0x000fe80003800200 */
[----:B------:R-:W0:Y:S04]  /*2c40*/  LDS R2, [R6+0x200] ;  /* 0x0002000006027984 */ /* 0x000e280000000800 */
[----:B------:R-:W1:Y:S01]  /*2c50*/  LDS R5, [R6+0x600] ;  /* 0x0006000006057984 */ /* 0x000e620000000800 */
[----:B0-----:R-:W-:-:S02]  /*2c60*/  ISETP.NE.AND P0, PT, R2, RZ, PT ;  /* 0x000000ff0200720c */ /* 0x001fc40003f05270 */
[----:B-1----:R-:W-:-:S11]  /*2c70*/  ISETP.NE.AND P1, PT, R5, RZ, PT ;  /* 0x000000ff0500720c */ /* 0x002fd60003f25270 */
[----:B------:R-:W-:Y:S05]  /*2c80*/  @!P0 BRA `(.L_x_214) ;  /* 0x0000000000188947 */ /* 0x000fea0003800000 */
[----:B------:R-:W0:Y:S01]  /*2c90*/  LDC.64 R6, c[0x0][0x380] ;  /* 0x0000e000ff067b82 */ /* 0x000e220000000a00 */
[----:B------:R-:W-:-:S04]  /*2ca0*/  IMAD R9, R3, 0x100, R4 ;  /* 0x0000010003097824 */ /* 0x000fc800078e0204 */
[----:B0-----:R-:W-:-:S04]  /*2cb0*/  IMAD.WIDE.U32 R8, R9, 0x8, R6 ;  /* 0x0000000809087825 */ /* 0x001fc800078e0006 */
[----:B------:R-:W-:Y:S02]  /*2cc0*/  IMAD.MOV.U32 R6, RZ, RZ, R2 ;  /* 0x000000ffff067224 */ /* 0x000fe400078e0002 */
[----:B------:R-:W-:-:S05]  /*2cd0*/  IMAD.MOV.U32 R7, RZ, RZ, RZ ;  /* 0x000000ffff077224 */ /* 0x000fca00078e00ff */
[----:B------:R0:W-:Y:S02]  /*2ce0*/  REDG.E.ADD.64.STRONG.GPU desc[UR20][R8.64+0x400], R6 ;  /* 0x000400060800798e */ /* 0x0001e4000c12e514 */
.L_x_214:
[----:B------:R-:W-:Y:S05]  /*2cf0*/  BSYNC.RECONVERGENT B1 ;  /* 0x0000000000017941 */ /* 0x000fea0003800200 */
.L_x_213:
[----:B------:R-:W-:Y:S04]  /*2d00*/  BSSY.RECONVERGENT B1, `(.L_x_215) ;  /* 0x0000009000017945 */ /* 0x000fe80003800200 */
[----:B------:R-:W-:Y:S05]  /*2d10*/  @!P1 BRA `(.L_x_216) ;  /* 0x00000000001c9947 */ /* 0x000fea0003800000 */
[----:B0-----:R-:W0:Y:S01]  /*2d20*/  LDC.64 R6, c[0x0][0x380] ;  /* 0x0000e000ff067b82 */ /* 0x001e220000000a00 */
[----:B------:R-:W-:-:S04]  /*2d30*/  IMAD R2, R3, 0x100, R4 ;  /* 0x0000010003027824 */ /* 0x000fc800078e0204 */
[----:B------:R-:W-:-:S04]  /*2d40*/  VIADD R9, R2, 0x100 ;  /* 0x0000010002097836 */ /* 0x000fc80000000000 */
[----:B0-----:R-:W-:-:S04]  /*2d50*/  IMAD.WIDE.U32 R8, R9, 0x8, R6 ;  /* 0x0000000809087825 */ /* 0x001fc800078e0006 */
[----:B------:R-:W-:Y:S02]  /*2d60*/  HFMA2 R7, -RZ, RZ, 0, 0 ;  /* 0x00000000ff077431 */ /* 0x000fe400000001ff */
[----:B------:R-:W-:-:S05]  /*2d70*/  IMAD.MOV.U32 R6, RZ, RZ, R5 ;  /* 0x000000ffff067224 */ /* 0x000fca00078e0005 */
[----:B------:R1:W-:Y:S02]  /*2d80*/  REDG.E.ADD.64.STRONG.GPU desc[UR20][R8.64+0x400], R6 ;  /* 0x000400060800798e */ /* 0x0003e4000c12e514 */
.L_x_216:
[----:B------:R-:W-:Y:S05]  /*2d90*/  BSYNC.RECONVERGENT B1 ;  /* 0x0000000000017941 */ /* 0x000fea0003800200 */
.L_x_215:
[----:B------:R-:W-:-:S07]  /*2da0*/  VIADD R3, R3, 0x2 ;  /* 0x0000000203037836 */ /* 0x000fce0000000000 */
.L_x_212:
[----:B------:R-:W-:-:S09]  /*2db0*/  UISETP.NE.AND UP0, UPT, UR9, URZ, UPT ;  /* 0x000000ff0900728c */ /* 0x000fd2000bf05270 */
[----:B------:R-:W-:Y:S05]  /*2dc0*/  BRA.U !UP0, `(.L_x_150) ;  /* 0x0000000108287547 */ /* 0x000fea000b800000 */
[----:B------:R-:W-:-:S05]  /*2dd0*/  IMAD R2, R3, 0x400, R0 ;  /* 0x0000040003027824 */ /* 0x000fca00078e0200 */
[----:B------:R-:W5:Y:S02]  /*2de0*/  LDS R5, [R2+0x200] ;  /* 0x0002000002057984 */ /* 0x000f640000000800 */
[----:B-----5:R-:W-:-:S13]  /*2df0*/  ISETP.NE.AND P0, PT, R5, RZ, PT ;  /* 0x000000ff0500720c */ /* 0x020fda0003f05270 */
[----:B------:R-:W-:Y:S05]  /*2e00*/  @!P0 BRA `(.L_x_150) ;  /* 0x0000000000188947 */ /* 0x000fea0003800000 */
[----:B01234-:R-:W0:Y:S01]  /*2e10*/  LDC.64 R6, c[0x0][0x380] ;  /* 0x0000e000ff067b82 */ /* 0x01fe220000000a00 */
[----:B------:R-:W-:-:S04]  /*2e20*/  IMAD R3, R3, 0x100, R4 ;  /* 0x0000010003037824 */ /* 0x000fc800078e0204 */
[----:B0-----:R-:W-:-:S04]  /*2e30*/  IMAD.WIDE.U32 R2, R3, 0x8, R6 ;  /* 0x0000000803027825 */ /* 0x001fc800078e0006 */
[----:B------:R-:W-:Y:S02]  /*2e40*/  IMAD.MOV.U32 R6, RZ, RZ, R5 ;  /* 0x000000ffff067224 */ /* 0x000fe400078e0005 */
[----:B------:R-:W-:-:S05]  /*2e50*/  IMAD.MOV.U32 R7, RZ, RZ, RZ ;  /* 0x000000ffff077224 */ /* 0x000fca00078e00ff */
[----:B------:R0:W-:Y:S02]  /*2e60*/  REDG.E.ADD.64.STRONG.GPU desc[UR20][R2.64+0x400], R6 ;  /* 0x000400060200798e */ /* 0x0001e4000c12e514 */
.L_x_150:
[----:B------:R-:W-:Y:S05]  /*2e70*/  BSYNC.RECONVERGENT B0 ;  /* 0x0000000000007941 */ /* 0x000fea0003800200 */
.L_x_149:
[----:B------:R-:W-:Y:S01]  /*2e80*/  BAR.SYNC.DEFER_BLOCKING 0x0 ;  /* 0x0000000000007b1d */ /* 0x000fe20000010000 */
[----:B------:R-:W-:-:S04]  /*2e90*/  UIADD3 UR6, UP0, UPT, UR6, 0x1, URZ ;  /* 0x0000000106067890 */ /* 0x000fc8000ff1e0ff */
[----:B------:R-:W-:Y:S02]  /*2ea0*/  UIADD3.X UR7, UPT, UPT, URZ, UR7, URZ, UP0, !UPT ;  /* 0x00000007ff077290 */ /* 0x000fe400087fe4ff */
[----:B------:R-:W-:-:S04]  /*2eb0*/  UISETP.NE.U32.AND UP0, UPT, UR6, UR11, UPT ;  /* 0x0000000b0600728c */ /* 0x000fc8000bf05070 */
[----:B------:R-:W-:-:S09]  /*2ec0*/  UISETP.NE.AND.EX UP0, UPT, UR7, UR12, UPT, UP0 ;  /* 0x0000000c0700728c */ /* 0x000fd2000bf05300 */
[----:B------:R-:W-:Y:S05]  /*2ed0*/  BRA.U UP0, `(.L_x_217) ;  /* 0xffffffd100f07547 */ /* 0x000fea000b83ffff */
[----:B------:R-:W-:Y:S05]  /*2ee0*/  EXIT ;  /* 0x000000000000794d */ /* 0x000fea0003800000 */
.L_x_218:
        /* <DEDUP_REMOVED lines=9> */
.L_x_269:


//--------------------- .text._ZN3cub18CUB_300001_SM_10006detail10radix_sort31DeviceRadixSortSingleTileKernelINS1_5radix10policy_hubIiNS0_8NullTypeEyE10Policy1000ELNS0_9SortOrderE0EiS6_yNS1_21identity_decomposer_tEEEvPKT1_PSB_PKT2_PSF_T3_iiT4_ --------------------------
	.section	.text._ZN3cub18CUB_300001_SM_10006detail10radix_sort31DeviceRadixSortSingleTileKernelINS1_5radix10policy_hubIiNS0_8NullTypeEyE10Policy1000ELNS0_9SortOrderE0EiS6_yNS1_21identity_decomposer_tEEEvPKT1_PSB_PKT2_PSF_T3_iiT4_,"ax",@progbits
	.align	128
        .global         _ZN3cub18CUB_300001_SM_10006detail10radix_sort31DeviceRadixSortSingleTileKernelINS1_5radix10policy_hubIiNS0_8NullTypeEyE10Policy1000ELNS0_9SortOrderE0EiS6_yNS1_21identity_decomposer_tEEEvPKT1_PSB_PKT2_PSF_T3_iiT4_
        .type           _ZN3cub18CUB_300001_SM_10006detail10radix_sort31DeviceRadixSortSingleTileKernelINS1_5radix10policy_hubIiNS0_8NullTypeEyE10Policy1000ELNS0_9SortOrderE0EiS6_yNS1_21identity_decomposer_tEEEvPKT1_PSB_PKT2_PSF_T3_iiT4_,@function
        .size           _ZN3cub18CUB_300001_SM_10006detail10radix_sort31DeviceRadixSortSingleTileKernelINS1_5radix10policy_hubIiNS0_8NullTypeEyE10Policy1000ELNS0_9SortOrderE0EiS6_yNS1_21identity_decomposer_tEEEvPKT1_PSB_PKT2_PSF_T3_iiT4_,(.L_x_270 - _ZN3cub18CUB_300001_SM_10006detail10radix_sort31DeviceRadixSortSingleTileKernelINS1_5radix10policy_hubIiNS0_8NullTypeEyE10Policy1000ELNS0_9SortOrderE0EiS6_yNS1_21identity_decomposer_tEEEvPKT1_PSB_PKT2_PSF_T3_iiT4_)
        .other          _ZN3cub18CUB_300001_SM_10006detail10radix_sort31DeviceRadixSortSingleTileKernelINS1_5radix10policy_hubIiNS0_8NullTypeEyE10Policy1000ELNS0_9SortOrderE0EiS6_yNS1_21identity_decomposer_tEEEvPKT1_PSB_PKT2_PSF_T3_iiT4_,@"STO_CUDA_ENTRY STV_DEFAULT"
_ZN3cub18CUB_300001_SM_10006detail10radix_sort31DeviceRadixSortSingleTileKernelINS1_5radix10policy_hubIiNS0_8NullTypeEyE10Policy1000ELNS0_9SortOrderE0EiS6_yNS1_21identity_decomposer_tEEEvPKT1_PSB_PKT2_PSF_T3_iiT4_:
.text._ZN3cub18CUB_300001_SM_10006detail10radix_sort31DeviceRadixSortSingleTileKernelINS1_5radix10policy_hubIiNS0_8NullTypeEyE10Policy1000ELNS0_9SortOrderE0EiS6_yNS1_21identity_decomposer_tEEEvPKT1_PSB_PKT2_PSF_T3_iiT4_:
[----:B------:R-:W-:Y:S01]  /*0000*/  LDC R1, c[0x0][0x37c] ;  /* 0x0000df00ff017b82 */ /* 0x000fe20000000800 */
[----:B------:R-:W0:Y:S01]  /*0010*/  S2R R0, SR_TID.X ;  /* 0x0000000000007919 */ /* 0x000e220000002100 */
[----:B------:R-:W1:Y:S06]  /*0020*/  LDCU UR4, c[0x0][0x3a0] ;  /* 0x00007400ff0477ac */ /* 0x000e6c0008000800 */
[----:B------:R-:W2:Y:S01]  /*0030*/  LDC.64 R4, c[0x0][0x380] ;  /* 0x0000e000ff047b82 */ /* 0x000ea20000000a00 */
[----:B------:R-:W3:Y:S01]  /*0040*/  LDCU.64 UR8, c[0x0][0x358] ;  /* 0x00006b00ff0877ac */ /* 0x000ee20008000a00 */
[----:B------:R-:W-:-:S02]  /*0050*/  IMAD.MOV.U32 R13, RZ, RZ, -0x1 ;  /* 0xffffffffff0d7424 */ /* 0x000fc400078e00ff */
[----:B------:R-:W-:Y:S02]  /*0060*/  IMAD.MOV.U32 R14, RZ, RZ, -0x1 ;  /* 0xffffffffff0e7424 */ /* 0x000fe400078e00ff */
[----:B------:R-:W-:Y:S02]  /*0070*/  IMAD.MOV.U32 R20, RZ, RZ, -0x1 ;  /* 0xffffffffff147424 */ /* 0x000fe400078e00ff */
[----:B------:R-:W-:Y:S01]  /*0080*/  IMAD.MOV.U32 R21, RZ, RZ, -0x1 ;  /* 0xffffffffff157424 */ /* 0x000fe200078e00ff */
[----:B------:R-:W4:Y:S01]  /*0090*/  S2UR UR6, SR_CgaCtaId ;  /* 0x00000000000679c3 */ /* 0x000f220000008800 */
[----:B------:R-:W2:Y:S01]  /*00a0*/  S2R R23, SR_LANEID ;  /* 0x0000000000177919 */ /* 0x000ea20000000000 */
[----:B------:R-:W-:Y:S01]  /*00b0*/  IMAD.MOV.U32 R25, RZ, RZ, -0x1 ;  /* 0xffffffffff197424 */ /* 0x000fe200078e00ff */
[----:B------:R-:W1:Y:S01]  /*00c0*/  LDCU UR10, c[0x0][0x3ac] ;  /* 0x00007580ff0a77ac */ /* 0x000e620008000800 */
[----:B0-----:R-:W-:-:S04]  /*00d0*/  IMAD R7, R0, 0x13, RZ ;  /* 0x0000001300077824 */ /* 0x001fc800078e02ff */
[C---:B------:R-:W-:Y:S01]  /*00e0*/  VIADD R2, R7.reuse, 0x1 ;  /* 0x0000000107027836 */ /* 0x040fe20000000000 */
[C---:B-1----:R-:W-:Y:S01]  /*00f0*/  ISETP.GE.AND P1, PT, R7.reuse, UR4, PT ;  /* 0x0000000407007c0c */ /* 0x042fe2000bf26270 */
[----:B--2---:R-:W-:-:S03]  /*0100*/  IMAD.WIDE.U32 R4, R7, 0x4, R4 ;  /* 0x0000000407047825 */ /* 0x004fc600078e0004 */
[----:B------:R-:W-:Y:S01]  /*0110*/  ISETP.GE.AND P2, PT, R2, UR4, PT ;  /* 0x0000000402007c0c */ /* 0x000fe2000bf46270 */
[C---:B------:R-:W-:Y:S02]  /*0120*/  VIADD R2, R7.reuse, 0x2 ;  /* 0x0000000207027836 */ /* 0x040fe40000000000 */
[----:B------:R-:W-:-:S03]  /*0130*/  VIADD R3, R7, 0x3 ;  /* 0x0000000307037836 */ /* 0x000fc60000000000 */
[----:B------:R-:W-:Y:S01]  /*0140*/  ISETP.GE.AND P3, PT, R2, UR4, PT ;  /* 0x0000000402007c0c */ /* 0x000fe2000bf66270 */
[----:B------:R-:W-:Y:S01]  /*0150*/  VIADD R2, R7, 0x4 ;  /* 0x0000000407027836 */ /* 0x000fe20000000000 */
[----:B------:R-:W-:Y:S01]  /*0160*/  ISETP.GE.AND P4, PT, R3, UR4, PT ;  /* 0x0000000403007c0c */ /* 0x000fe2000bf86270 */
[----:B---3--:R-:W2:Y:S03]  /*0170*/  @!P1 LDG.E R12, desc[UR8][R4.64] ;  /* 0x00000008040c9981 */ /* 0x008ea6000c1e1900 */
[----:B------:R-:W-:Y:S01]  /*0180*/  ISETP.GE.AND P5, PT, R2, UR4, PT ;  /* 0x0000000402007c0c */ /* 0x000fe2000bfa6270 */
[----:B------:R-:W3:Y:S06]  /*0190*/  @!P2 LDG.E R6, desc[UR8][R4.64+0x4] ;  /* 0x000004080406a981 */ /* 0x000eec000c1e1900 */
[----:B------:R-:W5:Y:S04]  /*01a0*/  @!P3 LDG.E R8, desc[UR8][R4.64+0x8] ;  /* 0x000008080408b981 */ /* 0x000f68000c1e1900 */
[----:B------:R-:W4:Y:S04]  /*01b0*/  @!P4 LDG.E R9, desc[UR8][R4.64+0xc] ;  /* 0x00000c080409c981 */ /* 0x000f28000c1e1900 */
[----:B------:R-:W4:Y:S01]  /*01c0*/  @!P5 LDG.E R10, desc[UR8][R4.64+0x10] ;  /* 0x00001008040ad981 */ /* 0x000f22000c1e1900 */
[----:B------:R-:W-:-:S02]  /*01d0*/  VIADD R2, R7, 0x5 ;  /* 0x0000000507027836 */ /* 0x000fc40000000000 */
[C---:B------:R-:W-:Y:S02]  /*01e0*/  VIADD R11, R7.reuse, 0x7 ;  /* 0x00000007070b7836 */ /* 0x040fe40000000000 */
[----:B------:R-:W-:Y:S01]  /*01f0*/  VIADD R3, R7, 0x6 ;  /* 0x0000000607037836 */ /* 0x000fe20000000000 */
[----:B------:R-:W-:Y:S01]  /*0200*/  ISETP.GE.AND P6, PT, R2, UR4, PT ;  /* 0x0000000402007c0c */ /* 0x000fe2000bfc6270 */
[----:B------:R-:W-:-:S03]  /*0210*/  IMAD.MOV.U32 R2, RZ, RZ, -0x1 ;  /* 0xffffffffff027424 */ /* 0x000fc600078e00ff */
[----:B------:R-:W-:Y:S01]  /*0220*/  ISETP.GE.AND P0, PT, R3, UR4, PT ;  /* 0x0000000403007c0c */ /* 0x000fe2000bf06270 */
[----:B------:R-:W-:Y:S02]  /*0230*/  IMAD.MOV.U32 R3, RZ, RZ, -0x1 ;  /* 0xffffffffff037424 */ /* 0x000fe400078e00ff */
[----:B------:R-:W-:-:S06]  /*0240*/  VIADD R15, R7, 0xb ;  /* 0x0000000b070f7836 */ /* 0x000fcc0000000000 */
[----:B------:R-:W4:Y:S01]  /*0250*/  @!P6 LDG.E R17, desc[UR8][R4.64+0x14] ;  /* 0x000014080411e981 */ /* 0x000f22000c1e1900 */
[----:B--2---:R-:W-:Y:S01]  /*0260*/  @!P1 LOP3.LUT R2, R12, 0x80000000, RZ, 0x3c, !PT ;  /* 0x800000000c029812 */ /* 0x004fe200078e3cff */
[----:B------:R-:W-:Y:S01]  /*0270*/  IMAD.MOV.U32 R12, RZ, RZ, -0x1 ;  /* 0xffffffffff0c7424 */ /* 0x000fe200078e00ff */
[----:B------:R-:W-:Y:S01]  /*0280*/  ISETP.GE.AND P1, PT, R11, UR4, PT ;  /* 0x000000040b007c0c */ /* 0x000fe2000bf26270 */
[C---:B------:R-:W-:Y:S01]  /*0290*/  VIADD R11, R7.reuse, 0x8 ;  /* 0x00000008070b7836 */ /* 0x040fe20000000000 */
[----:B---3--:R-:W-:Y:S01]  /*02a0*/  @!P2 LOP3.LUT R3, R6, 0x80000000, RZ, 0x3c, !PT ;  /* 0x800000000603a812 */ /* 0x008fe200078e3cff */
[----:B------:R-:W-:-:S03]  /*02b0*/  VIADD R6, R7, 0x9 ;  /* 0x0000000907067836 */ /* 0x000fc60000000000 */
[----:B------:R-:W-:Y:S01]  /*02c0*/  ISETP.GE.AND P2, PT, R11, UR4, PT ;  /* 0x000000040b007c0c */ /* 0x000fe2000bf46270 */
[----:B------:R-:W-:Y:S01]  /*02d0*/  VIADD R11, R7, 0xa ;  /* 0x0000000a070b7836 */ /* 0x000fe20000000000 */
[----:B-----5:R-:W-:Y:S02]  /*02e0*/  @!P3 LOP3.LUT R12, R8, 0x80000000, RZ, 0x3c, !PT ;  /* 0x80000000080cb812 */ /* 0x020fe400078e3cff */
[----:B------:R-:W-:Y:S02]  /*02f0*/  ISETP.GE.AND P3, PT, R6, UR4, PT ;  /* 0x0000000406007c0c */ /* 0x000fe4000bf66270 */
[----:B----4-:R-:W-:Y:S01]  /*0300*/  @!P4 LOP3.LUT R13, R9, 0x80000000, RZ, 0x3c, !PT ;  /* 0x80000000090dc812 */ /* 0x010fe200078e3cff */
[----:B------:R-:W2:Y:S01]  /*0310*/  @!P0 LDG.E R6, desc[UR8][R4.64+0x18] ;  /* 0x0000180804068981 */ /* 0x000ea2000c1e1900 */
[----:B------:R-:W-:Y:S02]  /*0320*/  ISETP.GE.AND P4, PT, R11, UR4, PT ;  /* 0x000000040b007c0c */ /* 0x000fe4000bf86270 */
[----:B------:R-:W-:Y:S01]  /*0330*/  @!P5 LOP3.LUT R14, R10, 0x80000000, RZ, 0x3c, !PT ;  /* 0x800000000a0ed812 */ /* 0x000fe200078e3cff */
[----:B------:R-:W3:Y:S01]  /*0340*/  @!P1 LDG.E R8, desc[UR8][R4.64+0x1c] ;  /* 0x00001c0804089981 */ /* 0x000ee2000c1e1900 */
[----:B------:R-:W-:-:S03]  /*0350*/  ISETP.GE.AND P5, PT, R15, UR4, PT ;  /* 0x000000040f007c0c */ /* 0x000fc6000bfa6270 */
[----:B------:R-:W4:Y:S04]  /*0360*/  @!P2 LDG.E R9, desc[UR8][R4.64+0x20] ;  /* 0x000020080409a981 */ /* 0x000f28000c1e1900 */
[----:B------:R-:W5:Y:S04]  /*0370*/  @!P3 LDG.E R10, desc[UR8][R4.64+0x24] ;  /* 0x00002408040ab981 */ /* 0x000f68000c1e1900 */
[----:B------:R-:W5:Y:S04]  /*0380*/  @!P4 LDG.E R11, desc[UR8][R4.64+0x28] ;  /* 0x00002808040bc981 */ /* 0x000f68000c1e1900 */
[----:B------:R-:W5:Y:S01]  /*0390*/  @!P5 LDG.E R22, desc[UR8][R4.64+0x2c] ;  /* 0x00002c080416d981 */ /* 0x000f62000c1e1900 */
[----:B------:R-:W-:-:S02]  /*03a0*/  VIADD R16, R7, 0xc ;  /* 0x0000000c07107836 */ /* 0x000fc40000000000 */
[----:B------:R-:W-:Y:S01]  /*03b0*/  IMAD.MOV.U32 R15, RZ, RZ, -0x1 ;  /* 0xffffffffff0f7424 */ /* 0x000fe200078e00ff */
[----:B------:R-:W-:Y:S01]  /*03c0*/  @!P6 LOP3.LUT R15, R17, 0x80000000, RZ, 0x3c, !PT ;  /* 0x80000000110fe812 */ /* 0x000fe200078e3cff */
[C---:B------:R-:W-:Y:S01]  /*03d0*/  VIADD R18, R7.reuse, 0xd ;  /* 0x0000000d07127836 */ /* 0x040fe20000000000 */
[----:B------:R-:W-:Y:S01]  /*03e0*/  ISETP.GE.AND P6, PT, R16, UR4, PT ;  /* 0x0000000410007c0c */ /* 0x000fe2000bfc6270 */
[----:B------:R-:W-:Y:S02]  /*03f0*/  IMAD.MOV.U32 R16, RZ, RZ, -0x1 ;  /* 0xffffffffff107424 */ /* 0x000fe400078e00ff */
[----:B------:R-:W-:Y:S02]  /*0400*/  IMAD.MOV.U32 R17, RZ, RZ, -0x1 ;  /* 0xffffffffff117424 */ /* 0x000fe400078e00ff */
[----:B------:R-:W-:-:S08]  /*0410*/  VIADD R19, R7, 0xe ;  /* 0x0000000e07137836 */ /* 0x000fd00000000000 */
[----:B------:R-:W5:Y:S01]  /*0420*/  @!P6 LDG.E R24, desc[UR8][R4.64+0x30] ;  /* 0x000030080418e981 */ /* 0x000f62000c1e1900 */
[----:B--2---:R-:W-:Y:S01]  /*0430*/  @!P0 LOP3.LUT R16, R6, 0x80000000, RZ, 0x3c, !PT ;  /* 0x8000000006108812 */ /* 0x004fe200078e3cff */
[C---:B------:R-:W-:Y:S01]  /*0440*/  VIADD R6, R7.reuse, 0xf ;  /* 0x0000000f07067836 */ /* 0x040fe20000000000 */
[----:B------:R-:W-:Y:S01]  /*0450*/  ISETP.GE.AND P0, PT, R18, UR4, PT ;  /* 0x0000000412007c0c */ /* 0x000fe2000bf06270 */
[----:B------:R-:W-:Y:S01]  /*0460*/  IMAD.MOV.U32 R18, RZ, RZ, -0x1 ;  /* 0xffffffffff127424 */ /* 0x000fe200078e00ff */
[----:B---3--:R-:W-:Y:S01]  /*0470*/  @!P1 LOP3.LUT R17, R8, 0x80000000, RZ, 0x3c, !PT ;  /* 0x8000000008119812 */ /* 0x008fe200078e3cff */
[----:B------:R-:W-:Y:S01]  /*0480*/  VIADD R8, R7, 0x10 ;  /* 0x0000001007087836 */ /* 0x000fe20000000000 */
[----:B----4-:R-:W-:Y:S02]  /*0490*/  @!P2 LOP3.LUT R18, R9, 0x80000000, RZ, 0x3c, !PT ;  /* 0x800000000912a812 */ /* 0x010fe400078e3cff */
[----:B------:R-:W-:Y:S01]  /*04a0*/  ISETP.GE.AND P2, PT, R6, UR4, PT ;  /* 0x0000000406007c0c */ /* 0x000fe2000bf46270 */
[----:B------:R-:W-:-:S02]  /*04b0*/  VIADD R6, R7, 0x11 ;  /* 0x0000001107067836 */ /* 0x000fc40000000000 */
[----:B------:R-:W-:Y:S01]  /*04c0*/  VIADD R7, R7, 0x12 ;  /* 0x0000001207077836 */ /* 0x000fe20000000000 */
[----:B------:R-:W-:Y:S01]  /*04d0*/  ISETP.GE.AND P1, PT, R19, UR4, PT ;  /* 0x0000000413007c0c */ /* 0x000fe2000bf26270 */
[----:B------:R-:W-:Y:S01]  /*04e0*/  IMAD.MOV.U32 R19, RZ, RZ, -0x1 ;  /* 0xffffffffff137424 */ /* 0x000fe200078e00ff */
[----:B-----5:R-:W-:Y:S02]  /*04f0*/  @!P3 LOP3.LUT R19, R10, 0x80000000, RZ, 0x3c, !PT ;  /* 0x800000000a13b812 */ /* 0x020fe400078e3cff */
[----:B------:R-:W-:Y:S02]  /*0500*/  @!P4 LOP3.LUT R20, R11, 0x80000000, RZ, 0x3c, !PT ;  /* 0x800000000b14c812 */ /* 0x000fe400078e3cff */
[----:B------:R-:W-:Y:S02]  /*0510*/  @!P5 LOP3.LUT R21, R22, 0x80000000, RZ, 0x3c, !PT ;  /* 0x800000001615d812 */ /* 0x000fe400078e3cff */
[----:B------:R-:W-:Y:S02]  /*0520*/  ISETP.GE.AND P3, PT, R8, UR4, PT ;  /* 0x0000000408007c0c */ /* 0x000fe4000bf66270 */
[----:B------:R-:W-:Y:S01]  /*0530*/  ISETP.GE.AND P4, PT, R6, UR4, PT ;  /* 0x0000000406007c0c */ /* 0x000fe2000bf86270 */
[----:B------:R-:W2:Y:S01]  /*0540*/  @!P2 LDG.E R8, desc[UR8][R4.64+0x3c] ;  /* 0x00003c080408a981 */ /* 0x000ea2000c1e1900 */
[----:B------:R-:W-:Y:S01]  /*0550*/  ISETP.GE.AND P5, PT, R7, UR4, PT ;  /* 0x0000000407007c0c */ /* 0x000fe2000bfa6270 */
[----:B------:R-:W0:Y:S02]  /*0560*/  LDCU.64 UR4, c[0x0][0x3a8] ;  /* 0x00007500ff0477ac */ /* 0x000e240008000a00 */
[----:B------:R-:W3:Y:S04]  /*0570*/  @!P0 LDG.E R6, desc[UR8][R4.64+0x34] ;  /* 0x0000340804068981 */ /* 0x000ee8000c1e1900 */
[----:B------:R-:W4:Y:S04]  /*0580*/  @!P1 LDG.E R7, desc[UR8][R4.64+0x38] ;  /* 0x0000380804079981 */ /* 0x000f28000c1e1900 */
[----:B------:R-:W5:Y:S04]  /*0590*/  @!P3 LDG.E R9, desc[UR8][R4.64+0x40] ;  /* 0x000040080409b981 */ /* 0x000f68000c1e1900 */
[----:B------:R-:W5:Y:S04]  /*05a0*/  @!P4 LDG.E R10, desc[UR8][R4.64+0x44] ;  /* 0x00004408040ac981 */ /* 0x000f68000c1e1900 */
[----:B------:R-:W5:Y:S01]  /*05b0*/  @!P5 LDG.E R11, desc[UR8][R4.64+0x48] ;  /* 0x00004808040bd981 */ /* 0x000f62000c1e1900 */
[----:B0-----:R-:W-:-:S02]  /*05c0*/  UIADD3 UR7, UPT, UPT, UR4, 0x6, URZ ;  /* 0x0000000604077890 */ /* 0x001fc4000fffe0ff */
[----:B------:R-:W-:-:S03]  /*05d0*/  UIADD3 UR5, UPT, UPT, -UR4, UR5, URZ ;  /* 0x0000000504057290 */ /* 0x000fc6000fffe1ff */
[----:B------:R-:W-:Y:S02]  /*05e0*/  UMOV UR4, 0x400 ;  /* 0x0000040000047882 */ /* 0x000fe40000000000 */
[----:B------:R-:W-:Y:S01]  /*05f0*/  ULEA UR4, UR6, UR4, 0x18 ;  /* 0x0000000406047291 */ /* 0x000fe2000f8ec0ff */
[----:B------:R-:W-:-:S05]  /*0600*/  SHF.R.U32.HI R105, RZ, 0x5, R0 ;  /* 0x00000005ff697819 */ /* 0x000fca0000011600 */
[----:B------:R-:W-:Y:S01]  /*0610*/  LEA R29, R0, UR4, 0x2 ;  /* 0x00000004001d7c11 */ /* 0x000fe2000f8e10ff */
[----:B------:R-:W-:Y:S01]  /*0620*/  IMAD.MOV.U32 R22, RZ, RZ, -0x1 ;  /* 0xffffffffff167424 */ /* 0x000fe200078e00ff */
[----:B------:R-:W-:-:S03]  /*0630*/  @!P6 LOP3.LUT R22, R24, 0x80000000, RZ, 0x3c, !PT ;  /* 0x800000001816e812 */ /* 0x000fc600078e3cff */
[----:B------:R-:W-:Y:S01]  /*0640*/  IMAD R31, R0, 0x80, R29 ;  /* 0x00000080001f7824 */ /* 0x000fe200078e021d */
[----:B------:R-:W-:Y:S01]  /*0650*/  LEA R32, R105, UR4, 0x2 ;  /* 0x0000000469207c11 */ /* 0x000fe2000f8e10ff */
[----:B------:R-:W-:Y:S02]  /*0660*/  IMAD.MOV.U32 R24, RZ, RZ, -0x1 ;  /* 0xffffffffff187424 */ /* 0x000fe400078e00ff */
[----:B------:R-:W-:Y:S02]  /*0670*/  IMAD.MOV.U32 R26, RZ, RZ, -0x1 ;  /* 0xffffffffff1a7424 */ /* 0x000fe400078e00ff */
[----:B------:R-:W-:Y:S02]  /*0680*/  IMAD.MOV.U32 R27, RZ, RZ, -0x1 ;  /* 0xffffffffff1b7424 */ /* 0x000fe400078e00ff */
[----:B------:R-:W-:Y:S02]  /*0690*/  IMAD.MOV.U32 R28, RZ, RZ, -0x1 ;  /* 0xffffffffff1c7424 */ /* 0x000fe400078e00ff */
[----:B------:R-:W-:-:S02]  /*06a0*/  IMAD.MOV.U32 R30, RZ, RZ, -0x1 ;  /* 0xffffffffff1e7424 */ /* 0x000fc400078e00ff */
[----:B------:R-:W-:Y:S01]  /*06b0*/  IMAD R33, R0, -0x38, R31 ;  /* 0xffffffc800217824 */ /* 0x000fe200078e021f */
[----:B------:R-:W-:Y:S01]  /*06c0*/  BAR.SYNC.DEFER_BLOCKING 0x0 ;  /* 0x0000000000007b1d */ /* 0x000fe20000010000 */
[----:B--2---:R-:W-:Y:S02]  /*06d0*/  @!P2 LOP3.LUT R26, R8, 0x80000000, RZ, 0x3c, !PT ;  /* 0x80000000081aa812 */ /* 0x004fe400078e3cff */
[----:B---3--:R-:W-:Y:S02]  /*06e0*/  @!P0 LOP3.LUT R24, R6, 0x80000000, RZ, 0x3c, !PT ;  /* 0x8000000006188812 */ /* 0x008fe400078e3cff */
[----:B----4-:R-:W-:Y:S02]  /*06f0*/  @!P1 LOP3.LUT R25, R7, 0x80000000, RZ, 0x3c, !PT ;  /* 0x8000000007199812 */ /* 0x010fe400078e3cff */
[----:B-----5:R-:W-:Y:S02]  /*0700*/  @!P3 LOP3.LUT R27, R9, 0x80000000, RZ, 0x3c, !PT ;  /* 0x80000000091bb812 */ /* 0x020fe400078e3cff */
[----:B------:R-:W-:-:S02]  /*0710*/  @!P4 LOP3.LUT R28, R10, 0x80000000, RZ, 0x3c, !PT ;  /* 0x800000000a1cc812 */ /* 0x000fc400078e3cff */
[----:B------:R-:W-:-:S07]  /*0720*/  @!P5 LOP3.LUT R30, R11, 0x80000000, RZ, 0x3c, !PT ;  /* 0x800000000b1ed812 */ /* 0x000fce00078e3cff */
.L_x_220:
[----:B------:R-:W-:Y:S01]  /*0730*/  UISETP.LT.AND UP0, UPT, UR5, 0x6, UPT ;  /* 0x000000060500788c */ /* 0x000fe2000bf01270 */
[----:B------:R-:W-:Y:S01]  /*0740*/  STS [R29], RZ ;  /* 0x000000ff1d007388 */ /* 0x000fe20000000800 */
[----:B------:R-:W-:Y:S01]  /*0750*/  UIADD3 UR6, UPT, UPT, UR7, -0x6, URZ ;  /* 0xfffffffa07067890 */ /* 0x000fe2000fffe0ff */
[----:B------:R-:W-:Y:S01]  /*0760*/  ISETP.NE.AND P1, PT, R23, 0x1f, PT ;  /* 0x0000001f1700780c */ /* 0x000fe20003f25270 */
[----:B------:R-:W-:Y:S01]  /*0770*/  USEL UR4, UR5, 0x6, UP0 ;  /* 0x0000000605047887 */ /* 0x000fe20008000000 */
[----:B------:R-:W-:Y:S01]  /*0780*/  STS [R29+0x400], RZ ;  /* 0x000400ff1d007388 */ /* 0x000fe20000000800 */
[C---:B------:R-:W-:Y:S01]  /*0790*/  ISETP.NE.AND P2, PT, R105.reuse, 0x6, PT ;  /* 0x000000066900780c */ /* 0x040fe20003f45270 */
[----:B------:R-:W-:Y:S01]  /*07a0*/  UISETP.GE.AND UP0, UPT, UR7, UR10, UPT ;  /* 0x0000000a0700728c */ /* 0x000fe2000bf06270 */
[----:B0-2---:R-:W-:Y:S01]  /*07b0*/  SHF.R.U32.HI R4, RZ, UR6, R2 ;  /* 0x00000006ff047c19 */ /* 0x005fe20008011602 */
[----:B------:R-:W-:Y:S01]  /*07c0*/  UBMSK UR4, URZ, UR4 ;  /* 0x00000004ff04729b */ /* 0x000fe20008000000 */
[----:B------:R-:W-:Y:S01]  /*07d0*/  STS [R29+0x800], RZ ;  /* 0x000800ff1d007388 */ /* 0x000fe20000000800 */
[----:B------:R-:W-:-:S03]  /*07e0*/  ISETP.NE.AND P3, PT, R105, 0x7, PT ;  /* 0x000000076900780c */ /* 0x000fc60003f65270 */
[----:B------:R-:W-:Y:S01]  /*07f0*/  STS [R29+0xc00], RZ ;  /* 0x000c00ff1d007388 */ /* 0x000fe20000000800 */
[----:B------:R-:W-:-:S03]  /*0800*/  LOP3.LUT R4, R4, UR4, RZ, 0xc0, !PT ;  /* 0x0000000404047c12 */ /* 0x000fc6000f8ec0ff */
[----:B------:R-:W-:Y:S02]  /*0810*/  STS [R29+0x1000], RZ ;  /* 0x001000ff1d007388 */ /* 0x000fe40000000800 */
[----:B------:R-:W-:Y:S01]  /*0820*/  IMAD.SHL.U32 R5, R4, 0x400, RZ ;  /* 0x0000040004057824 */ /* 0x000fe200078e00ff */
[----:B------:R-:W-:Y:S01]  /*0830*/  SHF.R.U32.HI R4, RZ, 0x4, R4 ;  /* 0x00000004ff047819 */ /* 0x000fe20000011604 */
[----:B------:R-:W-:Y:S03]  /*0840*/  STS [R29+0x1400], RZ ;  /* 0x001400ff1d007388 */ /* 0x000fe60000000800 */
[----:B------:R-:W-:Y:S01]  /*0850*/  LOP3.LUT R36, R5, 0x7c00, RZ, 0xc0, !PT ;  /* 0x00007c0005247812 */ /* 0x000fe200078ec0ff */
[----:B------:R-:W-:Y:S01]  /*0860*/  STS [R29+0x1800], RZ ;  /* 0x001800ff1d007388 */ /* 0x000fe20000000800 */
[----:B------:R-:W-:-:S03]  /*0870*/  LOP3.LUT R4, R4, 0xffffffe, RZ, 0xc0, !PT ;  /* 0x0ffffffe04047812 */ /* 0x000fc600078ec0ff */
[----:B------:R-:W-:Y:S01]  /*0880*/  STS [R29+0x1c00], RZ ;  /* 0x001c00ff1d007388 */ /* 0x000fe20000000800 */
[----:B------:R-:W-:Y:S02]  /*0890*/  IADD3 R36, PT, PT, R4, R29, R36 ;  /* 0x0000001d04247210 */ /* 0x000fe40007ffe024 */
[----:B------:R-:W-:Y:S01]  /*08a0*/  SHF.R.U32.HI R4, RZ, UR6, R3 ;  /* 0x00000006ff047c19 */ /* 0x000fe20008011603 */
[----:B------:R-:W-:Y:S03]  /*08b0*/  STS [R29+0x2000], RZ ;  /* 0x002000ff1d007388 */ /* 0x000fe60000000800 */
[----:B------:R-:W-:Y:S01]  /*08c0*/  LOP3.LUT R4, R4, UR4, RZ, 0xc0, !PT ;  /* 0x0000000404047c12 */ /* 0x000fe2000f8ec0ff */
[----:B------:R-:W-:Y:S03]  /*08d0*/  STS [R29+0x2400], RZ ;  /* 0x002400ff1d007388 */ /* 0x000fe60000000800 */
[----:B------:R-:W-:Y:S01]  /*08e0*/  SHF.R.U32.HI R6, RZ, 0x4, R4 ;  /* 0x00000004ff067819 */ /* 0x000fe20000011604 */
[----:B------:R-:W-:Y:S01]  /*08f0*/  STS [R29+0x2800], RZ ;  /* 0x002800ff1d007388 */ /* 0x000fe20000000800 */
[----:B------:R-:W-:-:S02]  /*0900*/  IMAD.SHL.U32 R5, R4, 0x400, RZ ;  /* 0x0000040004057824 */ /* 0x000fc400078e00ff */
[----:B------:R-:W-:Y:S01]  /*0910*/  LOP3.LUT R6, R6, 0xffffffe, RZ, 0xc0, !PT ;  /* 0x0ffffffe06067812 */ /* 0x000fe200078ec0ff */
[----:B------:R-:W-:Y:S02]  /*0920*/  STS [R29+0x2c00], RZ ;  /* 0x002c00ff1d007388 */ /* 0x000fe40000000800 */
[----:B------:R-:W-:Y:S02]  /*0930*/  LOP3.LUT R4, R5, 0x7c00, RZ, 0xc0, !PT ;  /* 0x00007c0005047812 */ /* 0x000fe400078ec0ff */
[----:B------:R-:W-:Y:S02]  /*0940*/  STS [R29+0x3000], RZ ;  /* 0x003000ff1d007388 */ /* 0x000fe40000000800 */
[----:B------:R-:W-:Y:S02]  /*0950*/  IADD3 R37, PT, PT, R6, R29, R4 ;  /* 0x0000001d06257210 */ /* 0x000fe40007ffe004 */
[----:B------:R-:W-:Y:S01]  /*0960*/  STS [R29+0x3400], RZ ;  /* 0x003400ff1d007388 */ /* 0x000fe20000000800 */
[----:B------:R-:W-:-:S03]  /*0970*/  SHF.R.U32.HI R4, RZ, UR6, R12 ;  /* 0x00000006ff047c19 */ /* 0x000fc6000801160c */
        /* <DEDUP_REMOVED lines=10> */
[----:B------:R-:W-:-:S03]  /*0a20*/  IADD3 R39, PT, PT, R39, R29, R6 ;  /* 0x0000001d27277210 */ /* 0x000fc60007ffe006 */
[----:B------:R-:W-:Y:S04]  /*0a30*/  STS [R29+0x4c00], RZ ;  /* 0x004c00ff1d007388 */ /* 0x000fe80000000800 */
        /* <DEDUP_REMOVED lines=13> */
[----:B------:R-:W0:Y:S02]  /*0b10*/  LDS.U16 R34, [R36] ;  /* 0x0000000024227984 */ /* 0x000e240000000400 */
[----:B0-----:R-:W-:-:S05]  /*0b20*/  VIADD R5, R34, 0x1 ;  /* 0x0000000122057836 */ /* 0x001fca0000000000 */
[----:B------:R0:W-:Y:S04]  /*0b30*/  STS.U16 [R36], R5 ;  /* 0x0000000524007388 */ /* 0x0001e80000000400 */
[----:B------:R-:W1:Y:S01]  /*0b40*/  LDS.U16 R38, [R37] ;  /* 0x0000000025267984 */ /* 0x000e620000000400 */
[----:B0-----:R-:W-:-:S04]  /*0b50*/  SHF.R.U32.HI R5, RZ, UR6, R13 ;  /* 0x00000006ff057c19 */ /* 0x001fc8000801160d */
[----:B------:R-:W-:-:S05]  /*0b60*/  LOP3.LUT R5, R5, UR4, RZ, 0xc0, !PT ;  /* 0x0000000405057c12 */ /* 0x000fca000f8ec0ff */
[----:B------:R-:W-:Y:S01]  /*0b70*/  IMAD.SHL.U32 R6, R5, 0x400, RZ ;  /* 0x0000040005067824 */ /* 0x000fe200078e00ff */
[----:B------:R-:W-:-:S04]  /*0b80*/  SHF.R.U32.HI R5, RZ, 0x4, R5 ;  /* 0x00000004ff057819 */ /* 0x000fc80000011605 */
[----:B------:R-:W-:Y:S02]  /*0b90*/  LOP3.LUT R8, R6, 0x7c00, RZ, 0xc0, !PT ;  /* 0x00007c0006087812 */ /* 0x000fe400078ec0ff */
[----:B------:R-:W-:-:S04]  /*0ba0*/  LOP3.LUT R5, R5, 0xffffffe, RZ, 0xc0, !PT ;  /* 0x0ffffffe05057812 */ /* 0x000fc800078ec0ff */
[----:B------:R-:W-:Y:S01]  /*0bb0*/  IADD3 R41, PT, PT, R5, R29, R8 ;  /* 0x0000001d05297210 */ /* 0x000fe20007ffe008 */
[----:B-1----:R-:W-:-:S05]  /*0bc0*/  VIADD R4, R38, 0x1 ;  /* 0x0000000126047836 */ /* 0x002fca0000000000 */
[----:B------:R0:W-:Y:S04]  /*0bd0*/  STS.U16 [R37], R4 ;  /* 0x0000000425007388 */ /* 0x0001e80000000400 */
[----:B------:R-:W1:Y:S01]  /*0be0*/  LDS.U16 R40, [R39] ;  /* 0x0000000027287984 */ /* 0x000e620000000400 */
[----:B0-----:R-:W-:-:S04]  /*0bf0*/  SHF.R.U32.HI R4, RZ, UR6, R14 ;  /* 0x00000006ff047c19 */ /* 0x001fc8000801160e */
[----:B------:R-:W-:-:S05]  /*0c00*/  LOP3.LUT R4, R4, UR4, RZ, 0xc0, !PT ;  /* 0x0000000404047c12 */ /* 0x000fca000f8ec0ff */
[----:B------:R-:W-:Y:S01]  /*0c10*/  IMAD.SHL.U32 R5, R4, 0x400, RZ ;  /* 0x0000040004057824 */ /* 0x000fe200078e00ff */
[----:B------:R-:W-:-:S04]  /*0c20*/  SHF.R.U32.HI R4, RZ, 0x4, R4 ;  /* 0x00000004ff047819 */ /* 0x000fc80000011604 */
[----:B------:R-:W-:Y:S02]  /*0c30*/  LOP3.LUT R8, R5, 0x7c00, RZ, 0xc0, !PT ;  /* 0x00007c0005087812 */ /* 0x000fe400078ec0ff */
[----:B------:R-:W-:Y:S02]  /*0c40*/  LOP3.LUT R43, R4, 0xffffffe, RZ, 0xc0, !PT ;  /* 0x0ffffffe042b7812 */ /* 0x000fe400078ec0ff */
[----:B------:R-:W-:Y:S02]  /*0c50*/  SHF.R.U32.HI R5, RZ, UR6, R15 ;  /* 0x00000006ff057c19 */ /* 0x000fe4000801160f */
[----:B------:R-:W-:Y:S02]  /*0c60*/  IADD3 R43, PT, PT, R43, R29, R8 ;  /* 0x0000001d2b2b7210 */ /* 0x000fe40007ffe008 */
[----:B------:R-:W-:Y:S01]  /*0c70*/  LOP3.LUT R5, R5, UR4, RZ, 0xc0, !PT ;  /* 0x0000000405057c12 */ /* 0x000fe2000f8ec0ff */
[----:B-1----:R-:W-:-:S05]  /*0c80*/  VIADD R6, R40, 0x1 ;  /* 0x0000000128067836 */ /* 0x002fca0000000000 */
[----:B------:R0:W-:Y:S04]  /*0c90*/  STS.U16 [R39], R6 ;  /* 0x0000000627007388 */ /* 0x0001e80000000400 */
[----:B------:R-:W1:Y:S01]  /*0ca0*/  LDS.U16 R42, [R41] ;  /* 0x00000000292a7984 */ /* 0x000e620000000400 */
[----:B0-----:R-:W-:Y:S01]  /*0cb0*/  IMAD.SHL.U32 R6, R5, 0x400, RZ ;  /* 0x0000040005067824 */ /* 0x001fe200078e00ff */
        /* <DEDUP_REMOVED lines=127> */
[----:B0-----:R-:W-:Y:S01]  /*14b0*/  SHF.R.U32.HI R4, RZ, UR6, R30 ;  /* 0x00000006ff047c19 */ /* 0x001fe2000801161e */
[----:B------:R-:W0:Y:S03]  /*14c0*/  S2UR UR6, SR_CgaCtaId ;  /* 0x00000000000679c3 */ /* 0x000e260000008800 */
[----:B------:R-:W-:Y:S01]  /*14d0*/  LOP3.LUT R4, R4, UR4, RZ, 0xc0, !PT ;  /* 0x0000000404047c12 */ /* 0x000fe2000f8ec0ff */
[----:B------:R-:W-:-:S04]  /*14e0*/  UMOV UR4, 0x400 ;  /* 0x0000040000047882 */ /* 0x000fc80000000000 */
[----:B------:R-:W-:Y:S01]  /*14f0*/  IMAD.SHL.U32 R5, R4, 0x400, RZ ;  /* 0x0000040004057824 */ /* 0x000fe200078e00ff */
[----:B------:R-:W-:-:S04]  /*1500*/  SHF.R.U32.HI R4, RZ, 0x4, R4 ;  /* 0x00000004ff047819 */ /* 0x000fc80000011604 */
[----:B------:R-:W-:Y:S02]  /*1510*/  LOP3.LUT R8, R5, 0x7c00, RZ, 0xc0, !PT ;  /* 0x00007c0005087812 */ /* 0x000fe400078ec0ff */
[----:B------:R-:W-:-:S04]  /*1520*/  LOP3.LUT R71, R4, 0xffffffe, RZ, 0xc0, !PT ;  /* 0x0ffffffe04477812 */ /* 0x000fc800078ec0ff */
[----:B------:R-:W-:Y:S01]  /*1530*/  IADD3 R71, PT, PT, R71, R29, R8 ;  /* 0x0000001d47477210 */ /* 0x000fe20007ffe008 */
[----:B0-----:R-:W-:Y:S01]  /*1540*/  ULEA UR4, UR6, UR4, 0x18 ;  /* 0x0000000406047291 */ /* 0x001fe2000f8ec0ff */
[----:B-1----:R-:W-:-:S05]  /*1550*/  VIADD R6, R68, 0x1 ;  /* 0x0000000144067836 */ /* 0x002fca0000000000 */
[----:B------:R-:W-:Y:S04]  /*1560*/  STS.U16 [R67], R6 ;  /* 0x0000000643007388 */ /* 0x000fe80000000400 */
[----:B------:R-:W0:Y:S02]  /*1570*/  LDS.U16 R70, [R69] ;  /* 0x0000000045467984 */ /* 0x000e240000000400 */
[----:B0-----:R-:W-:-:S05]  /*1580*/  VIADD R4, R70, 0x1 ;  /* 0x0000000146047836 */ /* 0x001fca0000000000 */
[----:B------:R-:W-:Y:S04]  /*1590*/  STS.U16 [R69], R4 ;  /* 0x0000000445007388 */ /* 0x000fe80000000400 */
[----:B------:R-:W0:Y:S02]  /*15a0*/  LDS.U16 R72, [R71] ;  /* 0x0000000047487984 */ /* 0x000e240000000400 */
[----:B0-----:R-:W-:-:S05]  /*15b0*/  VIADD R6, R72, 0x1 ;  /* 0x0000000148067836 */ /* 0x001fca0000000000 */
[----:B------:R-:W-:Y:S01]  /*15c0*/  STS.U16 [R71], R6 ;  /* 0x0000000647007388 */ /* 0x000fe20000000400 */
[----:B------:R-:W-:Y:S06]  /*15d0*/  BAR.SYNC.DEFER_BLOCKING 0x0 ;  /* 0x0000000000007b1d */ /* 0x000fec0000010000 */
[----:B------:R-:W-:Y:S04]  /*15e0*/  LDS R73, [R31] ;  /* 0x000000001f497984 */ /* 0x000fe80000000800 */
[----:B------:R-:W0:Y:S04]  /*15f0*/  LDS R74, [R31+0x4] ;  /* 0x000004001f4a7984 */ /* 0x000e280000000800 */
        /* <DEDUP_REMOVED lines=13> */
[----:B------:R-:W1:Y:S01]  /*16d0*/  LDS R86, [R31+0x34] ;  /* 0x000034001f567984 */ /* 0x000e620000000800 */
[----:B--2---:R-:W-:-:S03]  /*16e0*/  IMAD.IADD R76, R76, 0x1, R75 ;  /* 0x000000014c4c7824 */ /* 0x004fc600078e024b */
[----:B------:R-:W2:Y:S01]  /*16f0*/  LDS R87, [R31+0x38] ;  /* 0x000038001f577984 */ /* 0x000ea20000000800 */
[----:B---3--:R-:W-:-:S03]  /*1700*/  IMAD.IADD R77, R77, 0x1, R76 ;  /* 0x000000014d4d7824 */ /* 0x008fc600078e024c */
[----:B------:R-:W3:Y:S01]  /*1710*/  LDS R88, [R31+0x3c] ;  /* 0x00003c001f587984 */ /* 0x000ee20000000800 */
[----:B----4-:R-:W-:-:S03]  /*1720*/  IMAD.IADD R78, R78, 0x1, R77 ;  /* 0x000000014e4e7824 */ /* 0x010fc600078e024d */
[----:B------:R-:W4:Y:S01]  /*1730*/  LDS R89, [R31+0x40] ;  /* 0x000040001f597984 */ /* 0x000f220000000800 */
[----:B-----5:R-:W-:-:S03]  /*1740*/  IMAD.IADD R79, R79, 0x1, R78 ;  /* 0x000000014f4f7824 */ /* 0x020fc600078e024e */
[----:B------:R-:W5:Y:S01]  /*1750*/  LDS R90, [R31+0x44] ;  /* 0x000044001f5a7984 */ /* 0x000f620000000800 */
[----:B------:R-:W-:-:S03]  /*1760*/  IMAD.IADD R80, R80, 0x1, R79 ;  /* 0x0000000150507824 */ /* 0x000fc600078e024f */
        /* <DEDUP_REMOVED lines=29> */
[----:B------:R-:W-:-:S04]  /*1940*/  IMAD.IADD R95, R95, 0x1, R94 ;  /* 0x000000015f5f7824 */ /* 0x000fc800078e025e */
[----:B0-----:R-:W-:-:S04]  /*1950*/  IMAD.IADD R96, R96, 0x1, R95 ;  /* 0x0000000160607824 */ /* 0x001fc800078e025f */
[----:B-1----:R-:W-:-:S04]  /*1960*/  IMAD.IADD R97, R97, 0x1, R96 ;  /* 0x0000000161617824 */ /* 0x002fc800078e0260 */
[----:B--2---:R-:W-:-:S04]  /*1970*/  IMAD.IADD R98, R98, 0x1, R97 ;  /* 0x0000000162627824 */ /* 0x004fc800078e0261 */
[----:B---3--:R-:W-:-:S04]  /*1980*/  IMAD.IADD R99, R99, 0x1, R98 ;  /* 0x0000000163637824 */ /* 0x008fc800078e0262 */
[----:B----4-:R-:W-:-:S04]  /*1990*/  IMAD.IADD R100, R100, 0x1, R99 ;  /* 0x0000000164647824 */ /* 0x010fc800078e0263 */
[----:B-----5:R-:W-:-:S04]  /*19a0*/  IMAD.IADD R101, R101, 0x1, R100 ;  /* 0x0000000165657824 */ /* 0x020fc800078e0264 */
[----:B------:R-:W-:-:S04]  /*19b0*/  IMAD.IADD R102, R102, 0x1, R101 ;  /* 0x0000000166667824 */ /* 0x000fc800078e0265 */
[----:B------:R-:W-:-:S04]  /*19c0*/  IMAD.IADD R103, R103, 0x1, R102 ;  /* 0x0000000167677824 */ /* 0x000fc800078e0266 */
[----:B------:R-:W-:-:S04]  /*19d0*/  IMAD.IADD R104, R104, 0x1, R103 ;  /* 0x0000000168687824 */ /* 0x000fc800078e0267 */
[----:B------:R-:W-:-:S05]  /*19e0*/  IMAD.IADD R106, R5, 0x1, R104 ;  /* 0x00000001056a7824 */ /* 0x000fca00078e0268 */
        /* <DEDUP_REMOVED lines=8> */
[----:B------:R-:W0:Y:S02]  /*1a70*/  SHFL.UP P0, R107, R108, 0x10, RZ ;  /* 0x060000006c6b7989 */ /* 0x000e2400000000ff */
[----:B0-----:R-:W-:Y:S01]  /*1a80*/  @P0 IMAD.IADD R107, R108, 0x1, R107 ;  /* 0x000000016c6b0824 */ /* 0x001fe200078e026b */
[----:B------:R-:W-:-:S03]  /*1a90*/  ISETP.NE.AND P0, PT, R105, 0x1, PT ;  /* 0x000000016900780c */ /* 0x000fc60003f05270 */
[----:B------:R-:W-:Y:S01]  /*1aa0*/  IMAD.IADD R106, R107, 0x1, -R106 ;  /* 0x000000016b6a7824 */ /* 0x000fe200078e0a6a */
[----:B------:R-:W-:Y:S01]  /*1ab0*/  @!P1 STS [R32+0x8400], R107 ;  /* 0x0084006b20009388 */ /* 0x000fe20000000800 */
[----:B------:R-:W-:Y:S01]  /*1ac0*/  BAR.SYNC.DEFER_BLOCKING 0x0 ;  /* 0x0000000000007b1d */ /* 0x000fe20000010000 */
[----:B------:R-:W-:-:S05]  /*1ad0*/  ISETP.NE.AND P1, PT, R105, 0x4, PT ;  /* 0x000000046900780c */ /* 0x000fca0003f25270 */
[----:B------:R-:W0:Y:S04]  /*1ae0*/  LDS.128 R4, [UR4+0x8400] ;  /* 0x00840004ff047984 */ /* 0x000e280008000c00 */
[----:B------:R-:W1:Y:S01]  /*1af0*/  LDS.128 R8, [UR4+0x8410] ;  /* 0x00841004ff087984 */ /* 0x000e620008000c00 */
[C---:B0-----:R-:W-:Y:S01]  /*1b00*/  SEL R35, R4.reuse, R35, !P0 ;  /* 0x0000002304237207 */ /* 0x041fe20004000000 */
[----:B------:R-:W-:Y:S01]  /*1b10*/  IMAD.IADD R5, R4, 0x1, R5 ;  /* 0x0000000104057824 */ /* 0x000fe200078e0205 */
[----:B------:R-:W-:-:S03]  /*1b20*/  ISETP.NE.AND P0, PT, R105, 0x2, PT ;  /* 0x000000026900780c */ /* 0x000fc60003f05270 */
[----:B------:R-:W-:Y:S01]  /*1b30*/  IMAD.IADD R6, R6, 0x1, R5 ;  /* 0x0000000106067824 */ /* 0x000fe200078e0205 */
[----:B------:R-:W-:Y:S02]  /*1b40*/  SEL R35, R5, R35, !P0 ;  /* 0x0000002305237207 */ /* 0x000fe40004000000 */
[----:B------:R-:W-:Y:S01]  /*1b50*/  ISETP.NE.AND P0, PT, R105, 0x3, PT ;  /* 0x000000036900780c */ /* 0x000fe20003f05270 */
[----:B------:R-:W-:-:S03]  /*1b60*/  IMAD.IADD R7, R7, 0x1, R6 ;  /* 0x0000000107077824 */ /* 0x000fc600078e0206 */
[----:B------:R-:W-:Y:S01]  /*1b70*/  SEL R35, R6, R35, !P0 ;  /* 0x0000002306237207 */ /* 0x000fe20004000000 */
[----:B-1----:R-:W-:Y:S01]  /*1b80*/  IMAD.IADD R8, R7, 0x1, R8 ;  /* 0x0000000107087824 */ /* 0x002fe200078e0208 */
[----:B------:R-:W-:Y:S02]  /*1b90*/  ISETP.NE.AND P0, PT, R105, 0x5, PT ;  /* 0x000000056900780c */ /* 0x000fe40003f05270 */
[----:B------:R-:W-:Y:S01]  /*1ba0*/  SEL R35, R7, R35, !P1 ;  /* 0x0000002307237207 */ /* 0x000fe20004800000 */
[----:B------:R-:W-:Y:S01]  /*1bb0*/  IMAD.IADD R9, R9, 0x1, R8 ;  /* 0x0000000109097824 */ /* 0x000fe200078e0208 */
[----:B------:R-:W-:Y:S02]  /*1bc0*/  ISETP.NE.AND P1, PT, R23, RZ, PT ;  /* 0x000000ff1700720c */ /* 0x000fe40003f25270 */
[----:B------:R-:W-:Y:S01]  /*1bd0*/  SEL R35, R8, R35, !P0 ;  /* 0x0000002308237207 */ /* 0x000fe20004000000 */
[----:B------:R-:W-:Y:S01]  /*1be0*/  IMAD.IADD R10, R10, 0x1, R9 ;  /* 0x000000010a0a7824 */ /* 0x000fe200078e0209 */
[----:B------:R-:W-:-:S02]  /*1bf0*/  ISETP.GT.U32.AND P0, PT, R0, 0x1f, PT ;  /* 0x0000001f0000780c */ /* 0x000fc40003f04070 */
[----:B------:R-:W-:Y:S01]  /*1c00*/  SEL R35, R9, R35, !P2 ;  /* 0x0000002309237207 */ /* 0x000fe20005000000 */
[----:B------:R-:W-:Y:S01]  /*1c10*/  IMAD.IADD R11, R11, 0x1, R10 ;  /* 0x000000010b0b7824 */ /* 0x000fe200078e020a */
[----:B------:R-:W-:Y:S02]  /*1c20*/  ISETP.GT.U32.OR P2, PT, R0, 0x1f, P1 ;  /* 0x0000001f0000780c */ /* 0x000fe40000f44470 */
[----:B------:R-:W-:Y:S02]  /*1c30*/  SEL R4, R106, RZ, P1 ;  /* 0x000000ff6a047207 */ /* 0x000fe40000800000 */
[----:B------:R-:W-:-:S05]  /*1c40*/  SEL R35, R10, R35, !P3 ;  /* 0x000000230a237207 */ /* 0x000fca0005800000 */
[----:B------:R-:W-:Y:S01]  /*1c50*/  @P0 IMAD.IADD R106, R35, 0x1, R4 ;  /* 0x00000001236a0824 */ /* 0x000fe200078e0204 */
[----:B------:R-:W-:-:S03]  /*1c60*/  ISETP.NE.AND P0, PT, R0, RZ, PT ;  /* 0x000000ff0000720c */ /* 0x000fc60003f05270 */
[----:B------:R-:W-:-:S05]  /*1c70*/  @!P2 IMAD.U32 R106, R11, 0x10000, RZ ;  /* 0x000100000b6aa824 */ /* 0x000fca00078e00ff */
[----:B------:R-:W-:Y:S01]  /*1c80*/  @!P2 STS [UR4+0x8428], R106 ;  /* 0x0084286aff00a988 */ /* 0x000fe20008000804 */
[----:B------:R-:W-:Y:S06]  /*1c90*/  BAR.SYNC.DEFER_BLOCKING 0x0 ;  /* 0x0000000000007b1d */ /* 0x000fec0000010000 */
[----:B------:R-:W0:Y:S02]  /*1ca0*/  LDS R4, [UR4+0x8428] ;  /* 0x00842804ff047984 */ /* 0x000e240008000800 */
[----:B0-----:R-:W-:-:S05]  /*1cb0*/  SEL R5, R4, RZ, P0 ;  /* 0x000000ff04057207 */ /* 0x001fca0000000000 */
[----:B------:R-:W-:-:S04]  /*1cc0*/  IMAD.IADD R4, R5, 0x1, R106 ;  /* 0x0000000105047824 */ /* 0x000fc800078e026a */
[--C-:B------:R-:W-:Y:S01]  /*1cd0*/  IMAD.IADD R6, R73, 0x1, R4.reuse ;  /* 0x0000000149067824 */ /* 0x100fe200078e0204 */
[----:B------:R-:W-:Y:S01]  /*1ce0*/  STS [R31], R4 ;  /* 0x000000041f007388 */ /* 0x000fe20000000800 */
[--C-:B------:R-:W-:Y:S02]  /*1cf0*/  IMAD.IADD R74, R74, 0x1, R4.reuse ;  /* 0x000000014a4a7824 */ /* 0x100fe400078e0204 */
[--C-:B------:R-:W-:Y:S01]  /*1d00*/  IMAD.IADD R8, R75, 0x1, R4.reuse ;  /* 0x000000014b087824 */ /* 0x100fe200078e0204 */
[----:B------:R-:W-:Y:S01]  /*1d10*/  STS [R31+0x4], R6 ;  /* 0x000004061f007388 */ /* 0x000fe20000000800 */
[--C-:B------:R-:W-:Y:S02]  /*1d20*/  IMAD.IADD R76, R76, 0x1, R4.reuse ;  /* 0x000000014c4c7824 */ /* 0x100fe400078e0204 */
[--C-:B------:R-:W-:Y:S01]  /*1d30*/  IMAD.IADD R10, R77, 0x1, R4.reuse ;  /* 0x000000014d0a7824 */ /* 0x100fe200078e0204 */
[----:B------:R-:W-:Y:S01]  /*1d40*/  STS [R31+0x8], R74 ;  /* 0x0000084a1f007388 */ /* 0x000fe20000000800 */
[----:B------:R-:W-:-:S02]  /*1d50*/  IMAD.IADD R78, R78, 0x1, R4 ;  /* 0x000000014e4e7824 */ /* 0x000fc400078e0204 */
[--C-:B------:R-:W-:Y:S01]  /*1d60*/  IMAD.IADD R106, R79, 0x1, R4.reuse ;  /* 0x000000014f6a7824 */ /* 0x100fe200078e0204 */
[----:B------:R-:W-:Y:S01]  /*1d70*/  STS [R31+0xc], R8 ;  /* 0x00000c081f007388 */ /* 0x000fe20000000800 */
        /* <DEDUP_REMOVED lines=36> */
[----:B------:R-:W-:-:S03]  /*1fc0*/  IMAD.IADD R104, R104, 0x1, R4 ;  /* 0x0000000168687824 */ /* 0x000fc600078e0204 */
[----:B------:R-:W-:Y:S04]  /*1fd0*/  STS [R31+0x40], R88 ;  /* 0x000040581f007388 */ /* 0x000fe80000000800 */
        /* <DEDUP_REMOVED lines=15> */
[----:B------:R-:W-:Y:S01]  /*20d0*/  STS [R31+0x80], R104 ;  /* 0x000080681f007388 */ /* 0x000fe20000000800 */
[----:B------:R-:W-:Y:S06]  /*20e0*/  BAR.SYNC.DEFER_BLOCKING 0x0 ;  /* 0x0000000000007b1d */ /* 0x000fec0000010000 */
[----:B------:R-:W0:Y:S04]  /*20f0*/  LDS.U16 R5, [R36] ;  /* 0x0000000024057984 */ /* 0x000e280000000400 */
[----:B------:R-:W1:Y:S04]  /*2100*/  LDS.U16 R37, [R37] ;  /* 0x0000000025257984 */ /* 0x000e680000000400 */
[----:B------:R-:W2:Y:S04]  /*2110*/  LDS.U16 R39, [R39] ;  /* 0x0000000027277984 */ /* 0x000ea80000000400 */
[----:B------:R-:W3:Y:S04]  /*2120*/  LDS.U16 R41, [R41] ;  /* 0x0000000029297984 */ /* 0x000ee80000000400 */
[----:B------:R-:W4:Y:S04]  /*2130*/  LDS.U16 R43, [R43] ;  /* 0x000000002b2b7984 */ /* 0x000f280000000400 */
[----:B------:R-:W5:Y:S04]  /*2140*/  LDS.U16 R45, [R45] ;  /* 0x000000002d2d7984 */ /* 0x000f680000000400 */
[----:B------:R-:W5:Y:S04]  /*2150*/  LDS.U16 R47, [R47] ;  /* 0x000000002f2f7984 */ /* 0x000f680000000400 */
[----:B------:R-:W5:Y:S04]  /*2160*/  LDS.U16 R49, [R49] ;  /* 0x0000000031317984 */ /* 0x000f680000000400 */
[----:B------:R-:W5:Y:S04]  /*2170*/  LDS.U16 R51, [R51] ;  /* 0x0000000033337984 */ /* 0x000f680000000400 */
[----:B------:R-:W5:Y:S04]  /*2180*/  LDS.U16 R53, [R53] ;  /* 0x0000000035357984 */ /* 0x000f680000000400 */
[----:B------:R-:W5:Y:S01]  /*2190*/  LDS.U16 R55, [R55] ;  /* 0x0000000037377984 */ /* 0x000f620000000400 */
[----:B0-----:R-:W-:-:S03]  /*21a0*/  IMAD.IADD R5, R34, 0x1, R5 ;  /* 0x0000000122057824 */ /* 0x001fc600078e0205 */
[----:B------:R-:W0:Y:S01]  /*21b0*/  LDS.U16 R57, [R57] ;  /* 0x0000000039397984 */ /* 0x000e220000000400 */
[----:B-1----:R-:W-:-:S03]  /*21c0*/  IMAD.IADD R37, R38, 0x1, R37 ;  /* 0x0000000126257824 */ /* 0x002fc600078e0225 */
[----:B------:R-:W1:Y:S01]  /*21d0*/  LDS.U16 R59, [R59] ;  /* 0x000000003b3b7984 */ /* 0x000e620000000400 */
[----:B--2---:R-:W-:-:S03]  /*21e0*/  IMAD.IADD R39, R40, 0x1, R39 ;  /* 0x0000000128277824 */ /* 0x004fc600078e0227 */
[----:B------:R-:W2:Y:S01]  /*21f0*/  LDS.U16 R61, [R61] ;  /* 0x000000003d3d7984 */ /* 0x000ea20000000400 */
[----:B---3--:R-:W-:-:S03]  /*2200*/  IMAD.IADD R41, R42, 0x1, R41 ;  /* 0x000000012a297824 */ /* 0x008fc600078e0229 */
[----:B------:R-:W3:Y:S01]  /*2210*/  LDS.U16 R63, [R63] ;  /* 0x000000003f3f7984 */ /* 0x000ee20000000400 */
[----:B----4-:R-:W-:-:S03]  /*2220*/  IMAD.IADD R43, R44, 0x1, R43 ;  /* 0x000000012c2b7824 */ /* 0x010fc600078e022b */
[----:B------:R-:W4:Y:S01]  /*2230*/  LDS.U16 R65, [R65] ;  /* 0x0000000041417984 */ /* 0x000f220000000400 */
[----:B-----5:R-:W-:-:S03]  /*2240*/  IMAD.IADD R45, R46, 0x1, R45 ;  /* 0x000000012e2d7824 */ /* 0x020fc600078e022d */
[----:B------:R-:W5:Y:S01]  /*2250*/  LDS.U16 R67, [R67] ;  /* 0x0000000043437984 */ /* 0x000f620000000400 */
[----:B------:R-:W-:-:S03]  /*2260*/  IMAD.IADD R47, R48, 0x1, R47 ;  /* 0x00000001302f7824 */ /* 0x000fc600078e022f */
[----:B------:R-:W5:Y:S01]  /*2270*/  LDS.U16 R69, [R69] ;  /* 0x0000000045457984 */ /* 0x000f620000000400 */
[----:B------:R-:W-:-:S03]  /*2280*/  IMAD.IADD R49, R50, 0x1, R49 ;  /* 0x0000000132317824 */ /* 0x000fc600078e0231 */
[----:B------:R-:W5:Y:S01]  /*2290*/  LDS.U16 R71, [R71] ;  /* 0x0000000047477984 */ /* 0x000f620000000400 */
[----:B------:R-:W-:Y:S02]  /*22a0*/  IMAD.IADD R51, R52, 0x1, R51 ;  /* 0x0000000134337824 */ /* 0x000fe400078e0233 */
[----:B------:R-:W-:Y:S02]  /*22b0*/  IMAD.IADD R53, R54, 0x1, R53 ;  /* 0x0000000136357824 */ /* 0x000fe400078e0235 */
[----:B------:R-:W-:Y:S02]  /*22c0*/  IMAD.IADD R55, R56, 0x1, R55 ;  /* 0x0000000138377824 */ /* 0x000fe400078e0237 */
[----:B0-----:R-:W-:Y:S02]  /*22d0*/  IMAD.IADD R57, R58, 0x1, R57 ;  /* 0x000000013a397824 */ /* 0x001fe400078e0239 */
[----:B-1----:R-:W-:Y:S02]  /*22e0*/  IMAD.IADD R59, R60, 0x1, R59 ;  /* 0x000000013c3b7824 */ /* 0x002fe400078e023b */
[----:B--2---:R-:W-:-:S02]  /*22f0*/  IMAD.IADD R61, R62, 0x1, R61 ;  /* 0x000000013e3d7824 */ /* 0x004fc400078e023d */
[----:B---3--:R-:W-:Y:S02]  /*2300*/  IMAD.IADD R63, R64, 0x1, R63 ;  /* 0x00000001403f7824 */ /* 0x008fe400078e023f */
[----:B----4-:R-:W-:Y:S02]  /*2310*/  IMAD.IADD R65, R66, 0x1, R65 ;  /* 0x0000000142417824 */ /* 0x010fe400078e0241 */
[----:B-----5:R-:W-:Y:S02]  /*2320*/  IMAD.IADD R67, R68, 0x1, R67 ;  /* 0x0000000144437824 */ /* 0x020fe400078e0243 */
[----:B------:R-:W-:Y:S02]  /*2330*/  IMAD.IADD R69, R70, 0x1, R69 ;  /* 0x0000000146457824 */ /* 0x000fe400078e0245 */
[----:B------:R-:W-:Y:S01]  /*2340*/  IMAD.IADD R71, R72, 0x1, R71 ;  /* 0x0000000148477824 */ /* 0x000fe200078e0247 */
[----:B------:R-:W-:Y:S06]  /*2350*/  BAR.SYNC.DEFER_BLOCKING 0x0 ;  /* 0x0000000000007b1d */ /* 0x000fec0000010000 */
[----:B------:R-:W-:Y:S05]  /*2360*/  BRA.U UP0, `(.L_x_219) ;  /* 0x0000000100f87547 */ /* 0x000fea000b800000 */
[----:B------:R-:W-:Y:S01]  /*2370*/  LEA R5, R5, UR4, 0x2 ;  /* 0x0000000405057c11 */ /* 0x000fe2000f8e10ff */
[----:B------:R-:W-:Y:S01]  /*2380*/  UIADD3 UR7, UPT, UPT, UR7, 0x6, URZ ;  /* 0x0000000607077890 */ /* 0x000fe2000fffe0ff */
[----:B------:R-:W-:Y:S01]  /*2390*/  LEA R4, R37, UR4, 0x2 ;  /* 0x0000000425047c11 */ /* 0x000fe2000f8e10ff */
[----:B------:R-:W-:Y:S01]  /*23a0*/  UIADD3 UR5, UPT, UPT, UR5, -0x6, URZ ;  /* 0xfffffffa05057890 */ /* 0x000fe2000fffe0ff */
[----:B------:R-:W-:Y:S01]  /*23b0*/  LEA R7, R39, UR4, 0x2 ;  /* 0x0000000427077c11 */ /* 0x000fe2000f8e10ff */
[----:B------:R0:W-:Y:S01]  /*23c0*/  STS [R5], R2 ;  /* 0x0000000205007388 */ /* 0x0001e20000000800 */
[----:B------:R-:W-:Y:S02]  /*23d0*/  LEA R6, R41, UR4, 0x2 ;  /* 0x0000000429067c11 */ /* 0x000fe4000f8e10ff */
[----:B------:R-:W-:Y:S01]  /*23e0*/  LEA R9, R43, UR4, 0x2 ;  /* 0x000000042b097c11 */ /* 0x000fe2000f8e10ff */
[----:B------:R1:W-:Y:S01]  /*23f0*/  STS [R4], R3 ;  /* 0x0000000304007388 */ /* 0x0003e20000000800 */
[----:B------:R-:W-:-:S02]  /*2400*/  LEA R8, R45, UR4, 0x2 ;  /* 0x000000042d087c11 */ /* 0x000fc4000f8e10ff */
[----:B------:R-:W-:Y:S01]  /*2410*/  LEA R11, R47, UR4, 0x2 ;  /* 0x000000042f0b7c11 */ /* 0x000fe2000f8e10ff */
[----:B------:R2:W-:Y:S01]  /*2420*/  STS [R7], R12 ;  /* 0x0000000c07007388 */ /* 0x0005e20000000800 */
[----:B------:R-:W-:Y:S02]  /*2430*/  LEA R10, R49, UR4, 0x2 ;  /* 0x00000004310a7c11 */ /* 0x000fe4000f8e10ff */
[----:B0-----:R-:W-:Y:S01]  /*2440*/  LEA R5, R51, UR4, 0x2 ;  /* 0x0000000433057c11 */ /* 0x001fe2000f8e10ff */
[----:B------:R0:W-:Y:S01]  /*2450*/  STS [R6], R13 ;  /* 0x0000000d06007388 */ /* 0x0001e20000000800 */
[----:B------:R-:W-:Y:S02]  /*2460*/  LEA R2, R53, UR4, 0x2 ;  /* 0x0000000435027c11 */ /* 0x000fe4000f8e10ff */
[----:B-1----:R-:W-:Y:S01]  /*2470*/  LEA R3, R55, UR4, 0x2 ;  /* 0x0000000437037c11 */ /* 0x002fe2000f8e10ff */
[----:B------:R1:W-:Y:S01]  /*2480*/  STS [R9], R14 ;  /* 0x0000000e09007388 */ /* 0x0003e20000000800 */
[----:B------:R-:W-:-:S02]  /*2490*/  LEA R4, R57, UR4, 0x2 ;  /* 0x0000000439047c11 */ /* 0x000fc4000f8e10ff */
[----:B--2---:R-:W-:Y:S01]  /*24a0*/  LEA R7, R59, UR4, 0x2 ;  /* 0x000000043b077c11 */ /* 0x004fe2000f8e10ff */
[----:B------:R2:W-:Y:S01]  /*24b0*/  STS [R8], R15 ;  /* 0x0000000f08007388 */ /* 0x0005e20000000800 */
[----:B0-----:R-:W-:-:S03]  /*24c0*/  LEA R6, R63, UR4, 0x2 ;  /* 0x000000043f067c11 */ /* 0x001fc6000f8e10ff */
[----:B------:R0:W-:Y:S01]  /*24d0*/  STS [R11], R16 ;  /* 0x000000100b007388 */ /* 0x0001e20000000800 */
[----:B-1----:R-:W-:-:S03]  /*24e0*/  LEA R9, R61, UR4, 0x2 ;  /* 0x000000043d097c11 */ /* 0x002fc6000f8e10ff */
[----:B------:R-:W-:Y:S01]  /*24f0*/  STS [R10], R17 ;  /* 0x000000110a007388 */ /* 0x000fe20000000800 */
[----:B--2---:R-:W-:-:S03]  /*2500*/  LEA R8, R67, UR4, 0x2 ;  /* 0x0000000443087c11 */ /* 0x004fc6000f8e10ff */
[----:B------:R1:W-:Y:S01]  /*2510*/  STS [R5], R18 ;  /* 0x0000001205007388 */ /* 0x0003e20000000800 */
[----:B0-----:R-:W-:-:S03]  /*2520*/  LEA R11, R65, UR4, 0x2 ;  /* 0x00000004410b7c11 */ /* 0x001fc6000f8e10ff */
[----:B------:R0:W-:Y:S04]  /*2530*/  STS [R2], R19 ;  /* 0x0000001302007388 */ /* 0x0001e80000000800 */
[----:B------:R2:W-:Y:S01]  /*2540*/  STS [R3], R20 ;  /* 0x0000001403007388 */ /* 0x0005e20000000800 */
[----:B-1----:R-:W-:-:S03]  /*2550*/  LEA R5, R69, UR4, 0x2 ;  /* 0x0000000445057c11 */ /* 0x002fc6000f8e10ff */
[----:B------:R2:W-:Y:S01]  /*2560*/  STS [R4], R21 ;  /* 0x0000001504007388 */ /* 0x0005e20000000800 */
[----:B0-----:R-:W-:-:S03]  /*2570*/  LEA R19, R71, UR4, 0x2 ;  /* 0x0000000447137c11 */ /* 0x001fc6000f8e10ff */
[----:B------:R2:W-:Y:S04]  /*2580*/  STS [R7], R22 ;  /* 0x0000001607007388 */ /* 0x0005e80000000800 */
[----:B------:R2:W-:Y:S04]  /*2590*/  STS [R9], R24 ;  /* 0x0000001809007388 */ /* 0x0005e80000000800 */
[----:B------:R2:W-:Y:S04]  /*25a0*/  STS [R6], R25 ;  /* 0x0000001906007388 */ /* 0x0005e80000000800 */
[----:B------:R2:W-:Y:S04]  /*25b0*/  STS [R11], R26 ;  /* 0x0000001a0b007388 */ /* 0x0005e80000000800 */
[----:B------:R2:W-:Y:S04]  /*25c0*/  STS [R8], R27 ;  /* 0x0000001b08007388 */ /* 0x0005e80000000800 */
[----:B------:R2:W-:Y:S04]  /*25d0*/  STS [R5], R28 ;  /* 0x0000001c05007388 */ /* 0x0005e80000000800 */
[----:B------:R2:W-:Y:S01]  /*25e0*/  STS [R19], R30 ;  /* 0x0000001e13007388 */ /* 0x0005e20000000800 */
[----:B------:R-:W-:Y:S06]  /*25f0*/  BAR.SYNC.DEFER_BLOCKING 0x0 ;  /* 0x0000000000007b1d */ /* 0x000fec0000010000 */
[----:B------:R2:W0:Y:S04]  /*2600*/  LDS R2, [R33] ;  /* 0x0000000021027984 */ /* 0x0004280000000800 */
[----:B------:R2:W1:Y:S04]  /*2610*/  LDS R3, [R33+0x4] ;  /* 0x0000040021037984 */ /* 0x0004680000000800 */
[----:B------:R2:W3:Y:S04]  /*2620*/  LDS R12, [R33+0x8] ;  /* 0x00000800210c7984 */ /* 0x0004e80000000800 */
[----:B------:R2:W4:Y:S04]  /*2630*/  LDS R13, [R33+0xc] ;  /* 0x00000c00210d7984 */ /* 0x0005280000000800 */
[----:B------:R2:W0:Y:S04]  /*2640*/  LDS R14, [R33+0x10] ;  /* 0x00001000210e7984 */ /* 0x0004280000000800 */
        /* <DEDUP_REMOVED lines=13> */
[----:B------:R2:W0:Y:S01]  /*2720*/  LDS R30, [R33+0x48] ;  /* 0x00004800211e7984 */ /* 0x0004220000000800 */
[----:B------:R-:W-:Y:S06]  /*2730*/  BAR.SYNC.DEFER_BLOCKING 0x0 ;  /* 0x0000000000007b1d */ /* 0x000fec0000010000 */
[----:B-1-34-:R-:W-:Y:S05]  /*2740*/  BRA `(.L_x_220) ;  /* 0xffffffdc00f87947 */ /* 0x01afea000383ffff */
.L_x_219:
[----:B------:R-:W-:Y:S01]  /*2750*/  LEA R5, R5, UR4, 0x2 ;  /* 0x0000000405057c11 */ /* 0x000fe2000f8e10ff */
[C---:B------:R-:W-:Y:S01]  /*2760*/  IMAD R33, R0.reuse, -0x48, R33 ;  /* 0xffffffb800217824 */ /* 0x040fe200078e0221 */
[----:B------:R-:W-:Y:S01]  /*2770*/  LEA R4, R37, UR4, 0x2 ;  /* 0x0000000425047c11 */ /* 0x000fe2000f8e10ff */
[C---:B------:R-:W-:Y:S01]  /*2780*/  VIADD R7, R0.reuse, 0x100 ;  /* 0x0000010000077836 */ /* 0x040fe20000000000 */
[----:B------:R-:W-:Y:S01]  /*2790*/  LEA R39, R39, UR4, 0x2 ;  /* 0x0000000427277c11 */ /* 0x000fe2000f8e10ff */
[----:B------:R0:W-:Y:S01]  /*27a0*/  STS [R5], R2 ;  /* 0x0000000205007388 */ /* 0x0001e20000000800 */
[----:B------:R-:W-:Y:S01]  /*27b0*/  LEA R6, R41, UR4, 0x2 ;  /* 0x0000000429067c11 */ /* 0x000fe2000f8e10ff */
[----:B------:R-:W-:Y:S01]  /*27c0*/  VIADD R9, R0, 0x200 ;  /* 0x0000020000097836 */ /* 0x000fe20000000000 */
[----:B------:R-:W-:Y:S01]  /*27d0*/  LEA R43, R43, UR4, 0x2 ;  /* 0x000000042b2b7c11 */ /* 0x000fe2000f8e10ff */
[----:B------:R1:W-:Y:S01]  /*27e0*/  STS [R4], R3 ;  /* 0x0000000304007388 */ /* 0x0003e20000000800 */
[----:B------:R-:W-:-:S02]  /*27f0*/  LEA R8, R45, UR4, 0x2 ;  /* 0x000000042d087c11 */ /* 0x000fc4000f8e10ff */
[----:B------:R-:W-:Y:S01]  /*2800*/  LEA R47, R47, UR4, 0x2 ;  /* 0x000000042f2f7c11 */ /* 0x000fe2000f8e10ff */
[----:B------:R-:W-:Y:S01]  /*2810*/  STS [R39], R12 ;  /* 0x0000000c27007388 */ /* 0x000fe20000000800 */
[----:B------:R-:W-:Y:S02]  /*2820*/  LEA R10, R49, UR4, 0x2 ;  /* 0x00000004310a7c11 */ /* 0x000fe4000f8e10ff */
[----:B------:R-:W-:Y:S01]  /*2830*/  LEA R51, R51, UR4, 0x2 ;  /* 0x0000000433337c11 */ /* 0x000fe2000f8e10ff */
[----:B------:R2:W-:Y:S01]  /*2840*/  STS [R6], R13 ;  /* 0x0000000d06007388 */ /* 0x0005e20000000800 */
[----:B0-----:R-:W-:Y:S02]  /*2850*/  LEA R2, R53, UR4, 0x2 ;  /* 0x0000000435027c11 */ /* 0x001fe4000f8e10ff */
[----:B------:R-:W-:Y:S01]  /*2860*/  LEA R55, R55, UR4, 0x2 ;  /* 0x0000000437377c11 */ /* 0x000fe2000f8e10ff */
[----:B------:R0:W-:Y:S01]  /*2870*/  STS [R43], R14 ;  /* 0x0000000e2b007388 */ /* 0x0001e20000000800 */
[----:B-1----:R-:W-:-:S02]  /*2880*/  LEA R4, R57, UR4, 0x2 ;  /* 0x0000000439047c11 */ /* 0x002fc4000f8e10ff */
[----:B------:R-:W-:Y:S01]  /*2890*/  LEA R59, R59, UR4, 0x2 ;  /* 0x000000043b3b7c11 */ /* 0x000fe2000f8e10ff */
[----:B------:R1:W-:Y:S01]  /*28a0*/  STS [R8], R15 ;  /* 0x0000000f08007388 */ /* 0x0003e20000000800 */
[----:B------:R-:W-:Y:S01]  /*28b0*/  LEA R61, R61, UR4, 0x2 ;  /* 0x000000043d3d7c11 */ /* 0x000fe2000f8e10ff */
[C---:B--2---:R-:W-:Y:S01]  /*28c0*/  VIADD R13, R0.reuse, 0x500 ;  /* 0x00000500000d7836 */ /* 0x044fe20000000000 */
[----:B------:R-:W-:Y:S01]  /*28d0*/  LEA R6, R63, UR4, 0x2 ;  /* 0x000000043f067c11 */ /* 0x000fe2000f8e10ff */
[----:B------:R2:W-:Y:S01]  /*28e0*/  STS [R47], R16 ;  /* 0x000000102f007388 */ /* 0x0005e20000000800 */
[----:B------:R-:W-:Y:S01]  /*28f0*/  LEA R65, R65, UR4, 0x2 ;  /* 0x0000000441417c11 */ /* 0x000fe2000f8e10ff */
[C---:B0-----:R-:W-:Y:S01]  /*2900*/  VIADD R14, R0.reuse, 0x600 ;  /* 0x00000600000e7836 */ /* 0x041fe20000000000 */
[----:B------:R-:W-:Y:S01]  /*2910*/  LEA R69, R69, UR4, 0x2 ;  /* 0x0000000445457c11 */ /* 0x000fe2000f8e10ff */
[----:B------:R0:W-:Y:S01]  /*2920*/  STS [R10], R17 ;  /* 0x000000110a007388 */ /* 0x0001e20000000800 */
[----:B------:R-:W-:Y:S01]  /*2930*/  LEA R71, R71, UR4, 0x2 ;  /* 0x0000000447477c11 */ /* 0x000fe2000f8e10ff */
[C---:B-1----:R-:W-:Y:S01]  /*2940*/  VIADD R15, R0.reuse, 0x700 ;  /* 0x00000700000f7836 */ /* 0x042fe20000000000 */
[----:B------:R-:W-:Y:S01]  /*2950*/  LEA R8, R67, UR4, 0x2 ;  /* 0x0000000443087c11 */ /* 0x000fe2000f8e10ff */
[----:B------:R-:W-:Y:S01]  /*2960*/  STS [R51], R18 ;  /* 0x0000001233007388 */ /* 0x000fe20000000800 */
[----:B------:R-:W1:Y:S01]  /*2970*/  LDCU.64 UR4, c[0x0][0x3a0] ;  /* 0x00007400ff0477ac */ /* 0x000e620008000a00 */
[C---:B------:R-:W-:Y:S01]  /*2980*/  LOP3.LUT R12, R0.reuse, 0x400, RZ, 0xfc, !PT ;  /* 0x00000400000c7812 */ /* 0x040fe200078efcff */
[C---:B--2---:R-:W-:Y:S01]  /*2990*/  VIADD R16, R0.reuse, 0xd00 ;  /* 0x00000d0000107836 */ /* 0x044fe20000000000 */
[----:B------:R2:W-:Y:S01]  /*29a0*/  STS [R2], R19 ;  /* 0x0000001302007388 */ /* 0x0005e20000000800 */
[----:B0-----:R-:W-:-:S03]  /*29b0*/  VIADD R10, R0, 0x300 ;  /* 0x00000300000a7836 */ /* 0x001fc60000000000 */
[----:B------:R-:W-:Y:S04]  /*29c0*/  STS [R55], R20 ;  /* 0x0000001437007388 */ /* 0x000fe80000000800 */
[----:B------:R-:W-:Y:S01]  /*29d0*/  STS [R4], R21 ;  /* 0x0000001504007388 */ /* 0x000fe20000000800 */
[----:B--2---:R-:W0:Y:S03]  /*29e0*/  LDC.64 R2, c[0x0][0x388] ;  /* 0x0000e200ff027b82 */ /* 0x004e260000000a00 */
[----:B------:R-:W-:Y:S01]  /*29f0*/  STS [R59], R22 ;  /* 0x000000163b007388 */ /* 0x000fe20000000800 */
[----:B-1----:R-:W-:-:S03]  /*2a00*/  ISETP.GE.U32.AND P2, PT, R7, UR4, PT ;  /* 0x0000000407007c0c */ /* 0x002fc6000bf46070 */
[----:B------:R-:W-:Y:S01]  /*2a10*/  STS [R61], R24 ;  /* 0x000000183d007388 */ /* 0x000fe20000000800 */
[----:B------:R-:W-:Y:S02]  /*2a20*/  ISETP.GE.U32.AND P3, PT, R9, UR4, PT ;  /* 0x0000000409007c0c */ /* 0x000fe4000bf66070 */
[----:B------:R-:W-:Y:S01]  /*2a30*/  ISETP.GE.U32.AND P6, PT, R10, UR4, PT ;  /* 0x000000040a007c0c */ /* 0x000fe2000bfc6070 */
[----:B------:R-:W-:Y:S01]  /*2a40*/  STS [R6], R25 ;  /* 0x0000001906007388 */ /* 0x000fe20000000800 */
[----:B------:R-:W-:Y:S02]  /*2a50*/  ISETP.GE.U32.AND.EX P3, PT, RZ, UR5, PT, P3 ;  /* 0x00000005ff007c0c */ /* 0x000fe4000bf66130 */
[----:B------:R-:W-:Y:S01]  /*2a60*/  ISETP.GE.U32.AND.EX P2, PT, RZ, UR5, PT, P2 ;  /* 0x00000005ff007c0c */ /* 0x000fe2000bf46120 */
[----:B------:R-:W-:Y:S01]  /*2a70*/  STS [R65], R26 ;  /* 0x0000001a41007388 */ /* 0x000fe20000000800 */
[----:B------:R-:W-:Y:S02]  /*2a80*/  ISETP.GE.U32.AND P1, PT, R13, UR4, PT ;  /* 0x000000040d007c0c */ /* 0x000fe4000bf26070 */
[----:B------:R-:W-:Y:S01]  /*2a90*/  ISETP.GE.U32.AND.EX P6, PT, RZ, UR5, PT, P6 ;  /* 0x00000005ff007c0c */ /* 0x000fe2000bfc6160 */
[----:B------:R-:W-:Y:S01]  /*2aa0*/  STS [R8], R27 ;  /* 0x0000001b08007388 */ /* 0x000fe20000000800 */
[----:B------:R-:W-:-:S02]  /*2ab0*/  ISETP.GE.U32.AND.EX P1, PT, RZ, UR5, PT, P1 ;  /* 0x00000005ff007c0c */ /* 0x000fc4000bf26110 */
[----:B------:R-:W-:Y:S01]  /*2ac0*/  ISETP.GE.U32.AND P5, PT, R12, UR4, PT ;  /* 0x000000040c007c0c */ /* 0x000fe2000bfa6070 */
[----:B------:R-:W-:Y:S01]  /*2ad0*/  STS [R69], R28 ;  /* 0x0000001c45007388 */ /* 0x000fe20000000800 */
[----:B------:R-:W-:Y:S01]  /*2ae0*/  ISETP.GE.U32.AND P4, PT, R15, UR4, PT ;  /* 0x000000040f007c0c */ /* 0x000fe2000bf86070 */
[----:B0-----:R-:W-:Y:S01]  /*2af0*/  IMAD.WIDE.U32 R2, R0, 0x4, R2 ;  /* 0x0000000400027825 */ /* 0x001fe200078e0002 */
[----:B------:R-:W-:Y:S01]  /*2b00*/  ISETP.GE.U32.AND.EX P5, PT, RZ, UR5, PT, P5 ;  /* 0x00000005ff007c0c */ /* 0x000fe2000bfa6150 */
[----:B------:R-:W-:Y:S01]  /*2b10*/  STS [R71], R30 ;  /* 0x0000001e47007388 */ /* 0x000fe20000000800 */
[----:B------:R-:W-:Y:S01]  /*2b20*/  BAR.SYNC.DEFER_BLOCKING 0x0 ;  /* 0x0000000000007b1d */ /* 0x000fe20000010000 */
[----:B------:R-:W-:Y:S01]  /*2b30*/  ISETP.GE.U32.AND P0, PT, R14, UR4, PT ;  /* 0x000000040e007c0c */ /* 0x000fe2000bf06070 */
[C---:B------:R-:W-:Y:S01]  /*2b40*/  VIADD R14, R0.reuse, 0x900 ;  /* 0x00000900000e7836 */ /* 0x040fe20000000000 */
[----:B------:R-:W-:Y:S02]  /*2b50*/  LOP3.LUT R12, R0, 0x800, RZ, 0xfc, !PT ;  /* 0x00000800000c7812 */ /* 0x000fe400078efcff */
[----:B------:R-:W-:-:S02]  /*2b60*/  ISETP.GE.U32.AND.EX P0, PT, RZ, UR5, PT, P0 ;  /* 0x00000005ff007c0c */ /* 0x000fc4000bf06100 */
[----:B------:R-:W-:Y:S01]  /*2b70*/  ISETP.GE.U32.AND.EX P4, PT, RZ, UR5, PT, P4 ;  /* 0x00000005ff007c0c */ /* 0x000fe2000bf86140 */
[----:B------:R-:W0:Y:S04]  /*2b80*/  LDS R5, [R33+0x800] ;  /* 0x0008000021057984 */ /* 0x000e280000000800 */
[----:B------:R-:W1:Y:S04]  /*2b90*/  LDS R4, [R33+0x400] ;  /* 0x0004000021047984 */ /* 0x000e680000000800 */
[----:B------:R-:W2:Y:S04]  /*2ba0*/  LDS R6, [R33+0xc00] ;  /* 0x000c000021067984 */ /* 0x000ea80000000800 */
[----:B------:R-:W3:Y:S04]  /*2bb0*/  LDS R8, [R33+0x1400] ;  /* 0x0014000021087984 */ /* 0x000ee80000000800 */
[----:B------:R-:W4:Y:S04]  /*2bc0*/  LDS R7, [R33+0x1000] ;  /* 0x0010000021077984 */ /* 0x000f280000000800 */
[----:B------:R-:W5:Y:S04]  /*2bd0*/  LDS R9, [R33+0x1800] ;  /* 0x0018000021097984 */ /* 0x000f680000000800 */
[----:B------:R-:W5:Y:S01]  /*2be0*/  LDS R10, [R33+0x1c00] ;  /* 0x001c0000210a7984 */ /* 0x000f620000000800 */
[----:B0-----:R-:W-:-:S03]  /*2bf0*/  @!P3 LOP3.LUT R13, R5, 0x80000000, RZ, 0x3c, !PT ;  /* 0x80000000050db812 */ /* 0x001fc600078e3cff */
[----:B------:R-:W-:Y:S01]  /*2c00*/  LDS R5, [R33+0x2400] ;  /* 0x0024000021057984 */ /* 0x000fe20000000800 */
[----:B-1----:R-:W-:-:S03]  /*2c10*/  @!P2 LOP3.LUT R11, R4, 0x80000000, RZ, 0x3c, !PT ;  /* 0x80000000040ba812 */ /* 0x002fc600078e3cff */
[----:B------:R-:W0:Y:S01]  /*2c20*/  LDS R4, [R33+0x2000] ;  /* 0x0020000021047984 */ /* 0x000e220000000800 */
[----:B--2---:R-:W-:-:S03]  /*2c30*/  @!P6 LOP3.LUT R15, R6, 0x80000000, RZ, 0x3c, !PT ;  /* 0x80000000060fe812 */ /* 0x004fc600078e3cff */
[----:B------:R-:W-:Y:S01]  /*2c40*/  @!P2 STG.E desc[UR8][R2.64+0x400], R11 ;  /* 0x0004000b0200a986 */ /* 0x000fe2000c101908 */
[----:B------:R-:W-:Y:S01]  /*2c50*/  ISETP.GE.U32.AND P2, PT, R12, UR4, PT ;  /* 0x000000040c007c0c */ /* 0x000fe2000bf46070 */
[----:B------:R-:W-:Y:S01]  /*2c60*/  VIADD R12, R0, 0xa00 ;  /* 0x00000a00000c7836 */ /* 0x000fe20000000000 */
[----:B---3--:R-:W-:Y:S01]  /*2c70*/  @!P1 LOP3.LUT R19, R8, 0x80000000, RZ, 0x3c, !PT ;  /* 0x8000000008139812 */ /* 0x008fe200078e3cff */
[----:B------:R-:W-:Y:S01]  /*2c80*/  LDS R11, [R33+0x2800] ;  /* 0x00280000210b7984 */ /* 0x000fe20000000800 */
[----:B------:R-:W-:Y:S02]  /*2c90*/  ISETP.GE.U32.AND.EX P2, PT, RZ, UR5, PT, P2 ;  /* 0x00000005ff007c0c */ /* 0x000fe4000bf46120 */
[----:B----4-:R-:W-:Y:S01]  /*2ca0*/  @!P5 LOP3.LUT R17, R7, 0x80000000, RZ, 0x3c, !PT ;  /* 0x800000000711d812 */ /* 0x010fe200078e3cff */
[----:B------:R-:W-:Y:S01]  /*2cb0*/  LDS R6, [R33+0x2c00] ;  /* 0x002c000021067984 */ /* 0x000fe20000000800 */
[----:B-----5:R-:W-:-:S03]  /*2cc0*/  @!P0 LOP3.LUT R21, R9, 0x80000000, RZ, 0x3c, !PT ;  /* 0x8000000009158812 */ /* 0x020fc600078e3cff */
[----:B------:R-:W-:Y:S01]  /*2cd0*/  @!P1 STG.E desc[UR8][R2.64+0x1400], R19 ;  /* 0x0014001302009986 */ /* 0x000fe2000c101908 */
[----:B------:R-:W-:-:S03]  /*2ce0*/  ISETP.GE.U32.AND P1, PT, R0, UR4, PT ;  /* 0x0000000400007c0c */ /* 0x000fc6000bf26070 */
[----:B------:R-:W1:Y:S01]  /*2cf0*/  LDS R7, [R33+0x3000] ;  /* 0x0030000021077984 */ /* 0x000e620000000800 */
[----:B------:R-:W-:-:S03]  /*2d00*/  ISETP.GE.U32.AND.EX P1, PT, RZ, UR5, PT, P1 ;  /* 0x00000005ff007c0c */ /* 0x000fc6000bf26110 */
[----:B------:R-:W-:Y:S01]  /*2d10*/  @!P3 STG.E desc[UR8][R2.64+0x800], R13 ;  /* 0x0008000d0200b986 */ /* 0x000fe2000c101908 */
[----:B------:R-:W-:Y:S01]  /*2d20*/  ISETP.GE.U32.AND P3, PT, R14, UR4, PT ;  /* 0x000000040e007c0c */ /* 0x000fe2000bf66070 */
[----:B------:R-:W-:Y:S02]  /*2d30*/  VIADD R14, R0, 0xb00 ;  /* 0x00000b00000e7836 */ /* 0x000fe40000000000 */
[----:B------:R2:W-:Y:S01]  /*2d40*/  @!P6 STG.E desc[UR8][R2.64+0xc00], R15 ;  /* 0x000c000f0200e986 */ /* 0x0005e2000c101908 */
[----:B------:R-:W-:Y:S02]  /*2d50*/  ISETP.GE.U32.AND P6, PT, R12, UR4, PT ;  /* 0x000000040c007c0c */ /* 0x000fe4000bfc6070 */
[----:B------:R-:W-:Y:S01]  /*2d60*/  LOP3.LUT R12, R0, 0xc00, RZ, 0xfc, !PT ;  /* 0x00000c00000c7812 */ /* 0x000fe200078efcff */
[----:B------:R0:W-:Y:S01]  /*2d70*/  @!P5 STG.E desc[UR8][R2.64+0x1000], R17 ;  /* 0x001000110200d986 */ /* 0x0001e2000c101908 */
[----:B------:R-:W-:Y:S02]  /*2d80*/  ISETP.GE.U32.AND.EX P3, PT, RZ, UR5, PT, P3 ;  /* 0x00000005ff007c0c */ /* 0x000fe4000bf66130 */
[----:B------:R-:W-:Y:S01]  /*2d90*/  ISETP.GE.U32.AND P5, PT, R14, UR4, PT ;  /* 0x000000040e007c0c */ /* 0x000fe2000bfa6070 */
[----:B------:R-:W-:Y:S01]  /*2da0*/  @!P0 STG.E desc[UR8][R2.64+0x1800], R21 ;  /* 0x0018001502008986 */ /* 0x000fe2000c101908 */
[----:B------:R-:W-:-:S02]  /*2db0*/  ISETP.GE.U32.AND P0, PT, R12, UR4, PT ;  /* 0x000000040c007c0c */ /* 0x000fc4000bf06070 */
[----:B--2---:R-:W-:Y:S01]  /*2dc0*/  @!P4 LOP3.LUT R15, R10, 0x80000000, RZ, 0x3c, !PT ;  /* 0x800000000a0fc812 */ /* 0x004fe200078e3cff */
[----:B------:R-:W2:Y:S01]  /*2dd0*/  LDS R8, [R33+0x3400] ;  /* 0x0034000021087984 */ /* 0x000ea20000000800 */
[----:B------:R-:W-:Y:S02]  /*2de0*/  ISETP.GE.U32.AND.EX P0, PT, RZ, UR5, PT, P0 ;  /* 0x00000005ff007c0c */ /* 0x000fe4000bf06100 */
[----:B0-----:R-:W-:Y:S01]  /*2df0*/  @!P2 LOP3.LUT R17, R4, 0x80000000, RZ, 0x3c, !PT ;  /* 0x800000000411a812 */ /* 0x001fe200078e3cff */
[----:B------:R-:W0:Y:S02]  /*2e00*/  LDS R9, [R33+0x3800] ;  /* 0x0038000021097984 */ /* 0x000e240000000800 */
[----:B------:R-:W-:Y:S01]  /*2e10*/  @!P3 LOP3.LUT R5, R5, 0x80000000, RZ, 0x3c, !PT ;  /* 0x800000000505b812 */ /* 0x000fe200078e3cff */
[----:B------:R-:W-:Y:S01]  /*2e20*/  VIADD R4, R0, 0xe00 ;  /* 0x00000e0000047836 */ /* 0x000fe20000000000 */
[----:B------:R-:W3:Y:S04]  /*2e30*/  LDS R10, [R33+0x3c00] ;  /* 0x003c0000210a7984 */ /* 0x000ee80000000800 */
[----:B------:R-:W4:Y:S04]  /*2e40*/  LDS R12, [R33+0x4000] ;  /* 0x00400000210c7984 */ /* 0x000f280000000800 */
[----:B------:R-:W5:Y:S01]  /*2e50*/  LDS R13, [R33+0x4400] ;  /* 0x00440000210d7984 */ /* 0x000f620000000800 */
[----:B-1----:R-:W-:-:S03]  /*2e60*/  @!P0 LOP3.LUT R7, R7, 0x80000000, RZ, 0x3c, !PT ;  /* 0x8000000007078812 */ /* 0x002fc600078e3cff */
[----:B------:R-:W1:Y:S04]  /*2e70*/  @!P1 LDS R14, [R33] ;  /* 0x00000000210e9984 */ /* 0x000e680000000800 */
[----:B------:R2:W-:Y:S01]  /*2e80*/  @!P4 STG.E desc[UR8][R2.64+0x1c00], R15 ;  /* 0x001c000f0200c986 */ /* 0x0005e2000c101908 */
[----:B------:R-:W-:Y:S02]  /*2e90*/  ISETP.GE.U32.AND.EX P4, PT, RZ, UR5, PT, P6 ;  /* 0x00000005ff007c0c */ /* 0x000fe4000bf86160 */
[----:B------:R-:W-:Y:S01]  /*2ea0*/  ISETP.GE.U32.AND.EX P6, PT, RZ, UR5, PT, P5 ;  /* 0x00000005ff007c0c */ /* 0x000fe2000bfc6150 */
[----:B------:R-:W-:Y:S01]  /*2eb0*/  @!P3 STG.E desc[UR8][R2.64+0x2400], R5 ;  /* 0x002400050200b986 */ /* 0x000fe2000c101908 */
[----:B------:R-:W-:-:S03]  /*2ec0*/  ISETP.GE.U32.AND P5, PT, R16, UR4, PT ;  /* 0x0000000410007c0c */ /* 0x000fc6000bfa6070 */
[----:B------:R0:W-:Y:S01]  /*2ed0*/  @!P2 STG.E desc[UR8][R2.64+0x2000], R17 ;  /* 0x002000110200a986 */ /* 0x0001e2000c101908 */
[----:B------:R-:W-:Y:S02]  /*2ee0*/  ISETP.GE.U32.AND P2, PT, R4, UR4, PT ;  /* 0x0000000404007c0c */ /* 0x000fe4000bf46070 */
[C---:B------:R-:W-:Y:S01]  /*2ef0*/  LOP3.LUT R4, R0.reuse, 0x1000, RZ, 0xfc, !PT ;  /* 0x0000100000047812 */ /* 0x040fe200078efcff */
[----:B--2---:R-:W-:Y:S01]  /*2f00*/  VIADD R15, R0, 0xf00 ;  /* 0x00000f00000f7836 */ /* 0x004fe20000000000 */
[----:B------:R-:W-:Y:S01]  /*2f10*/  ISETP.GE.U32.AND.EX P5, PT, RZ, UR5, PT, P5 ;  /* 0x00000005ff007c0c */ /* 0x000fe2000bfa6150 */
[----:B------:R-:W-:Y:S01]  /*2f20*/  @!P0 STG.E desc[UR8][R2.64+0x3000], R7 ;  /* 0x0030000702008986 */ /* 0x000fe2000c101908 */
[----:B------:R-:W-:Y:S02]  /*2f30*/  @!P4 LOP3.LUT R11, R11, 0x80000000, RZ, 0x3c, !PT ;  /* 0x800000000b0bc812 */ /* 0x000fe400078e3cff */
[----:B------:R-:W-:Y:S02]  /*2f40*/  ISETP.GE.U32.AND P3, PT, R15, UR4, PT ;  /* 0x000000040f007c0c */ /* 0x000fe4000bf66070 */
[----:B------:R-:W-:Y:S01]  /*2f50*/  @!P6 LOP3.LUT R15, R6, 0x80000000, RZ, 0x3c, !PT ;  /* 0x80000000060fe812 */ /* 0x000fe200078e3cff */
[----:B------:R-:W-:Y:S01]  /*2f60*/  VIADD R6, R0, 0x1100 ;  /* 0x0000110000067836 */ /* 0x000fe20000000000 */
[----:B------:R3:W-:Y:S01]  /*2f70*/  @!P4 STG.E desc[UR8][R2.64+0x2800], R11 ;  /* 0x0028000b0200c986 */ /* 0x0007e2000c101908 */
[----:B------:R-:W-:Y:S01]  /*2f80*/  ISETP.GE.U32.AND P4, PT, R4, UR4, PT ;  /* 0x0000000404007c0c */ /* 0x000fe2000bf86070 */
[----:B------:R-:W-:Y:S01]  /*2f90*/  VIADD R0, R0, 0x1200 ;  /* 0x0000120000007836 */ /* 0x000fe20000000000 */
[----:B------:R-:W-:Y:S01]  /*2fa0*/  ISETP.GE.U32.AND.EX P2, PT, RZ, UR5, PT, P2 ;  /* 0x00000005ff007c0c */ /* 0x000fe2000bf46120 */
[----:B------:R4:W-:Y:S01]  /*2fb0*/  @!P6 STG.E desc[UR8][R2.64+0x2c00], R15 ;  /* 0x002c000f0200e986 */ /* 0x0009e2000c101908 */
[----:B------:R-:W-:-:S02]  /*2fc0*/  ISETP.GE.U32.AND P6, PT, R6, UR4, PT ;  /* 0x0000000406007c0c */ /* 0x000fc4000bfc6070 */
[----:B------:R-:W-:Y:S02]  /*2fd0*/  ISETP.GE.U32.AND.EX P3, PT, RZ, UR5, PT, P3 ;  /* 0x00000005ff007c0c */ /* 0x000fe4000bf66130 */
[----:B------:R-:W-:Y:S02]  /*2fe0*/  ISETP.GE.U32.AND.EX P4, PT, RZ, UR5, PT, P4 ;  /* 0x00000005ff007c0c */ /* 0x000fe4000bf86140 */
[----:B------:R-:W-:Y:S02]  /*2ff0*/  ISETP.GE.U32.AND.EX P6, PT, RZ, UR5, PT, P6 ;  /* 0x00000005ff007c0c */ /* 0x000fe4000bfc6160 */
[----:B------:R-:W-:Y:S02]  /*3000*/  ISETP.GE.U32.AND P0, PT, R0, UR4, PT ;  /* 0x0000000400007c0c */ /* 0x000fe4000bf06070 */
[----:B0-----:R-:W-:Y:S02]  /*3010*/  @!P5 LOP3.LUT R17, R8, 0x80000000, RZ, 0x3c, !PT ;  /* 0x800000000811d812 */ /* 0x001fe400078e3cff */
[----:B------:R-:W-:-:S02]  /*3020*/  ISETP.GE.U32.AND.EX P0, PT, RZ, UR5, PT, P0 ;  /* 0x00000005ff007c0c */ /* 0x000fc4000bf06100 */
[----:B------:R-:W-:Y:S01]  /*3030*/  @!P2 LOP3.LUT R9, R9, 0x80000000, RZ, 0x3c, !PT ;  /* 0x800000000909a812 */ /* 0x000fe200078e3cff */
[----:B------:R0:W-:Y:S01]  /*3040*/  @!P5 STG.E desc[UR8][R2.64+0x3400], R17 ;  /* 0x003400110200d986 */ /* 0x0001e2000c101908 */
[----:B---3--:R-:W-:Y:S02]  /*3050*/  @!P3 LOP3.LUT R11, R10, 0x80000000, RZ, 0x3c, !PT ;  /* 0x800000000a0bb812 */ /* 0x008fe400078e3cff */
[----:B----4-:R-:W-:Y:S01]  /*3060*/  @!P4 LOP3.LUT R15, R12, 0x80000000, RZ, 0x3c, !PT ;  /* 0x800000000c0fc812 */ /* 0x010fe200078e3cff */
[----:B------:R0:W-:Y:S01]  /*3070*/  @!P2 STG.E desc[UR8][R2.64+0x3800], R9 ;  /* 0x003800090200a986 */ /* 0x0001e2000c101908 */
[----:B-----5:R-:W-:Y:S02]  /*3080*/  @!P6 LOP3.LUT R13, R13, 0x80000000, RZ, 0x3c, !PT ;  /* 0x800000000d0de812 */ /* 0x020fe400078e3cff */
[----:B-1----:R-:W-:Y:S01]  /*3090*/  @!P1 LOP3.LUT R5, R14, 0x80000000, RZ, 0x3c, !PT ;  /* 0x800000000e059812 */ /* 0x002fe200078e3cff */
[----:B------:R0:W-:Y:S04]  /*30a0*/  @!P3 STG.E desc[UR8][R2.64+0x3c00], R11 ;  /* 0x003c000b0200b986 */ /* 0x0001e8000c101908 */
[----:B------:R0:W-:Y:S04]  /*30b0*/  @!P4 STG.E desc[UR8][R2.64+0x4000], R15 ;  /* 0x0040000f0200c986 */ /* 0x0001e8000c101908 */
[----:B------:R0:W-:Y:S04]  /*30c0*/  @!P6 STG.E desc[UR8][R2.64+0x4400], R13 ;  /* 0x0044000d0200e986 */ /* 0x0001e8000c101908 */
[----:B------:R0:W-:Y:S01]  /*30d0*/  @!P1 STG.E desc[UR8][R2.64], R5 ;  /* 0x0000000502009986 */ /* 0x0001e2000c101908 */
[----:B------:R-:W-:Y:S05]  /*30e0*/  @P0 EXIT ;  /* 0x000000000000094d */ /* 0x000fea0003800000 */
[----:B------:R-:W0:Y:S02]  /*30f0*/  LDS R33, [R33+0x4800] ;  /* 0x0048000021217984 */ /* 0x000e240000000800 */
[----:B0-----:R-:W-:-:S05]  /*3100*/  LOP3.LUT R5, R33, 0x80000000, RZ, 0x3c, !PT ;  /* 0x8000000021057812 */ /* 0x001fca00078e3cff */
[----:B------:R-:W-:Y:S01]  /*3110*/  STG.E desc[UR8][R2.64+0x4800], R5 ;  /* 0x0048000502007986 */ /* 0x000fe2000c101908 */
[----:B------:R-:W-:Y:S05]  /*3120*/  EXIT ;  /* 0x000000000000794d */ /* 0x000fea0003800000 */
.L_x_221:
        /* <DEDUP_REMOVED lines=13> */
.L_x_270:


//--------------------- .text._ZN3cub18CUB_300001_SM_10006detail9transform16transform_kernelINS2_10policy_hubILb1EN4cuda3std3__45tupleIJN6thrust24THRUST_300001_SM_1000_NS6detail15normal_iteratorINSA_10device_ptrIiEEEEEEEE10policy1000El13SortTransformSF_JPiEEEvT0_iT1_T2_DpNS2_10kernel_argIT3_EE --------------------------
	.section	.text._ZN3cub18CUB_300001_SM_10006detail9transform16transform_kernelINS2_10policy_hubILb1EN4cuda3std3__45tupleIJN6thrust24THRUST_300001_SM_1000_NS6detail15normal_iteratorINSA_10device_ptrIiEEEEEEEE10policy1000El13SortTransformSF_JPiEEEvT0_iT1_T2_DpNS2_10kernel_argIT3_EE,"ax",@progbits
	.align	128
        .global         _ZN3cub18CUB_300001_SM_10006detail9transform16transform_kernelINS2_10policy_hubILb1EN4cuda3std3__45tupleIJN6thrust24THRUST_300001_SM_1000_NS6detail15normal_iteratorINSA_10device_ptrIiEEEEEEEE10policy1000El13SortTransformSF_JPiEEEvT0_iT1_T2_DpNS2_10kernel_argIT3_EE
        .type           _ZN3cub18CUB_300001_SM_10006detail9transform16transform_kernelINS2_10policy_hubILb1EN4cuda3std3__45tupleIJN6thrust24THRUST_300001_SM_1000_NS6detail15normal_iteratorINSA_10device_ptrIiEEEEEEEE10policy1000El13SortTransformSF_JPiEEEvT0_iT1_T2_DpNS2_10kernel_argIT3_EE,@function
        .size           _ZN3cub18CUB_300001_SM_10006detail9transform16transform_kernelINS2_10policy_hubILb1EN4cuda3std3__45tupleIJN6thrust24THRUST_300001_SM_1000_NS6detail15normal_iteratorINSA_10device_ptrIiEEEEEEEE10policy1000El13SortTransformSF_JPiEEEvT0_iT1_T2_DpNS2_10kernel_argIT3_EE,(.L_x_271 - _ZN3cub18CUB_300001_SM_10006detail9transform16transform_kernelINS2_10policy_hubILb1EN4cuda3std3__45tupleIJN6thrust24THRUST_300001_SM_1000_NS6detail15normal_iteratorINSA_10device_ptrIiEEEEEEEE10policy1000El13SortTransformSF_JPiEEEvT0_iT1_T2_DpNS2_10kernel_argIT3_EE)
        .other          _ZN3cub18CUB_300001_SM_10006detail9transform16transform_kernelINS2_10policy_hubILb1EN4cuda3std3__45tupleIJN6thrust24THRUST_300001_SM_1000_NS6detail15normal_iteratorINSA_10device_ptrIiEEEEEEEE10policy1000El13SortTransformSF_JPiEEEvT0_iT1_T2_DpNS2_10kernel_argIT3_EE,@"STO_CUDA_ENTRY STV_DEFAULT"
_ZN3cub18CUB_300001_SM_10006detail9transform16transform_kernelINS2_10policy_hubILb1EN4cuda3std3__45tupleIJN6thrust24THRUST_300001_SM_1000_NS6detail15normal_iteratorINSA_10device_ptrIiEEEEEEEE10policy1000El13SortTransformSF_JPiEEEvT0_iT1_T2_DpNS2_10kernel_argIT3_EE:
.text._ZN3cub18CUB_300001_SM_10006detail9transform16transform_kernelINS2_10policy_hubILb1EN4cuda3std3__45tupleIJN6thrust24THRUST_300001_SM_1000_NS6detail15normal_iteratorINSA_10device_ptrIiEEEEEEEE10policy1000El13SortTransformSF_JPiEEEvT0_iT1_T2_DpNS2_10kernel_argIT3_EE:
[----:B------:R-:W-:Y:S08]  /*0000*/  LDC R1, c[0x0][0x37c] ;  /* 0x0000df00ff017b82 */ /* 0x000ff00000000800 */
[----:B------:R-:W0:Y:S01]  /*0010*/  LDC R0, c[0x0][0x388] ;  /* 0x0000e200ff007b82 */ /* 0x000e220000000800 */
[----:B------:R-:W1:Y:S01]  /*0020*/  LDCU.64 UR6, c[0x0][0x380] ;  /* 0x00007000ff0677ac */ /* 0x000e620008000a00 */
[----:B------:R-:W2:Y:S01]  /*0030*/  S2R R7, SR_TID.X ;  /* 0x0000000000077919 */ /* 0x000ea20000002100 */
[----:B------:R-:W-:Y:S05]  /*0040*/  BSSY.RECONVERGENT B0, `(.L_x_222) ;  /* 0x000001a000007945 */ /* 0x000fea0003800200 */
[----:B------:R-:W3:Y:S01]  /*0050*/  S2UR UR4, SR_CTAID.X ;  /* 0x00000000000479c3 */ /* 0x000ee20000002500 */
[----:B0-----:R-:W-:-:S05]  /*0060*/  IMAD.SHL.U32 R5, R0, 0x80, RZ ;  /* 0x0000008000057824 */ /* 0x001fca00078e00ff */
[----:B------:R-:W-:Y:S01]  /*0070*/  SHF.R.S32.HI R4, RZ, 0x1f, R5 ;  /* 0x0000001fff047819 */ /* 0x000fe20000011405 */
[----:B---3--:R-:W-:-:S04]  /*0080*/  IMAD.WIDE.U32 R2, R5, UR4, RZ ;  /* 0x0000000405027c25 */ /* 0x008fc8000f8e00ff */
[----:B------:R-:W-:Y:S01]  /*0090*/  IMAD R13, R4, UR4, RZ ;  /* 0x00000004040d7c24 */ /* 0x000fe2000f8e02ff */
[----:B-1----:R-:W-:Y:S01]  /*00a0*/  IADD3 R6, P1, PT, -R2, UR6, RZ ;  /* 0x0000000602067c10 */ /* 0x002fe2000ff3e1ff */
[----:B--2---:R-:W-:Y:S02]  /*00b0*/  IMAD.SHL.U32 R11, R7, 0x80, RZ ;  /* 0x00000080070b7824 */ /* 0x004fe400078e00ff */
[----:B------:R-:W-:Y:S01]  /*00c0*/  IMAD.IADD R13, R3, 0x1, R13 ;  /* 0x00000001030d7824 */ /* 0x000fe200078e020d */
[----:B------:R-:W-:-:S04]  /*00d0*/  ISETP.LT.U32.AND P0, PT, R6, R5, PT ;  /* 0x000000050600720c */ /* 0x000fc80003f01070 */
[----:B------:R-:W-:-:S04]  /*00e0*/  IADD3.X R9, PT, PT, ~R13, UR7, RZ, P1, !PT ;  /* 0x000000070d097c10 */ /* 0x000fc80008ffe5ff */
[----:B------:R-:W-:-:S04]  /*00f0*/  ISETP.LT.AND.EX P0, PT, R9, R4, PT, P0 ;  /* 0x000000040900720c */ /* 0x000fc80003f01300 */
[----:B------:R-:W-:-:S04]  /*0100*/  SEL R6, R6, R5, P0 ;  /* 0x0000000506067207 */ /* 0x000fc80000000000 */
[----:B------:R-:W-:-:S04]  /*0110*/  SHF.L.U32 R4, R6, 0x2, RZ ;  /* 0x0000000206047819 */ /* 0x000fc800000006ff */
[----:B------:R-:W-:-:S13]  /*0120*/  ISETP.GE.AND P0, PT, R11, R4, PT ;  /* 0x000000040b00720c */ /* 0x000fda0003f06270 */
[----:B------:R-:W-:Y:S05]  /*0130*/  @P0 BRA `(.L_x_223) ;  /* 0x0000000000280947 */ /* 0x000fea0003800000 */
[----:B------:R-:W0:Y:S02]  /*0140*/  LDC.64 R8, c[0x0][0x398] ;  /* 0x0000e600ff087b82 */ /* 0x000e240000000a00 */
[----:B0-----:R-:W-:-:S04]  /*0150*/  LEA R8, P0, R2, R8, 0x2 ;  /* 0x0000000802087211 */ /* 0x001fc800078010ff */
[----:B------:R-:W-:-:S03]  /*0160*/  LEA.HI.X R9, R2, R9, R13, 0x2, P0 ;  /* 0x0000000902097211 */ /* 0x000fc600000f140d */
[----:B------:R-:W-:-:S07]  /*0170*/  IMAD.WIDE.U32 R8, R7, 0x80, R8 ;  /* 0x0000008007087825 */ /* 0x000fce00078e0008 */
.L_x_224:
[----:B------:R-:W-:Y:S01]  /*0180*/  VIADD R11, R11, 0x4000 ;  /* 0x000040000b0b7836 */ /* 0x000fe20000000000 */
[----:B------:R0:W-:Y:S04]  /*0190*/  CCTL.E.PF2 [R8] ;  /* 0x000000000800798f */ /* 0x0001e80000800100 */
[----:B------:R-:W-:Y:S02]  /*01a0*/  ISETP.GE.AND P0, PT, R11, R4, PT ;  /* 0x000000040b00720c */ /* 0x000fe40003f06270 */
[----:B0-----:R-:W-:-:S05]  /*01b0*/  IADD3 R8, P1, PT, R8, 0x4000, RZ ;  /* 0x0000400008087810 */ /* 0x001fca0007f3e0ff */
[----:B------:R-:W-:-:S06]  /*01c0*/  IMAD.X R9, RZ, RZ, R9, P1 ;  /* 0x000000ffff097224 */ /* 0x000fcc00008e0609 */
[----:B------:R-:W-:Y:S05]  /*01d0*/  @!P0 BRA `(.L_x_224) ;  /* 0xfffffffc00e88947 */ /* 0x000fea000383ffff */
.L_x_223:
[----:B------:R-:W-:Y:S05]  /*01e0*/  BSYNC.RECONVERGENT B0 ;  /* 0x0000000000007941 */ /* 0x000fea0003800200 */
.L_x_222:
[----:B------:R-:W0:Y:S01]  /*01f0*/  LDCU.128 UR8, c[0x0][0x390] ;  /* 0x00007200ff0877ac */ /* 0x000e220008000c00 */
[----:B------:R-:W-:Y:S02]  /*0200*/  ISETP.NE.AND P0, PT, R5, R6, PT ;  /* 0x000000060500720c */ /* 0x000fe40003f05270 */
[C---:B------:R-:W-:Y:S01]  /*0210*/  SHF.L.U32 R3, R2.reuse, 0x2, RZ ;  /* 0x0000000202037819 */ /* 0x040fe200000006ff */
[----:B------:R-:W1:Y:S01]  /*0220*/  LDCU.64 UR4, c[0x0][0x358] ;  /* 0x00006b00ff0477ac */ /* 0x000e620008000a00 */
[----:B------:R-:W-:Y:S02]  /*0230*/  SHF.L.U64.HI R8, R2, 0x2, R13 ;  /* 0x0000000202087819 */ /* 0x000fe4000001020d */
[C---:B0-----:R-:W-:Y:S02]  /*0240*/  IADD3 R4, P1, PT, R3.reuse, UR10, RZ ;  /* 0x0000000a03047c10 */ /* 0x041fe4000ff3e0ff */
[----:B------:R-:W-:Y:S02]  /*0250*/  IADD3 R2, P2, PT, R3, UR8, RZ ;  /* 0x0000000803027c10 */ /* 0x000fe4000ff5e0ff */
[----:B------:R-:W-:-:S02]  /*0260*/  IADD3.X R5, PT, PT, R8, UR11, RZ, P1, !PT ;  /* 0x0000000b08057c10 */ /* 0x000fc40008ffe4ff */
[----:B------:R-:W-:Y:S01]  /*0270*/  IADD3.X R3, PT, PT, R8, UR9, RZ, P2, !PT ;  /* 0x0000000908037c10 */ /* 0x000fe200097fe4ff */
[----:B-1----:R-:W-:Y:S08]  /*0280*/  @!P0 BRA `(.L_x_225) ;  /* 0x0000000800ec8947 */ /* 0x002ff00003800000 */
[----:B------:R-:W-:-:S13]  /*0290*/  ISETP.GE.AND P0, PT, R0, 0x1, PT ;  /* 0x000000010000780c */ /* 0x000fda0003f06270 */
[----:B------:R-:W-:Y:S05]  /*02a0*/  @!P0 EXIT ;  /* 0x000000000000894d */ /* 0x000fea0003800000 */
[C---:B------:R-:W-:Y:S01]  /*02b0*/  ISETP.GE.U32.AND P0, PT, R0.reuse, 0x8, PT ;  /* 0x000000080000780c */ /* 0x040fe20003f06070 */
[----:B------:R-:W-:Y:S01]  /*02c0*/  IMAD.MOV.U32 R8, RZ, RZ, RZ ;  /* 0x000000ffff087224 */ /* 0x000fe200078e00ff */
[----:B------:R-:W-:-:S11]  /*02d0*/  LOP3.LUT R18, R0, 0x7, RZ, 0xc0, !PT ;  /* 0x0000000700127812 */ /* 0x000fd600078ec0ff */
[----:B------:R-:W-:Y:S05]  /*02e0*/  @!P0 BRA `(.L_x_226) ;  /* 0x0000000400cc8947 */ /* 0x000fea0003800000 */
[----:B------:R-:W-:-:S13]  /*02f0*/  ISETP.GE.AND P1, PT, R7, R6, PT ;  /* 0x000000060700720c */ /* 0x000fda0003f26270 */
[----:B------:R-:W-:-:S06]  /*0300*/  @!P1 IMAD.WIDE.U32 R8, R7, 0x4, R4 ;  /* 0x0000000407089825 */ /* 0x000fcc00078e0004 */
[----:B------:R-:W2:Y:S01]  /*0310*/  @!P1 LDG.E R8, desc[UR4][R8.64] ;  /* 0x0000000408089981 */ /* 0x000ea2000c1e1900 */
[C---:B------:R-:W-:Y:S02]  /*0320*/  VIADD R15, R7.reuse, 0x80 ;  /* 0x00000080070f7836 */ /* 0x040fe40000000000 */
[----:B------:R-:W-:-:S03]  /*0330*/  @!P1 IMAD.WIDE.U32 R12, R7, 0x4, R2 ;  /* 0x00000004070c9825 */ /* 0x000fc600078e0002 */
[C---:B------:R-:W-:Y:S01]  /*0340*/  ISETP.GE.AND P0, PT, R15.reuse, R6, PT ;  /* 0x000000060f00720c */ /* 0x040fe20003f06270 */
[----:B------:R-:W-:Y:S01]  /*0350*/  IMAD.WIDE R10, R15, 0x4, R4 ;  /* 0x000000040f0a7825 */ /* 0x000fe200078e0204 */
[----:B--2---:R-:W-:-:S05]  /*0360*/  @!P1 IADD3 R23, PT, PT, -R8, RZ, RZ ;  /* 0x000000ff08179210 */ /* 0x004fca0007ffe1ff */
[----:B------:R0:W-:Y:S06]  /*0370*/  @!P1 STG.E desc[UR4][R12.64], R23 ;  /* 0x000000170c009986 */ /* 0x0001ec000c101904 */
[----:B------:R-:W2:Y:S01]  /*0380*/  @!P0 LDG.E R14, desc[UR4][R10.64] ;  /* 0x000000040a0e8981 */ /* 0x000ea2000c1e1900 */
[C---:B------:R-:W-:Y:S01]  /*0390*/  VIADD R17, R7.reuse, 0x100 ;  /* 0x0000010007117836 */ /* 0x040fe20000000000 */
[C---:B------:R-:W-:Y:S01]  /*03a0*/  IADD3 R21, PT, PT, R7.reuse, 0x200, RZ ;  /* 0x0000020007157810 */ /* 0x040fe20007ffe0ff */
[C---:B------:R-:W-:Y:S01]  /*03b0*/  VIADD R19, R7.reuse, 0x180 ;  /* 0x0000018007137836 */ /* 0x040fe20000000000 */
[----:B------:R-:W-:Y:S01]  /*03c0*/  LOP3.LUT R8, R0, 0x7ffffff8, RZ, 0xc0, !PT ;  /* 0x7ffffff800087812 */ /* 0x000fe200078ec0ff */
[----:B------:R-:W-:Y:S01]  /*03d0*/  VIADD R9, R7, 0x280 ;  /* 0x0000028007097836 */ /* 0x000fe20000000000 */
[-C--:B------:R-:W-:Y:S01]  /*03e0*/  ISETP.GE.AND P6, PT, R17, R6.reuse, PT ;  /* 0x000000061100720c */ /* 0x080fe20003fc6270 */
[----:B------:R-:W-:Y:S01]  /*03f0*/  VIADD R17, R7, 0x300 ;  /* 0x0000030007117836 */ /* 0x000fe20000000000 */
[-C--:B------:R-:W-:Y:S01]  /*0400*/  ISETP.GE.AND P5, PT, R19, R6.reuse, PT ;  /* 0x000000061300720c */ /* 0x080fe20003fa6270 */
[----:B0-----:R-:W-:Y:S01]  /*0410*/  IMAD.WIDE R12, R15, 0x4, R2 ;  /* 0x000000040f0c7825 */ /* 0x001fe200078e0202 */
[----:B------:R-:W-:Y:S01]  /*0420*/  IADD3 R19, PT, PT, R7, 0x380, RZ ;  /* 0x0000038007137810 */ /* 0x000fe20007ffe0ff */
[----:B------:R-:W-:Y:S01]  /*0430*/  BSSY.RECONVERGENT B0, `(.L_x_227) ;  /* 0x000000c000007945 */ /* 0x000fe20003800200 */
[----:B------:R-:W-:-:S02]  /*0440*/  ISETP.GE.AND P4, PT, R21, R6, PT ;  /* 0x000000061500720c */ /* 0x000fc40003f86270 */
[-C--:B------:R-:W-:Y:S02]  /*0450*/  ISETP.GE.AND P3, PT, R9, R6.reuse, PT ;  /* 0x000000060900720c */ /* 0x080fe40003f66270 */
[-C--:B------:R-:W-:Y:S02]  /*0460*/  ISETP.GE.AND P2, PT, R17, R6.reuse, PT ;  /* 0x000000061100720c */ /* 0x080fe40003f46270 */
[----:B------:R-:W-:Y:S01]  /*0470*/  ISETP.GE.AND P1, PT, R19, R6, PT ;  /* 0x000000061300720c */ /* 0x000fe20003f26270 */
[----:B--2---:R-:W-:-:S05]  /*0480*/  @!P0 IMAD.MOV R15, RZ, RZ, -R14 ;  /* 0x000000ffff0f8224 */ /* 0x004fca00078e0a0e */
[----:B------:R0:W-:Y:S01]  /*0490*/  @!P0 STG.E desc[UR4][R12.64], R15 ;  /* 0x0000000f0c008986 */ /* 0x0001e2000c101904 */
[----:B------:R-:W-:Y:S01]  /*04a0*/  ISETP.NE.AND P0, PT, R8, 0x8, PT ;  /* 0x000000080800780c */ /* 0x000fe20003f05270 */
[----:B------:R-:W-:-:S12]  /*04b0*/  @P6 BRA `(.L_x_228) ;  /* 0x00000000000c6947 */ /* 0x000fd80003800000 */
[----:B------:R-:W2:Y:S02]  /*04c0*/  LDG.E R0, desc[UR4][R10.64+0x200] ;  /* 0x000200040a007981 */ /* 0x000ea4000c1e1900 */
[----:B--2---:R-:W-:-:S05]  /*04d0*/  IMAD.MOV R9, RZ, RZ, -R0 ;  /* 0x000000ffff097224 */ /* 0x004fca00078e0a00 */
[----:B------:R1:W-:Y:S02]  /*04e0*/  STG.E desc[UR4][R12.64+0x200], R9 ;  /* 0x000200090c007986 */ /* 0x0003e4000c101904 */
.L_x_228:
[----:B------:R-:W-:Y:S05]  /*04f0*/  BSYNC.RECONVERGENT B0 ;  /* 0x0000000000007941 */ /* 0x000fea0003800200 */
.L_x_227:
[----:B------:R-:W-:Y:S04]  /*0500*/  BSSY.RECONVERGENT B0, `(.L_x_229) ;  /* 0x0000005000007945 */ /* 0x000fe80003800200 */
[----:B------:R-:W-:Y:S05]  /*0510*/  @P5 BRA `(.L_x_230) ;  /* 0x00000000000c5947 */ /* 0x000fea0003800000 */
[----:B------:R-:W1:Y:S02]  /*0520*/  LDG.E R0, desc[UR4][R10.64+0x400] ;  /* 0x000400040a007981 */ /* 0x000e64000c1e1900 */
[----:B-1----:R-:W-:-:S05]  /*0530*/  IADD3 R9, PT, PT, -R0, RZ, RZ ;  /* 0x000000ff00097210 */ /* 0x002fca0007ffe1ff */
[----:B------:R2:W-:Y:S02]  /*0540*/  STG.E desc[UR4][R12.64+0x400], R9 ;  /* 0x000400090c007986 */ /* 0x0005e4000c101904 */
.L_x_230:
[----:B------:R-:W-:Y:S05]  /*0550*/  BSYNC.RECONVERGENT B0 ;  /* 0x0000000000007941 */ /* 0x000fea0003800200 */
.L_x_229:
[----:B------:R-:W-:Y:S04]  /*0560*/  BSSY.RECONVERGENT B0, `(.L_x_231) ;  /* 0x0000005000007945 */ /* 0x000fe80003800200 */
[----:B------:R-:W-:Y:S05]  /*0570*/  @P4 BRA `(.L_x_232) ;  /* 0x00000000000c4947 */ /* 0x000fea0003800000 */
[----:B------:R-:W1:Y:S02]  /*0580*/  LDG.E R0, desc[UR4][R10.64+0x600] ;  /* 0x000600040a007981 */ /* 0x000e64000c1e1900 */
[----:B-12---:R-:W-:-:S05]  /*0590*/  IMAD.MOV R9, RZ, RZ, -R0 ;  /* 0x000000ffff097224 */ /* 0x006fca00078e0a00 */
[----:B------:R3:W-:Y:S02]  /*05a0*/  STG.E desc[UR4][R12.64+0x600], R9 ;  /* 0x000600090c007986 */ /* 0x0007e4000c101904 */
.L_x_232:
[----:B------:R-:W-:Y:S05]  /*05b0*/  BSYNC.RECONVERGENT B0 ;  /* 0x0000000000007941 */ /* 0x000fea0003800200 */
.L_x_231:
[----:B------:R-:W-:Y:S04]  /*05c0*/  BSSY.RECONVERGENT B0, `(.L_x_233) ;  /* 0x0000005000007945 */ /* 0x000fe80003800200 */
[----:B------:R-:W-:Y:S05]  /*05d0*/  @P3 BRA `(.L_x_234) ;  /* 0x00000000000c3947 */ /* 0x000fea0003800000 */
[----:B------:R-:W1:Y:S02]  /*05e0*/  LDG.E R0, desc[UR4][R10.64+0x800] ;  /* 0x000800040a007981 */ /* 0x000e64000c1e1900 */
[----:B-123--:R-:W-:-:S05]  /*05f0*/  IMAD.MOV R9, RZ, RZ, -R0 ;  /* 0x000000ffff097224 */ /* 0x00efca00078e0a00 */
[----:B------:R4:W-:Y:S02]  /*0600*/  STG.E desc[UR4][R12.64+0x800], R9 ;  /* 0x000800090c007986 */ /* 0x0009e4000c101904 */
.L_x_234:
[----:B------:R-:W-:Y:S05]  /*0610*/  BSYNC.RECONVERGENT B0 ;  /* 0x0000000000007941 */ /* 0x000fea0003800200 */
.L_x_233:
[----:B------:R-:W-:Y:S04]  /*0620*/  BSSY.RECONVERGENT B0, `(.L_x_235) ;  /* 0x0000005000007945 */ /* 0x000fe80003800200 */
[----:B------:R-:W-:Y:S05]  /*0630*/  @P2 BRA `(.L_x_236) ;  /* 0x00000000000c2947 */ /* 0x000fea0003800000 */
[----:B------:R-:W1:Y:S02]  /*0640*/  LDG.E R0, desc[UR4][R10.64+0xa00] ;  /* 0x000a00040a007981 */ /* 0x000e64000c1e1900 */
[----:B-1234-:R-:W-:-:S05]  /*0650*/  IADD3 R9, PT, PT, -R0, RZ, RZ ;  /* 0x000000ff00097210 */ /* 0x01efca0007ffe1ff */
[----:B------:R1:W-:Y:S02]  /*0660*/  STG.E desc[UR4][R12.64+0xa00], R9 ;  /* 0x000a00090c007986 */ /* 0x0003e4000c101904 */
.L_x_236:
[----:B------:R-:W-:Y:S05]  /*0670*/  BSYNC.RECONVERGENT B0 ;  /* 0x0000000000007941 */ /* 0x000fea0003800200 */
.L_x_235:
[----:B------:R-:W-:Y:S04]  /*0680*/  BSSY.RECONVERGENT B0, `(.L_x_237) ;  /* 0x0000005000007945 */ /* 0x000fe80003800200 */
[----:B------:R-:W-:Y:S05]  /*0690*/  @P1 BRA `(.L_x_238) ;  /* 0x00000000000c1947 */ /* 0x000fea0003800000 */
[----:B------:R-:W1:Y:S02]  /*06a0*/  LDG.E R10, desc[UR4][R10.64+0xc00] ;  /* 0x000c00040a0a7981 */ /* 0x000e64000c1e1900 */
[----:B-1234-:R-:W-:-:S05]  /*06b0*/  IMAD.MOV R9, RZ, RZ, -R10 ;  /* 0x000000ffff097224 */ /* 0x01efca00078e0a0a */
[----:B------:R1:W-:Y:S02]  /*06c0*/  STG.E desc[UR4][R12.64+0xc00], R9 ;  /* 0x000c00090c007986 */ /* 0x0003e4000c101904 */
.L_x_238:
[----:B------:R-:W-:Y:S05]  /*06d0*/  BSYNC.RECONVERGENT B0 ;  /* 0x0000000000007941 */ /* 0x000fea0003800200 */
.L_x_237:
[----:B------:R-:W-:Y:S05]  /*06e0*/  @!P0 BRA `(.L_x_226) ;  /* 0x0000000000cc8947 */ /* 0x000fea0003800000 */
[----:B------:R-:W-:-:S07]  /*06f0*/  IMAD.MOV.U32 R0, RZ, RZ, 0x8 ;  /* 0x00000008ff007424 */ /* 0x000fce00078e00ff */
.L_x_241:
[----:B01234-:R-:W-:-:S04]  /*0700*/  LEA R9, R0, R7, 0x7 ;  /* 0x0000000700097211 */ /* 0x01ffc800078e38ff */
[----:B------:R-:W-:-:S13]  /*0710*/  ISETP.GE.AND P0, PT, R9, R6, PT ;  /* 0x000000060900720c */ /* 0x000fda0003f06270 */
[----:B0-----:R-:W-:-:S06]  /*0720*/  @!P0 IMAD.WIDE.U32 R14, R9, 0x4, R4 ;  /* 0x00000004090e8825 */ /* 0x001fcc00078e0004 */
[----:B------:R-:W2:Y:S01]  /*0730*/  @!P0 LDG.E R14, desc[UR4][R14.64] ;  /* 0x000000040e0e8981 */ /* 0x000ea2000c1e1900 */
[C---:B------:R-:W-:Y:S02]  /*0740*/  VIADD R21, R9.reuse, 0x80 ;  /* 0x0000008009157836 */ /* 0x040fe40000000000 */
[----:B------:R-:W-:-:S03]  /*0750*/  @!P0 IMAD.WIDE.U32 R16, R9, 0x4, R2 ;  /* 0x0000000409108825 */ /* 0x000fc600078e0002 */
[C---:B------:R-:W-:Y:S01]  /*0760*/  ISETP.GE.AND P1, PT, R21.reuse, R6, PT ;  /* 0x000000061500720c */ /* 0x040fe20003f26270 */
[----:B------:R-:W-:-:S04]  /*0770*/  IMAD.WIDE R10, R21, 0x4, R4 ;  /* 0x00000004150a7825 */ /* 0x000fc800078e0204 */
[----:B--2---:R-:W-:-:S05]  /*0780*/  @!P0 IMAD.MOV R23, RZ, RZ, -R14 ;  /* 0x000000ffff178224 */ /* 0x004fca00078e0a0e */
[----:B------:R0:W-:Y:S04]  /*0790*/  @!P0 STG.E desc[UR4][R16.64], R23 ;  /* 0x0000001710008986 */ /* 0x0001e8000c101904 */
[----:B------:R-:W2:Y:S01]  /*07a0*/  @!P1 LDG.E R19, desc[UR4][R10.64] ;  /* 0x000000040a139981 */ /* 0x000ea2000c1e1900 */
[----:B------:R-:W-:-:S04]  /*07b0*/  IADD3 R13, PT, PT, R9, 0x100, RZ ;  /* 0x00000100090d7810 */ /* 0x000fc80007ffe0ff */
[----:B------:R-:W-:Y:S01]  /*07c0*/  ISETP.GE.AND P0, PT, R13, R6, PT ;  /* 0x000000060d00720c */ /* 0x000fe20003f06270 */
[----:B------:R-:W-:-:S04]  /*07d0*/  IMAD.WIDE R12, R21, 0x4, R2 ;  /* 0x00000004150c7825 */ /* 0x000fc800078e0202 */
[----:B--2---:R-:W-:-:S05]  /*07e0*/  @!P1 IMAD.MOV R19, RZ, RZ, -R19 ;  /* 0x000000ffff139224 */ /* 0x004fca00078e0a13 */
[----:B------:R1:W-:Y:S04]  /*07f0*/  @!P1 STG.E desc[UR4][R12.64], R19 ;  /* 0x000000130c009986 */ /* 0x0003e8000c101904 */
[----:B------:R-:W2:Y:S01]  /*0800*/  @!P0 LDG.E R14, desc[UR4][R10.64+0x200] ;  /* 0x000200040a0e8981 */ /* 0x000ea2000c1e1900 */
[----:B------:R-:W-:-:S05]  /*0810*/  VIADD R15, R9, 0x180 ;  /* 0x00000180090f7836 */ /* 0x000fca0000000000 */
[----:B------:R-:W-:Y:S02]  /*0820*/  ISETP.GE.AND P1, PT, R15, R6, PT ;  /* 0x000000060f00720c */ /* 0x000fe40003f26270 */
[----:B--2---:R-:W-:-:S05]  /*0830*/  @!P0 IADD3 R21, PT, PT, -R14, RZ, RZ ;  /* 0x000000ff0e158210 */ /* 0x004fca0007ffe1ff */
[----:B------:R-:W-:Y:S06]  /*0840*/  @!P0 STG.E desc[UR4][R12.64+0x200], R21 ;  /* 0x000200150c008986 */ /* 0x000fec000c101904 */
[----:B------:R-:W0:Y:S01]  /*0850*/  @!P1 LDG.E R14, desc[UR4][R10.64+0x400] ;  /* 0x000400040a0e9981 */ /* 0x000e22000c1e1900 */
[----:B------:R-:W-:-:S05]  /*0860*/  VIADD R15, R9, 0x200 ;  /* 0x00000200090f7836 */ /* 0x000fca0000000000 */
[----:B------:R-:W-:Y:S01]  /*0870*/  ISETP.GE.AND P0, PT, R15, R6, PT ;  /* 0x000000060f00720c */ /* 0x000fe20003f06270 */
[----:B0-----:R-:W-:-:S05]  /*0880*/  @!P1 IMAD.MOV R17, RZ, RZ, -R14 ;  /* 0x000000ffff119224 */ /* 0x001fca00078e0a0e */
[----:B------:R0:W-:Y:S07]  /*0890*/  @!P1 STG.E desc[UR4][R12.64+0x400], R17 ;  /* 0x000400110c009986 */ /* 0x0001ee000c101904 */
[----:B------:R-:W1:Y:S01]  /*08a0*/  @!P0 LDG.E R14, desc[UR4][R10.64+0x600] ;  /* 0x000600040a0e8981 */ /* 0x000e62000c1e1900 */
[----:B------:R-:W-:-:S04]  /*08b0*/  IADD3 R15, PT, PT, R9, 0x280, RZ ;  /* 0x00000280090f7810 */ /* 0x000fc80007ffe0ff */
[----:B------:R-:W-:Y:S01]  /*08c0*/  ISETP.GE.AND P1, PT, R15, R6, PT ;  /* 0x000000060f00720c */ /* 0x000fe20003f26270 */
[----:B------:R-:W-:Y:S02]  /*08d0*/  VIADD R15, R9, 0x300 ;  /* 0x00000300090f7836 */ /* 0x000fe40000000000 */
[----:B-1----:R-:W-:-:S05]  /*08e0*/  @!P0 IMAD.MOV R19, RZ, RZ, -R14 ;  /* 0x000000ffff138224 */ /* 0x002fca00078e0a0e */
[----:B------:R1:W-:Y:S05]  /*08f0*/  @!P0 STG.E desc[UR4][R12.64+0x600], R19 ;  /* 0x000600130c008986 */ /* 0x0003ea000c101904 */
[----:B------:R-:W2:Y:S01]  /*0900*/  @!P1 LDG.E R14, desc[UR4][R10.64+0x800] ;  /* 0x000800040a0e9981 */ /* 0x000ea2000c1e1900 */
[----:B------:R-:W-:Y:S02]  /*0910*/  ISETP.GE.AND P0, PT, R15, R6, PT ;  /* 0x000000060f00720c */ /* 0x000fe40003f06270 */
[----:B--2---:R-:W-:-:S05]  /*0920*/  @!P1 IADD3 R15, PT, PT, -R14, RZ, RZ ;  /* 0x000000ff0e0f9210 */ /* 0x004fca0007ffe1ff */
[----:B------:R1:W-:Y:S06]  /*0930*/  @!P1 STG.E desc[UR4][R12.64+0x800], R15 ;  /* 0x0008000f0c009986 */ /* 0x0003ec000c101904 */
[----:B------:R-:W0:Y:S01]  /*0940*/  @!P0 LDG.E R14, desc[UR4][R10.64+0xa00] ;  /* 0x000a00040a0e8981 */ /* 0x000e22000c1e1900 */
[----:B------:R-:W-:Y:S01]  /*0950*/  VIADD R9, R9, 0x380 ;  /* 0x0000038009097836 */ /* 0x000fe20000000000 */
[----:B------:R-:W-:Y:S01]  /*0960*/  IADD3 R0, PT, PT, R0, 0x8, RZ ;  /* 0x0000000800007810 */ /* 0x000fe20007ffe0ff */
[----:B------:R-:W-:Y:S03]  /*0970*/  BSSY.RECONVERGENT B0, `(.L_x_239) ;  /* 0x0000009000007945 */ /* 0x000fe60003800200 */
[----:B------:R-:W-:Y:S01]  /*0980*/  ISETP.NE.AND P1, PT, R0, R8, PT ;  /* 0x000000080000720c */ /* 0x000fe20003f25270 */
[----:B0-----:R-:W-:-:S05]  /*0990*/  @!P0 IMAD.MOV R17, RZ, RZ, -R14 ;  /* 0x000000ffff118224 */ /* 0x001fca00078e0a0e */
[----:B------:R1:W-:Y:S01]  /*09a0*/  @!P0 STG.E desc[UR4][R12.64+0xa00], R17 ;  /* 0x000a00110c008986 */ /* 0x0003e2000c101904 */
[----:B------:R-:W-:-:S13]  /*09b0*/  ISETP.GE.AND P0, PT, R9, R6, PT ;  /* 0x000000060900720c */ /* 0x000fda0003f06270 */
[----:B-1----:R-:W-:Y:S05]  /*09c0*/  @P0 BRA `(.L_x_240) ;  /* 0x00000000000c0947 */ /* 0x002fea0003800000 */
[----:B------:R-:W2:Y:S02]  /*09d0*/  LDG.E R10, desc[UR4][R10.64+0xc00] ;  /* 0x000c00040a0a7981 */ /* 0x000ea4000c1e1900 */
[----:B--2---:R-:W-:-:S05]  /*09e0*/  IMAD.MOV R9, RZ, RZ, -R10 ;  /* 0x000000ffff097224 */ /* 0x004fca00078e0a0a */
[----:B------:R0:W-:Y:S02]  /*09f0*/  STG.E desc[UR4][R12.64+0xc00], R9 ;  /* 0x000c00090c007986 */ /* 0x0001e4000c101904 */
.L_x_240:
[----:B------:R-:W-:Y:S05]  /*0a00*/  BSYNC.RECONVERGENT B0 ;  /* 0x0000000000007941 */ /* 0x000fea0003800200 */
.L_x_239:
[----:B------:R-:W-:Y:S05]  /*0a10*/  @P1 BRA `(.L_x_241) ;  /* 0xfffffffc00381947 */ /* 0x000fea000383ffff */
.L_x_226:
[----:B------:R-:W-:-:S13]  /*0a20*/  ISETP.NE.AND P0, PT, R18, RZ, PT ;  /* 0x000000ff1200720c */ /* 0x000fda0003f05270 */
[----:B------:R-:W-:Y:S05]  /*0a30*/  @!P0 EXIT ;  /* 0x000000000000894d */ /* 0x000fea0003800000 */
[----:B------:R-:W0:Y:S01]  /*0a40*/  LDC R0, c[0x0][0x388] ;  /* 0x0000e200ff007b82 */ /* 0x000e220000000800 */
[----:B------:R-:W-:Y:S02]  /*0a50*/  ISETP.GE.U32.AND P0, PT, R18, 0x4, PT ;  /* 0x000000041200780c */ /* 0x000fe40003f06070 */
[----:B01234-:R-:W-:-:S04]  /*0a60*/  LOP3.LUT R9, R0, 0x3, RZ, 0xc0, !PT ;  /* 0x0000000300097812 */ /* 0x01ffc800078ec0ff */
[----:B------:R-:W-:-:S07]  /*0a70*/  ISETP.NE.AND P2, PT, R9, RZ, PT ;  /* 0x000000ff0900720c */ /* 0x000fce0003f45270 */
[----:B------:R-:W-:Y:S06]  /*0a80*/  @!P0 BRA `(.L_x_242) ;  /* 0x0000000000748947 */ /* 0x000fec0003800000 */
[----:B------:R-:W-:-:S05]  /*0a90*/  IMAD R23, R8, 0x80, R7 ;  /* 0x0000008008177824 */ /* 0x000fca00078e0207 */
[----:B------:R-:W-:-:S13]  /*0aa0*/  ISETP.GE.AND P0, PT, R23, R6, PT ;  /* 0x000000061700720c */ /* 0x000fda0003f06270 */
[----:B------:R-:W-:-:S06]  /*0ab0*/  @!P0 IMAD.WIDE R10, R23, 0x4, R4 ;  /* 0x00000004170a8825 */ /* 0x000fcc00078e0204 */
[----:B------:R-:W2:Y:S01]  /*0ac0*/  @!P0 LDG.E R10, desc[UR4][R10.64] ;  /* 0x000000040a0a8981 */ /* 0x000ea2000c1e1900 */
[C---:B------:R-:W-:Y:S01]  /*0ad0*/  IADD3 R17, PT, PT, R23.reuse, 0x80, RZ ;  /* 0x0000008017117810 */ /* 0x040fe20007ffe0ff */
[----:B------:R-:W-:-:S03]  /*0ae0*/  @!P0 IMAD.WIDE R12, R23, 0x4, R2 ;  /* 0x00000004170c8825 */ /* 0x000fc600078e0202 */
[----:B------:R-:W-:-:S13]  /*0af0*/  ISETP.GE.AND P1, PT, R17, R6, PT ;  /* 0x000000061100720c */ /* 0x000fda0003f26270 */
[----:B------:R-:W-:-:S04]  /*0b00*/  @!P1 IMAD.WIDE R14, R17, 0x4, R4 ;  /* 0x00000004110e9825 */ /* 0x000fc800078e0204 */
[----:B--2---:R-:W-:-:S05]  /*0b10*/  @!P0 IMAD.MOV R19, RZ, RZ, -R10 ;  /* 0x000000ffff138224 */ /* 0x004fca00078e0a0a */
[----:B------:R0:W-:Y:S04]  /*0b20*/  @!P0 STG.E desc[UR4][R12.64], R19 ;  /* 0x000000130c008986 */ /* 0x0001e8000c101904 */
[----:B------:R-:W2:Y:S01]  /*0b30*/  @!P1 LDG.E R14, desc[UR4][R14.64] ;  /* 0x000000040e0e9981 */ /* 0x000ea2000c1e1900 */
[----:B------:R-:W-:Y:S02]  /*0b40*/  VIADD R25, R23, 0x100 ;  /* 0x0000010017197836 */ /* 0x000fe40000000000 */
[----:B------:R-:W-:-:S03]  /*0b50*/  @!P1 IMAD.WIDE R16, R17, 0x4, R2 ;  /* 0x0000000411109825 */ /* 0x000fc600078e0202 */
[----:B------:R-:W-:-:S13]  /*0b60*/  ISETP.GE.AND P0, PT, R25, R6, PT ;  /* 0x000000061900720c */ /* 0x000fda0003f06270 */
[----:B------:R-:W-:Y:S01]  /*0b70*/  @!P0 IMAD.WIDE R10, R25, 0x4, R4 ;  /* 0x00000004190a8825 */ /* 0x000fe200078e0204 */
[----:B--2---:R-:W-:-:S05]  /*0b80*/  @!P1 IADD3 R21, PT, PT, -R14, RZ, RZ ;  /* 0x000000ff0e159210 */ /* 0x004fca0007ffe1ff */
[----:B------:R1:W-:Y:S04]  /*0b90*/  @!P1 STG.E desc[UR4][R16.64], R21 ;  /* 0x0000001510009986 */ /* 0x0003e8000c101904 */
[----:B------:R-:W2:Y:S01]  /*0ba0*/  @!P0 LDG.E R10, desc[UR4][R10.64] ;  /* 0x000000040a0a8981 */ /* 0x000ea2000c1e1900 */
[----:B------:R-:W-:Y:S02]  /*0bb0*/  VIADD R27, R23, 0x180 ;  /* 0x00000180171b7836 */ /* 0x000fe40000000000 */
[----:B0-----:R-:W-:-:S03]  /*0bc0*/  @!P0 IMAD.WIDE R12, R25, 0x4, R2 ;  /* 0x00000004190c8825 */ /* 0x001fc600078e0202 */
[----:B------:R-:W-:-:S13]  /*0bd0*/  ISETP.GE.AND P1, PT, R27, R6, PT ;  /* 0x000000061b00720c */ /* 0x000fda0003f26270 */
[----:B------:R-:W-:-:S04]  /*0be0*/  @!P1 IMAD.WIDE R14, R27, 0x4, R4 ;  /* 0x000000041b0e9825 */ /* 0x000fc800078e0204 */
[----:B--2---:R-:W-:-:S05]  /*0bf0*/  @!P0 IMAD.MOV R23, RZ, RZ, -R10 ;  /* 0x000000ffff178224 */ /* 0x004fca00078e0a0a */
[----:B------:R1:W-:Y:S04]  /*0c00*/  @!P0 STG.E desc[UR4][R12.64], R23 ;  /* 0x000000170c008986 */ /* 0x0003e8000c101904 */
[----:B------:R-:W2:Y:S01]  /*0c10*/  @!P1 LDG.E R14, desc[UR4][R14.64] ;  /* 0x000000040e0e9981 */ /* 0x000ea2000c1e1900 */
[----:B------:R-:W-:-:S04]  /*0c20*/  @!P1 IMAD.WIDE R18, R27, 0x4, R2 ;  /* 0x000000041b129825 */ /* 0x000fc800078e0202 */
[----:B------:R-:W-:Y:S01]  /*0c30*/  VIADD R8, R8, 0x4 ;  /* 0x0000000408087836 */ /* 0x000fe20000000000 */
[----:B--2---:R-:W-:-:S05]  /*0c40*/  @!P1 IADD3 R25, PT, PT, -R14, RZ, RZ ;  /* 0x000000ff0e199210 */ /* 0x004fca0007ffe1ff */
[----:B------:R1:W-:Y:S02]  /*0c50*/  @!P1 STG.E desc[UR4][R18.64], R25 ;  /* 0x0000001912009986 */ /* 0x0003e4000c101904 */
.L_x_242:
[----:B------:R-:W-:Y:S05]  /*0c60*/  @!P2 EXIT ;  /* 0x000000000000a94d */ /* 0x000fea0003800000 */
[----:B------:R-:W-:Y:S02]  /*0c70*/  ISETP.NE.AND P0, PT, R9, 0x1, PT ;  /* 0x000000010900780c */ /* 0x000fe40003f05270 */
[----:B------:R-:W-:-:S04]  /*0c80*/  LOP3.LUT R0, R0, 0x1, RZ, 0xc0, !PT ;  /* 0x0000000100007812 */ /* 0x000fc800078ec0ff */
[----:B------:R-:W-:-:S07]  /*0c90*/  ISETP.NE.U32.AND P2, PT, R0, 0x1, PT ;  /* 0x000000010000780c */ /* 0x000fce0003f45070 */
[----:B------:R-:W-:Y:S06]  /*0ca0*/  @!P0 BRA `(.L_x_243) ;  /* 0x00000000003c8947 */ /* 0x000fec0003800000 */
[----:B-1----:R-:W-:-:S05]  /*0cb0*/  IMAD R13, R8, 0x80, R7 ;  /* 0x00000080080d7824 */ /* 0x002fca00078e0207 */
        /* <DEDUP_REMOVED lines=10> */
[----:B------:R-:W-:Y:S01]  /*0d60*/  @!P1 IMAD.WIDE R16, R17, 0x4, R2 ;  /* 0x0000000411109825 */ /* 0x000fe200078e0202 */
[----:B------:R-:W-:-:S03]  /*0d70*/  IADD3 R8, PT, PT, R8, 0x2, RZ ;  /* 0x0000000208087810 */ /* 0x000fc60007ffe0ff */
[----:B--2---:R-:W-:-:S05]  /*0d80*/  @!P1 IMAD.MOV R19, RZ, RZ, -R14 ;  /* 0x000000ffff139224 */ /* 0x004fca00078e0a0e */
[----:B------:R0:W-:Y:S02]  /*0d90*/  @!P1 STG.E desc[UR4][R16.64], R19 ;  /* 0x0000001310009986 */ /* 0x0001e4000c101904 */
.L_x_243:
[----:B------:R-:W-:Y:S05]  /*0da0*/  @P2 EXIT ;  /* 0x000000000000294d */ /* 0x000fea0003800000 */
[----:B------:R-:W-:-:S05]  /*0db0*/  IMAD R7, R8, 0x80, R7 ;  /* 0x0000008008077824 */ /* 0x000fca00078e0207 */
[----:B------:R-:W-:-:S13]  /*0dc0*/  ISETP.GE.AND P0, PT, R7, R6, PT ;  /* 0x000000060700720c */ /* 0x000fda0003f06270 */
[----:B------:R-:W-:Y:S05]  /*0dd0*/  @P0 EXIT ;  /* 0x000000000000094d */ /* 0x000fea0003800000 */
[----:B------:R-:W-:-:S06]  /*0de0*/  IMAD.WIDE R4, R7, 0x4, R4 ;  /* 0x0000000407047825 */ /* 0x000fcc00078e0204 */
[----:B------:R-:W2:Y:S01]  /*0df0*/  LDG.E R4, desc[UR4][R4.64] ;  /* 0x0000000404047981 */ /* 0x000ea2000c1e1900 */
[----:B------:R-:W-:-:S04]  /*0e00*/  IMAD.WIDE R2, R7, 0x4, R2 ;  /* 0x0000000407027825 */ /* 0x000fc800078e0202 */
[----:B--2---:R-:W-:-:S05]  /*0e10*/  IMAD.MOV R7, RZ, RZ, -R4 ;  /* 0x000000ffff077224 */ /* 0x004fca00078e0a04 */
[----:B------:R-:W-:Y:S01]  /*0e20*/  STG.E desc[UR4][R2.64], R7 ;  /* 0x0000000702007986 */ /* 0x000fe2000c101904 */
[----:B------:R-:W-:Y:S05]  /*0e30*/  EXIT ;  /* 0x000000000000794d */ /* 0x000fea0003800000 */
.L_x_225:
[----:B------:R-:W-:-:S13]  /*0e40*/  ISETP.GE.AND P0, PT, R0, 0x1, PT ;  /* 0x000000010000780c */ /* 0x000fda0003f06270 */
[----:B------:R-:W-:Y:S05]  /*0e50*/  @!P0 EXIT ;  /* 0x000000000000894d */ /* 0x000fea0003800000 */
[C---:B------:R-:W-:Y:S01]  /*0e60*/  ISETP.GE.U32.AND P1, PT, R0.reuse, 0x10, PT ;  /* 0x000000100000780c */ /* 0x040fe20003f26070 */
[----:B------:R-:W-:Y:S01]  /*0e70*/  HFMA2 R6, -RZ, RZ, 0, 0 ;  /* 0x00000000ff067431 */ /* 0x000fe200000001ff */
[----:B------:R-:W-:-:S04]  /*0e80*/  LOP3.LUT R20, R0, 0xf, RZ, 0xc0, !PT ;  /* 0x0000000f00147812 */ /* 0x000fc800078ec0ff */
[----:B------:R-:W-:-:S07]  /*0e90*/  ISETP.NE.AND P0, PT, R20, RZ, PT ;  /* 0x000000ff1400720c */ /* 0x000fce0003f05270 */
[----:B------:R-:W-:Y:S06]  /*0ea0*/  @!P1 BRA `(.L_x_244) ;  /* 0x0000000400189947 */ /* 0x000fec0003800000 */
[----:B------:R-:W-:Y:S01]  /*0eb0*/  IMAD.WIDE.U32 R14, R7, 0x4, RZ ;  /* 0x00000004070e7825 */ /* 0x000fe200078e00ff */
[----:B------:R-:W-:-:S03]  /*0ec0*/  LOP3.LUT R6, R0, 0x7ffffff0, RZ, 0xc0, !PT ;  /* 0x7ffffff000067812 */ /* 0x000fc600078ec0ff */
[----:B------:R-:W-:Y:S01]  /*0ed0*/  VIADD R12, R7, 0x480 ;  /* 0x00000480070c7836 */ /* 0x000fe20000000000 */
[----:B------:R-:W-:Y:S01]  /*0ee0*/  LOP3.LUT R13, R14, 0x1000, RZ, 0xfc, !PT ;  /* 0x000010000e0d7812 */ /* 0x000fe200078efcff */
[----:B------:R-:W-:-:S07]  /*0ef0*/  IMAD.MOV R14, RZ, RZ, -R6 ;  /* 0x000000ffff0e7224 */ /* 0x000fce00078e0a06 */
.L_x_245:
[----:B------:R-:W-:-:S04]  /*0f00*/  IADD3 R10, P1, PT, R13, R4, RZ ;  /* 0x000000040d0a7210 */ /* 0x000fc80007f3e0ff */
[----:B0-----:R-:W-:-:S05]  /*0f10*/  IADD3.X R11, PT, PT, R15, R5, RZ, P1, !PT ;  /* 0x000000050f0b7210 */ /* 0x001fca0000ffe4ff */
[----:B------:R-:W2:Y:S01]  /*0f20*/  LDG.E R16, desc[UR4][R10.64+-0x1000] ;  /* 0xfff000040a107981 */ /* 0x000ea2000c1e1900 */
[----:B------:R-:W-:-:S05]  /*0f30*/  IADD3 R8, P1, PT, R13, R2, RZ ;  /* 0x000000020d087210 */ /* 0x000fca0007f3e0ff */
[----:B------:R-:W-:Y:S02]  /*0f40*/  IMAD.X R9, R15, 0x1, R3, P1 ;  /* 0x000000010f097824 */ /* 0x000fe400008e0603 */
[----:B--2---:R-:W-:-:S05]  /*0f50*/  IMAD.MOV R17, RZ, RZ, -R16 ;  /* 0x000000ffff117224 */ /* 0x004fca00078e0a10 */
[----:B------:R0:W-:Y:S04]  /*0f60*/  STG.E desc[UR4][R8.64+-0x1000], R17 ;  /* 0xfff0001108007986 */ /* 0x0001e8000c101904 */
[----:B------:R-:W2:Y:S02]  /*0f70*/  LDG.E R16, desc[UR4][R10.64+-0xe00] ;  /* 0xfff200040a107981 */ /* 0x000ea4000c1e1900 */
[----:B--2---:R-:W-:-:S05]  /*0f80*/  IADD3 R19, PT, PT, -R16, RZ, RZ ;  /* 0x000000ff10137210 */ /* 0x004fca0007ffe1ff */
[----:B------:R1:W-:Y:S04]  /*0f90*/  STG.E desc[UR4][R8.64+-0xe00], R19 ;  /* 0xfff2001308007986 */ /* 0x0003e8000c101904 */
[----:B------:R-:W2:Y:S02]  /*0fa0*/  LDG.E R16, desc[UR4][R10.64+-0xc00] ;  /* 0xfff400040a107981 */ /* 0x000ea4000c1e1900 */
[----:B--2---:R-:W-:-:S05]  /*0fb0*/  IMAD.MOV R21, RZ, RZ, -R16 ;  /* 0x000000ffff157224 */ /* 0x004fca00078e0a10 */
[----:B------:R-:W-:Y:S04]  /*0fc0*/  STG.E desc[UR4][R8.64+-0xc00], R21 ;  /* 0xfff4001508007986 */ /* 0x000fe8000c101904 */
[----:B------:R-:W2:Y:S02]  /*0fd0*/  LDG.E R16, desc[UR4][R10.64+-0xa00] ;  /* 0xfff600040a107981 */ /* 0x000ea4000c1e1900 */
[----:B--2---:R-:W-:-:S05]  /*0fe0*/  IMAD.MOV R23, RZ, RZ, -R16 ;  /* 0x000000ffff177224 */ /* 0x004fca00078e0a10 */
[----:B------:R2:W-:Y:S04]  /*0ff0*/  STG.E desc[UR4][R8.64+-0xa00], R23 ;  /* 0xfff6001708007986 */ /* 0x0005e8000c101904 */
[----:B------:R-:W0:Y:S02]  /*1000*/  LDG.E R16, desc[UR4][R10.64+-0x800] ;  /* 0xfff800040a107981 */ /* 0x000e24000c1e1900 */
[----:B0-----:R-:W-:-:S05]  /*1010*/  IADD3 R17, PT, PT, -R16, RZ, RZ ;  /* 0x000000ff10117210 */ /* 0x001fca0007ffe1ff */
[----:B------:R0:W-:Y:S04]  /*1020*/  STG.E desc[UR4][R8.64+-0x800], R17 ;  /* 0xfff8001108007986 */ /* 0x0001e8000c101904 */
[----:B------:R-:W3:Y:S02]  /*1030*/  LDG.E R16, desc[UR4][R10.64+-0x600] ;  /* 0xfffa00040a107981 */ /* 0x000ee4000c1e1900 */
[----:B---3--:R-:W-:-:S05]  /*1040*/  IMAD.MOV R25, RZ, RZ, -R16 ;  /* 0x000000ffff197224 */ /* 0x008fca00078e0a10 */
[----:B------:R3:W-:Y:S04]  /*1050*/  STG.E desc[UR4][R8.64+-0x600], R25 ;  /* 0xfffa001908007986 */ /* 0x0007e8000c101904 */
[----:B------:R-:W4:Y:S02]  /*1060*/  LDG.E R16, desc[UR4][R10.64+-0x400] ;  /* 0xfffc00040a107981 */ /* 0x000f24000c1e1900 */
[----:B----4-:R-:W-:-:S05]  /*1070*/  IMAD.MOV R27, RZ, RZ, -R16 ;  /* 0x000000ffff1b7224 */ /* 0x010fca00078e0a10 */
[----:B------:R-:W-:Y:S04]  /*1080*/  STG.E desc[UR4][R8.64+-0x400], R27 ;  /* 0xfffc001b08007986 */ /* 0x000fe8000c101904 */
[----:B------:R-:W2:Y:S01]  /*1090*/  LDG.E R16, desc[UR4][R10.64+-0x200] ;  /* 0xfffe00040a107981 */ /* 0x000ea2000c1e1900 */
[----:B------:R-:W-:Y:S02]  /*10a0*/  IMAD.MOV.U32 R18, RZ, RZ, 0x600 ;  /* 0x00000600ff127424 */ /* 0x000fe400078e00ff */
[----:B-1----:R-:W-:Y:S01]  /*10b0*/  IMAD.MOV.U32 R19, RZ, RZ, 0x0 ;  /* 0x00000000ff137424 */ /* 0x002fe200078e00ff */
[----:B--2---:R-:W-:-:S05]  /*10c0*/  IADD3 R23, PT, PT, -R16, RZ, RZ ;  /* 0x000000ff10177210 */ /* 0x004fca0007ffe1ff */
[----:B------:R1:W-:Y:S04]  /*10d0*/  STG.E desc[UR4][R8.64+-0x200], R23 ;  /* 0xfffe001708007986 */ /* 0x0003e8000c101904 */
[----:B------:R-:W3:Y:S01]  /*10e0*/  LDG.E R21, desc[UR4][R10.64] ;  /* 0x000000040a157981 */ /* 0x000ee2000c1e1900 */
[----:B------:R-:W-:-:S03]  /*10f0*/  IMAD.WIDE R18, R12, 0x4, R18 ;  /* 0x000000040c127825 */ /* 0x000fc600078e0212 */
[----:B------:R-:W-:-:S04]  /*1100*/  IADD3 R16, P1, PT, R18, R4, RZ ;  /* 0x0000000412107210 */ /* 0x000fc80007f3e0ff */
[----:B0-----:R-:W-:Y:S01]  /*1110*/  IADD3.X R17, PT, PT, R19, R5, RZ, P1, !PT ;  /* 0x0000000513117210 */ /* 0x001fe20000ffe4ff */
[----:B---3--:R-:W-:-:S05]  /*1120*/  IMAD.MOV R25, RZ, RZ, -R21 ;  /* 0x000000ffff197224 */ /* 0x008fca00078e0a15 */
[----:B------:R0:W-:Y:S04]  /*1130*/  STG.E desc[UR4][R8.64], R25 ;  /* 0x0000001908007986 */ /* 0x0001e8000c101904 */
[----:B------:R-:W2:Y:S01]  /*1140*/  LDG.E R21, desc[UR4][R16.64+-0x600] ;  /* 0xfffa000410157981 */ /* 0x000ea2000c1e1900 */
[----:B------:R-:W-:-:S05]  /*1150*/  IADD3 R18, P1, PT, R18, R2, RZ ;  /* 0x0000000212127210 */ /* 0x000fca0007f3e0ff */
[----:B------:R-:W-:Y:S01]  /*1160*/  IMAD.X R19, R19, 0x1, R3, P1 ;  /* 0x0000000113137824 */ /* 0x000fe200008e0603 */
[----:B--2---:R-:W-:-:S05]  /*1170*/  IADD3 R21, PT, PT, -R21, RZ, RZ ;  /* 0x000000ff15157210 */ /* 0x004fca0007ffe1ff */
[----:B------:R2:W-:Y:S04]  /*1180*/  STG.E desc[UR4][R18.64+-0x600], R21 ;  /* 0xfffa001512007986 */ /* 0x0005e8000c101904 */
[----:B------:R-:W3:Y:S02]  /*1190*/  LDG.E R10, desc[UR4][R16.64+-0x400] ;  /* 0xfffc0004100a7981 */ /* 0x000ee4000c1e1900 */
[----:B---3--:R-:W-:-:S05]  /*11a0*/  IMAD.MOV R11, RZ, RZ, -R10 ;  /* 0x000000ffff0b7224 */ /* 0x008fca00078e0a0a */
[----:B------:R3:W-:Y:S04]  /*11b0*/  STG.E desc[UR4][R18.64+-0x400], R11 ;  /* 0xfffc000b12007986 */ /* 0x0007e8000c101904 */
[----:B------:R-:W1:Y:S02]  /*11c0*/  LDG.E R10, desc[UR4][R16.64+-0x200] ;  /* 0xfffe0004100a7981 */ /* 0x000e64000c1e1900 */
[----:B-1----:R-:W-:-:S05]  /*11d0*/  IMAD.MOV R23, RZ, RZ, -R10 ;  /* 0x000000ffff177224 */ /* 0x002fca00078e0a0a */
[----:B------:R1:W-:Y:S04]  /*11e0*/  STG.E desc[UR4][R18.64+-0x200], R23 ;  /* 0xfffe001712007986 */ /* 0x0003e8000c101904 */
[----:B0-----:R-:W4:Y:S02]  /*11f0*/  LDG.E R8, desc[UR4][R16.64] ;  /* 0x0000000410087981 */ /* 0x001f24000c1e1900 */
[----:B----4-:R-:W-:-:S05]  /*1200*/  IADD3 R9, PT, PT, -R8, RZ, RZ ;  /* 0x000000ff08097210 */ /* 0x010fca0007ffe1ff */
[----:B------:R0:W-:Y:S04]  /*1210*/  STG.E desc[UR4][R18.64], R9 ;  /* 0x0000000912007986 */ /* 0x0001e8000c101904 */
[----:B------:R-:W2:Y:S02]  /*1220*/  LDG.E R8, desc[UR4][R16.64+0x200] ;  /* 0x0002000410087981 */ /* 0x000ea4000c1e1900 */
[----:B--2---:R-:W-:-:S05]  /*1230*/  IMAD.MOV R21, RZ, RZ, -R8 ;  /* 0x000000ffff157224 */ /* 0x004fca00078e0a08 */
[----:B------:R0:W-:Y:S04]  /*1240*/  STG.E desc[UR4][R18.64+0x200], R21 ;  /* 0x0002001512007986 */ /* 0x0001e8000c101904 */
[----:B------:R-:W3:Y:S02]  /*1250*/  LDG.E R8, desc[UR4][R16.64+0x400] ;  /* 0x0004000410087981 */ /* 0x000ee4000c1e1900 */
[----:B---3--:R-:W-:-:S05]  /*1260*/  IMAD.MOV R11, RZ, RZ, -R8 ;  /* 0x000000ffff0b7224 */ /* 0x008fca00078e0a08 */
[----:B------:R0:W-:Y:S04]  /*1270*/  STG.E desc[UR4][R18.64+0x400], R11 ;  /* 0x0004000b12007986 */ /* 0x0001e8000c101904 */
[----:B------:R-:W1:Y:S01]  /*1280*/  LDG.E R8, desc[UR4][R16.64+0x600] ;  /* 0x0006000410087981 */ /* 0x000e62000c1e1900 */
[----:B------:R-:W-:Y:S01]  /*1290*/  VIADD R14, R14, 0x10 ;  /* 0x000000100e0e7836 */ /* 0x000fe20000000000 */
[----:B------:R-:W-:Y:S02]  /*12a0*/  IADD3 R13, P2, PT, R13, 0x2000, RZ ;  /* 0x000020000d0d7810 */ /* 0x000fe40007f5e0ff */
[----:B------:R-:W-:Y:S02]  /*12b0*/  IADD3 R12, PT, PT, R12, 0x800, RZ ;  /* 0x000008000c0c7810 */ /* 0x000fe40007ffe0ff */
[----:B------:R-:W-:Y:S01]  /*12c0*/  ISETP.NE.AND P1, PT, R14, RZ, PT ;  /* 0x000000ff0e00720c */ /* 0x000fe20003f25270 */
[----:B------:R-:W-:Y:S01]  /*12d0*/  IMAD.X R15, RZ, RZ, R15, P2 ;  /* 0x000000ffff0f7224 */ /* 0x000fe200010e060f */
[----:B-1----:R-:W-:-:S05]  /*12e0*/  IADD3 R23, PT, PT, -R8, RZ, RZ ;  /* 0x000000ff08177210 */ /* 0x002fca0007ffe1ff */
[----:B------:R0:W-:Y:S06]  /*12f0*/  STG.E desc[UR4][R18.64+0x600], R23 ;  /* 0x0006001712007986 */ /* 0x0001ec000c101904 */
[----:B------:R-:W-:Y:S05]  /*1300*/  @P1 BRA `(.L_x_245) ;  /* 0xfffffff800fc1947 */ /* 0x000fea000383ffff */
.L_x_244:
[----:B------:R-:W-:Y:S05]  /*1310*/  @!P0 EXIT ;  /* 0x000000000000894d */ /* 0x000fea0003800000 */
[----:B------:R-:W-:Y:S02]  /*1320*/  ISETP.GE.U32.AND P0, PT, R20, 0x8, PT ;  /* 0x000000081400780c */ /* 0x000fe40003f06070 */
[----:B------:R-:W-:-:S04]  /*1330*/  LOP3.LUT R14, R0, 0x7, RZ, 0xc0, !PT ;  /* 0x00000007000e7812 */ /* 0x000fc800078ec0ff */
[----:B------:R-:W-:-:S07]  /*1340*/  ISETP.NE.AND P1, PT, R14, RZ, PT ;  /* 0x000000ff0e00720c */ /* 0x000fce0003f25270 */
[----:B------:R-:W-:Y:S06]  /*1350*/  @!P0 BRA `(.L_x_246) ;  /* 0x0000000000708947 */ /* 0x000fec0003800000 */
[----:B0-----:R-:W-:-:S04]  /*1360*/  IMAD R11, R6, 0x80, R7 ;  /* 0x00000080060b7824 */ /* 0x001fc800078e0207 */
[----:B------:R-:W-:-:S05]  /*1370*/  IMAD.WIDE R8, R11, 0x4, R4 ;  /* 0x000000040b087825 */ /* 0x000fca00078e0204 */
[----:B------:R-:W2:Y:S01]  /*1380*/  LDG.E R12, desc[UR4][R8.64] ;  /* 0x00000004080c7981 */ /* 0x000ea2000c1e1900 */
[----:B------:R-:W-:-:S04]  /*1390*/  IMAD.WIDE R10, R11, 0x4, R2 ;  /* 0x000000040b0a7825 */ /* 0x000fc800078e0202 */
[----:B--2---:R-:W-:-:S05]  /*13a0*/  IMAD.MOV R13, RZ, RZ, -R12 ;  /* 0x000000ffff0d7224 */ /* 0x004fca00078e0a0c */
[----:B------:R0:W-:Y:S04]  /*13b0*/  STG.E desc[UR4][R10.64], R13 ;  /* 0x0000000d0a007986 */ /* 0x0001e8000c101904 */
[----:B------:R-:W2:Y:S02]  /*13c0*/  LDG.E R12, desc[UR4][R8.64+0x200] ;  /* 0x00020004080c7981 */ /* 0x000ea4000c1e1900 */
[----:B--2---:R-:W-:-:S05]  /*13d0*/  IADD3 R15, PT, PT, -R12, RZ, RZ ;  /* 0x000000ff0c0f7210 */ /* 0x004fca0007ffe1ff */
[----:B------:R1:W-:Y:S04]  /*13e0*/  STG.E desc[UR4][R10.64+0x200], R15 ;  /* 0x0002000f0a007986 */ /* 0x0003e8000c101904 */
[----:B------:R-:W2:Y:S02]  /*13f0*/  LDG.E R12, desc[UR4][R8.64+0x400] ;  /* 0x00040004080c7981 */ /* 0x000ea4000c1e1900 */
[----:B--2---:R-:W-:-:S05]  /*1400*/  IMAD.MOV R17, RZ, RZ, -R12 ;  /* 0x000000ffff117224 */ /* 0x004fca00078e0a0c */
[----:B------:R2:W-:Y:S04]  /*1410*/  STG.E desc[UR4][R10.64+0x400], R17 ;  /* 0x000400110a007986 */ /* 0x0005e8000c101904 */
[----:B------:R-:W3:Y:S02]  /*1420*/  LDG.E R12, desc[UR4][R8.64+0x600] ;  /* 0x00060004080c7981 */ /* 0x000ee4000c1e1900 */
[----:B---3--:R-:W-:-:S05]  /*1430*/  IMAD.MOV R19, RZ, RZ, -R12 ;  /* 0x000000ffff137224 */ /* 0x008fca00078e0a0c */
[----:B------:R3:W-:Y:S04]  /*1440*/  STG.E desc[UR4][R10.64+0x600], R19 ;  /* 0x000600130a007986 */ /* 0x0007e8000c101904 */
[----:B------:R-:W0:Y:S02]  /*1450*/  LDG.E R12, desc[UR4][R8.64+0x800] ;  /* 0x00080004080c7981 */ /* 0x000e24000c1e1900 */
[----:B0-----:R-:W-:-:S05]  /*1460*/  IADD3 R13, PT, PT, -R12, RZ, RZ ;  /* 0x000000ff0c0d7210 */ /* 0x001fca0007ffe1ff */
[----:B------:R4:W-:Y:S04]  /*1470*/  STG.E desc[UR4][R10.64+0x800], R13 ;  /* 0x0008000d0a007986 */ /* 0x0009e8000c101904 */
[----:B------:R-:W1:Y:S02]  /*1480*/  LDG.E R12, desc[UR4][R8.64+0xa00] ;  /* 0x000a0004080c7981 */ /* 0x000e64000c1e1900 */
[----:B-1----:R-:W-:-:S05]  /*1490*/  IMAD.MOV R15, RZ, RZ, -R12 ;  /* 0x000000ffff0f7224 */ /* 0x002fca00078e0a0c */
[----:B------:R4:W-:Y:S04]  /*14a0*/  STG.E desc[UR4][R10.64+0xa00], R15 ;  /* 0x000a000f0a007986 */ /* 0x0009e8000c101904 */
[----:B------:R-:W2:Y:S02]  /*14b0*/  LDG.E R12, desc[UR4][R8.64+0xc00] ;  /* 0x000c0004080c7981 */ /* 0x000ea4000c1e1900 */
[----:B--2---:R-:W-:-:S05]  /*14c0*/  IMAD.MOV R17, RZ, RZ, -R12 ;  /* 0x000000ffff117224 */ /* 0x004fca00078e0a0c */
[----:B------:R4:W-:Y:S04]  /*14d0*/  STG.E desc[UR4][R10.64+0xc00], R17 ;  /* 0x000c00110a007986 */ /* 0x0009e8000c101904 */
[----:B------:R-:W3:Y:S01]  /*14e0*/  LDG.E R12, desc[UR4][R8.64+0xe00] ;  /* 0x000e0004080c7981 */ /* 0x000ee2000c1e1900 */
[----:B------:R-:W-:Y:S01]  /*14f0*/  VIADD R6, R6, 0x8 ;  /* 0x0000000806067836 */ /* 0x000fe20000000000 */
[----:B---3--:R-:W-:-:S05]  /*1500*/  IADD3 R19, PT, PT, -R12, RZ, RZ ;  /* 0x000000ff0c137210 */ /* 0x008fca0007ffe1ff */
[----:B------:R4:W-:Y:S02]  /*1510*/  STG.E desc[UR4][R10.64+0xe00], R19 ;  /* 0x000e00130a007986 */ /* 0x0009e4000c101904 */
.L_x_246:
[----:B------:R-:W-:Y:S05]  /*1520*/  @!P1 EXIT ;  /* 0x000000000000994d */ /* 0x000fea0003800000 */
[----:B------:R-:W-:Y:S02]  /*1530*/  ISETP.GE.U32.AND P0, PT, R14, 0x4, PT ;  /* 0x000000040e00780c */ /* 0x000fe40003f06070 */
[----:B------:R-:W-:-:S04]  /*1540*/  LOP3.LUT R12, R0, 0x3, RZ, 0xc0, !PT ;  /* 0x00000003000c7812 */ /* 0x000fc800078ec0ff */
[----:B------:R-:W-:-:S07]  /*1550*/  ISETP.NE.AND P1, PT, R12, RZ, PT ;  /* 0x000000ff0c00720c */ /* 0x000fce0003f25270 */
[----:B------:R-:W-:Y:S06]  /*1560*/  @!P0 BRA `(.L_x_247) ;  /* 0x0000000000408947 */ /* 0x000fec0003800000 */
[----:B0-----:R-:W-:-:S04]  /*1570*/  IMAD R9, R6, 0x80, R7 ;  /* 0x0000008006097824 */ /* 0x001fc800078e0207 */
[----:B----4-:R-:W-:-:S05]  /*1580*/  IMAD.WIDE R10, R9, 0x4, R4 ;  /* 0x00000004090a7825 */ /* 0x010fca00078e0204 */
[----:B------:R-:W2:Y:S01]  /*1590*/  LDG.E R0, desc[UR4][R10.64] ;  /* 0x000000040a007981 */ /* 0x000ea2000c1e1900 */
[----:B------:R-:W-:Y:S01]  /*15a0*/  IMAD.WIDE R8, R9, 0x4, R2 ;  /* 0x0000000409087825 */ /* 0x000fe200078e0202 */
[----:B--2---:R-:W-:-:S05]  /*15b0*/  IADD3 R13, PT, PT, -R0, RZ, RZ ;  /* 0x000000ff000d7210 */ /* 0x004fca0007ffe1ff */
[----:B------:R1:W-:Y:S04]  /*15c0*/  STG.E desc[UR4][R8.64], R13 ;  /* 0x0000000d08007986 */ /* 0x0003e8000c101904 */
[----:B------:R-:W2:Y:S02]  /*15d0*/  LDG.E R0, desc[UR4][R10.64+0x200] ;  /* 0x000200040a007981 */ /* 0x000ea4000c1e1900 */
[----:B--2---:R-:W-:-:S05]  /*15e0*/  IMAD.MOV R15, RZ, RZ, -R0 ;  /* 0x000000ffff0f7224 */ /* 0x004fca00078e0a00 */
[----:B------:R1:W-:Y:S04]  /*15f0*/  STG.E desc[UR4][R8.64+0x200], R15 ;  /* 0x0002000f08007986 */ /* 0x0003e8000c101904 */
[----:B------:R-:W2:Y:S02]  /*1600*/  LDG.E R0, desc[UR4][R10.64+0x400] ;  /* 0x000400040a007981 */ /* 0x000ea4000c1e1900 */
[----:B--2---:R-:W-:-:S05]  /*1610*/  IMAD.MOV R17, RZ, RZ, -R0 ;  /* 0x000000ffff117224 */ /* 0x004fca00078e0a00 */
[----:B------:R1:W-:Y:S04]  /*1620*/  STG.E desc[UR4][R8.64+0x400], R17 ;  /* 0x0004001108007986 */ /* 0x0003e8000c101904 */
[----:B------:R-:W2:Y:S01]  /*1630*/  LDG.E R0, desc[UR4][R10.64+0x600] ;  /* 0x000600040a007981 */ /* 0x000ea2000c1e1900 */
[----:B------:R-:W-:Y:S01]  /*1640*/  VIADD R6, R6, 0x4 ;  /* 0x0000000406067836 */ /* 0x000fe20000000000 */
[----:B--2---:R-:W-:-:S05]  /*1650*/  IADD3 R19, PT, PT, -R0, RZ, RZ ;  /* 0x000000ff00137210 */ /* 0x004fca0007ffe1ff */
[----:B------:R1:W-:Y:S02]  /*1660*/  STG.E desc[UR4][R8.64+0x600], R19 ;  /* 0x0006001308007986 */ /* 0x0003e4000c101904 */
.L_x_247:
[----:B------:R-:W-:Y:S05]  /*1670*/  @!P1 EXIT ;  /* 0x000000000000994d */ /* 0x000fea0003800000 */
[----:B0---4-:R-:W-:Y:S01]  /*1680*/  IMAD R11, R6, 0x80, R7 ;  /* 0x00000080060b7824 */ /* 0x011fe200078e0207 */
[----:B------:R-:W-:-:S07]  /*1690*/  IADD3 R0, PT, PT, -R12, RZ, RZ ;  /* 0x000000ff0c007210 */ /* 0x000fce0007ffe1ff */
.L_x_248:
[----:B-1----:R-:W-:-:S06]  /*16a0*/  IMAD.WIDE R8, R11, 0x4, R4 ;  /* 0x000000040b087825 */ /* 0x002fcc00078e0204 */
[----:B------:R-:W2:Y:S01]  /*16b0*/  LDG.E R8, desc[UR4][R8.64] ;  /* 0x0000000408087981 */ /* 0x000ea2000c1e1900 */
[----:B------:R-:W-:Y:S02]  /*16c0*/  VIADD R0, R0, 0x1 ;  /* 0x0000000100007836 */ /* 0x000fe40000000000 */
[----:B0-----:R-:W-:-:S03]  /*16d0*/  IMAD.WIDE R6, R11, 0x4, R2 ;  /* 0x000000040b067825 */ /* 0x001fc600078e0202 */
[----:B------:R-:W-:Y:S01]  /*16e0*/  ISETP.NE.AND P0, PT, R0, RZ, PT ;  /* 0x000000ff0000720c */ /* 0x000fe20003f05270 */
[----:B--2---:R-:W-:-:S05]  /*16f0*/  IMAD.MOV R13, RZ, RZ, -R8 ;  /* 0x000000ffff0d7224 */ /* 0x004fca00078e0a08 */
[----:B------:R0:W-:Y:S07]  /*1700*/  STG.E desc[UR4][R6.64], R13 ;  /* 0x0000000d06007986 */ /* 0x0001ee000c101904 */
[----:B------:R-:W-:Y:S05]  /*1710*/  @!P0 EXIT ;  /* 0x000000000000894d */ /* 0x000fea0003800000 */
[----:B------:R-:W-:Y:S01]  /*1720*/  IADD3 R11, PT, PT, R11, 0x80, RZ ;  /* 0x000000800b0b7810 */ /* 0x000fe20007ffe0ff */
[----:B------:R-:W-:Y:S06]  /*1730*/  BRA `(.L_x_248) ;  /* 0xfffffffc00d87947 */ /* 0x000fec000383ffff */
.L_x_249:
        /* <DEDUP_REMOVED lines=12> */
.L_x_271:


//--------------------- .text._ZN3cub18CUB_300001_SM_10006detail9transform16transform_kernelINS2_10policy_hubILb1EN4cuda3std3__45tupleIJN6thrust24THRUST_300001_SM_1000_NS6detail15normal_iteratorINSA_10device_ptrIiEEEEEEEE10policy1000Ei13SortTransformSF_JPiEEEvT0_iT1_T2_DpNS2_10kernel_argIT3_EE --------------------------
	.section	.text._ZN3cub18CUB_300001_SM_10006detail9transform16transform_kernelINS2_10policy_hubILb1EN4cuda3std3__45tupleIJN6thrust24THRUST_300001_SM_1000_NS6detail15normal_iteratorINSA_10device_ptrIiEEEEEEEE10policy1000Ei13SortTransformSF_JPiEEEvT0_iT1_T2_DpNS2_10kernel_argIT3_EE,"ax",@progbits
	.align	128
        .global         _ZN3cub18CUB_300001_SM_10006detail9transform16transform_kernelINS2_10policy_hubILb1EN4cuda3std3__45tupleIJN6thrust24THRUST_300001_SM_1000_NS6detail15normal_iteratorINSA_10device_ptrIiEEEEEEEE10policy1000Ei13SortTransformSF_JPiEEEvT0_iT1_T2_DpNS2_10kernel_argIT3_EE
        .type           _ZN3cub18CUB_300001_SM_10006detail9transform16transform_kernelINS2_10policy_hubILb1EN4cuda3std3__45tupleIJN6thrust24THRUST_300001_SM_1000_NS6detail15normal_iteratorINSA_10device_ptrIiEEEEEEEE10policy1000Ei13SortTransformSF_JPiEEEvT0_iT1_T2_DpNS2_10kernel_argIT3_EE,@function
        .size           _ZN3cub18CUB_300001_SM_10006detail9transform16transform_kernelINS2_10policy_hubILb1EN4cuda3std3__45tupleIJN6thrust24THRUST_300001_SM_1000_NS6detail15normal_iteratorINSA_10device_ptrIiEEEEEEEE10policy1000Ei13SortTransformSF_JPiEEEvT0_iT1_T2_DpNS2_10kernel_argIT3_EE,(.L_x_272 - _ZN3cub18CUB_300001_SM_10006detail9transform16transform_kernelINS2_10policy_hubILb1EN4cuda3std3__45tupleIJN6thrust24THRUST_300001_SM_1000_NS6detail15normal_iteratorINSA_10device_ptrIiEEEEEEEE10policy1000Ei13SortTransformSF_JPiEEEvT0_iT1_T2_DpNS2_10kernel_argIT3_EE)
        .other          _ZN3cub18CUB_300001_SM_10006detail9transform16transform_kernelINS2_10policy_hubILb1EN4cuda3std3__45tupleIJN6thrust24THRUST_300001_SM_1000_NS6detail15normal_iteratorINSA_10device_ptrIiEEEEEEEE10policy1000Ei13SortTransformSF_JPiEEEvT0_iT1_T2_DpNS2_10kernel_argIT3_EE,@"STO_CUDA_ENTRY STV_DEFAULT"
_ZN3cub18CUB_300001_SM_10006detail9transform16transform_kernelINS2_10policy_hubILb1EN4cuda3std3__45tupleIJN6thrust24THRUST_300001_SM_1000_NS6detail15normal_iteratorINSA_10device_ptrIiEEEEEEEE10policy1000Ei13SortTransformSF_JPiEEEvT0_iT1_T2_DpNS2_10kernel_argIT3_EE:
.text._ZN3cub18CUB_300001_SM_10006detail9transform16transform_kernelINS2_10policy_hubILb1EN4cuda3std3__45tupleIJN6thrust24THRUST_300001_SM_1000_NS6detail15normal_iteratorINSA_10device_ptrIiEEEEEEEE10policy1000Ei13SortTransformSF_JPiEEEvT0_iT1_T2_DpNS2_10kernel_argIT3_EE:
[----:B------:R-:W-:Y:S08]  /*0000*/  LDC R1, c[0x0][0x37c] ;  /* 0x0000df00ff017b82 */ /* 0x000ff00000000800 */
[----:B------:R-:W0:Y:S01]  /*0010*/  LDC.64 R8, c[0x0][0x380] ;  /* 0x0000e000ff087b82 */ /* 0x000e220000000a00 */
[----:B------:R-:W1:Y:S01]  /*0020*/  S2R R0, SR_TID.X ;  /* 0x0000000000007919 */ /* 0x000e620000002100 */
[----:B------:R-:W2:Y:S01]  /*0030*/  LDCU.64 UR6, c[0x0][0x358] ;  /* 0x00006b00ff0677ac */ /* 0x000ea20008000a00 */
[----:B------:R-:W-:Y:S05]  /*0040*/  BSSY.RECONVERGENT B0, `(.L_x_250) ;  /* 0x0000016000007945 */ /* 0x000fea0003800200 */
[----:B------:R-:W3:Y:S08]  /*0050*/  S2UR UR4, SR_CTAID.X ;  /* 0x00000000000479c3 */ /* 0x000ef00000002500 */
[----:B------:R-:W4:Y:S01]  /*0060*/  LDC.64 R2, c[0x0][0x398] ;  /* 0x0000e600ff027b82 */ /* 0x000f220000000a00 */
[----:B0-----:R-:W-:-:S07]  /*0070*/  IMAD.SHL.U32 R7, R9, 0x80, RZ ;  /* 0x0000008009077824 */ /* 0x001fce00078e00ff */
[----:B------:R-:W0:Y:S01]  /*0080*/  LDC.64 R4, c[0x0][0x390] ;  /* 0x0000e400ff047b82 */ /* 0x000e220000000a00 */
[----:B---3--:R-:W-:Y:S01]  /*0090*/  IMAD R13, R7, UR4, RZ ;  /* 0x00000004070d7c24 */ /* 0x008fe2000f8e02ff */
[----:B-1----:R-:W-:-:S03]  /*00a0*/  SHF.L.U32 R15, R0, 0x7, RZ ;  /* 0x00000007000f7819 */ /* 0x002fc600000006ff */
[----:B------:R-:W-:-:S05]  /*00b0*/  IMAD.IADD R8, R8, 0x1, -R13 ;  /* 0x0000000108087824 */ /* 0x000fca00078e0a0d */
[CC--:B------:R-:W-:Y:S02]  /*00c0*/  VIMNMX R6, PT, PT, R7.reuse, R8.reuse, PT ;  /* 0x0000000807067248 */ /* 0x0c0fe40003fe0100 */
[----:B------:R-:W-:-:S03]  /*00d0*/  ISETP.GT.AND P0, PT, R7, R8, PT ;  /* 0x000000080700720c */ /* 0x000fc60003f04270 */
[----:B------:R-:W-:-:S05]  /*00e0*/  IMAD.SHL.U32 R12, R6, 0x4, RZ ;  /* 0x00000004060c7824 */ /* 0x000fca00078e00ff */
[----:B------:R-:W-:-:S13]  /*00f0*/  ISETP.GE.AND P1, PT, R15, R12, PT ;  /* 0x0000000c0f00720c */ /* 0x000fda0003f26270 */
[----:B--2-4-:R-:W-:Y:S05]  /*0100*/  @P1 BRA `(.L_x_251) ;  /* 0x0000000000241947 */ /* 0x014fea0003800000 */
[----:B------:R-:W1:Y:S02]  /*0110*/  LDC.64 R10, c[0x0][0x398] ;  /* 0x0000e600ff0a7b82 */ /* 0x000e640000000a00 */
[----:B-1----:R-:W-:-:S04]  /*0120*/  IMAD.WIDE.U32 R10, R0, 0x80, R10 ;  /* 0x00000080000a7825 */ /* 0x002fc800078e000a */
[----:B------:R-:W-:-:S07]  /*0130*/  IMAD.WIDE R10, R13, 0x4, R10 ;  /* 0x000000040d0a7825 */ /* 0x000fce00078e020a */
.L_x_252:
[----:B------:R-:W-:Y:S01]  /*0140*/  VIADD R15, R15, 0x4000 ;  /* 0x000040000f0f7836 */ /* 0x000fe20000000000 */
[----:B------:R1:W-:Y:S04]  /*0150*/  CCTL.E.PF2 [R10] ;  /* 0x000000000a00798f */ /* 0x0003e80000800100 */
[----:B------:R-:W-:Y:S02]  /*0160*/  ISETP.GE.AND P1, PT, R15, R12, PT ;  /* 0x0000000c0f00720c */ /* 0x000fe40003f26270 */
[----:B-1----:R-:W-:-:S04]  /*0170*/  IADD3 R10, P2, PT, R10, 0x4000, RZ ;  /* 0x000040000a0a7810 */ /* 0x002fc80007f5e0ff */
[----:B------:R-:W-:-:S07]  /*0180*/  IADD3.X R11, PT, PT, RZ, R11, RZ, P2, !PT ;  /* 0x0000000bff0b7210 */ /* 0x000fce00017fe4ff */
[----:B------:R-:W-:Y:S05]  /*0190*/  @!P1 BRA `(.L_x_252) ;  /* 0xfffffffc00e89947 */ /* 0x000fea000383ffff */
.L_x_251:
[----:B------:R-:W-:Y:S05]  /*01a0*/  BSYNC.RECONVERGENT B0 ;  /* 0x0000000000007941 */ /* 0x000fea0003800200 */
.L_x_250:
[----:B------:R-:W-:-:S04]  /*01b0*/  IMAD.WIDE R2, R13, 0x4, R2 ;  /* 0x000000040d027825 */ /* 0x000fc800078e0202 */
[----:B0-----:R-:W-:Y:S01]  /*01c0*/  IMAD.WIDE R4, R13, 0x4, R4 ;  /* 0x000000040d047825 */ /* 0x001fe200078e0204 */
[----:B------:R-:W-:Y:S06]  /*01d0*/  @P0 BRA `(.L_x_253) ;  /* 0x0000000800440947 */ /* 0x000fec0003800000 */
[----:B------:R-:W-:-:S13]  /*01e0*/  ISETP.GE.AND P0, PT, R9, 0x1, PT ;  /* 0x000000010900780c */ /* 0x000fda0003f06270 */
[----:B------:R-:W-:Y:S05]  /*01f0*/  @!P0 EXIT ;  /* 0x000000000000894d */ /* 0x000fea0003800000 */
[C---:B------:R-:W-:Y:S01]  /*0200*/  ISETP.GE.U32.AND P1, PT, R9.reuse, 0x10, PT ;  /* 0x000000100900780c */ /* 0x040fe20003f26070 */
[----:B------:R-:W-:Y:S01]  /*0210*/  IMAD.MOV.U32 R7, RZ, RZ, RZ ;  /* 0x000000ffff077224 */ /* 0x000fe200078e00ff */
[----:B------:R-:W-:-:S04]  /*0220*/  LOP3.LUT R20, R9, 0xf, RZ, 0xc0, !PT ;  /* 0x0000000f09147812 */ /* 0x000fc800078ec0ff */
[----:B------:R-:W-:-:S07]  /*0230*/  ISETP.NE.AND P0, PT, R20, RZ, PT ;  /* 0x000000ff1400720c */ /* 0x000fce0003f05270 */
[----:B------:R-:W-:Y:S06]  /*0240*/  @!P1 BRA `(.L_x_254) ;  /* 0x0000000400189947 */ /* 0x000fec0003800000 */
[----:B------:R-:W-:Y:S01]  /*0250*/  IMAD.WIDE.U32 R14, R0, 0x4, RZ ;  /* 0x00000004000e7825 */ /* 0x000fe200078e00ff */
[----:B------:R-:W-:-:S03]  /*0260*/  LOP3.LUT R7, R9, 0x7ffffff0, RZ, 0xc0, !PT ;  /* 0x7ffffff009077812 */ /* 0x000fc600078ec0ff */
[----:B------:R-:W-:Y:S01]  /*0270*/  VIADD R6, R0, 0x480 ;  /* 0x0000048000067836 */ /* 0x000fe20000000000 */
[----:B------:R-:W-:Y:S02]  /*0280*/  LOP3.LUT R13, R14, 0x1000, RZ, 0xfc, !PT ;  /* 0x000010000e0d7812 */ /* 0x000fe400078efcff */
[----:B------:R-:W-:-:S07]  /*0290*/  IADD3 R12, PT, PT, -R7, RZ, RZ ;  /* 0x000000ff070c7210 */ /* 0x000fce0007ffe1ff */
.L_x_255:
[----:B------:R-:W-:-:S05]  /*02a0*/  IADD3 R10, P1, PT, R2, R13, RZ ;  /* 0x0000000d020a7210 */ /* 0x000fca0007f3e0ff */
[----:B0-----:R-:W-:-:S05]  /*02b0*/  IMAD.X R11, R3, 0x1, R15, P1 ;  /* 0x00000001030b7824 */ /* 0x001fca00008e060f */
[----:B------:R-:W2:Y:S01]  /*02c0*/  LDG.E R14, desc[UR6][R10.64+-0x1000] ;  /* 0xfff000060a0e7981 */ /* 0x000ea2000c1e1900 */
[----:B------:R-:W-:-:S05]  /*02d0*/  IADD3 R8, P1, PT, R4, R13, RZ ;  /* 0x0000000d04087210 */ /* 0x000fca0007f3e0ff */
[----:B------:R-:W-:Y:S01]  /*02e0*/  IMAD.X R9, R5, 0x1, R15, P1 ;  /* 0x0000000105097824 */ /* 0x000fe200008e060f */
        /* <DEDUP_REMOVED lines=8> */
[----:B------:R-:W2:Y:S02]  /*0370*/  LDG.E R14, desc[UR6][R10.64+-0xa00] ;  /* 0xfff600060a0e7981 */ /* 0x000ea4000c1e1900 */
[----:B--2---:R-:W-:-:S05]  /*0380*/  IADD3 R23, PT, PT, -R14, RZ, RZ ;  /* 0x000000ff0e177210 */ /* 0x004fca0007ffe1ff */
[----:B------:R2:W-:Y:S04]  /*0390*/  STG.E desc[UR6][R8.64+-0xa00], R23 ;  /* 0xfff6001708007986 */ /* 0x0005e8000c101906 */
[----:B------:R-:W0:Y:S02]  /*03a0*/  LDG.E R14, desc[UR6][R10.64+-0x800] ;  /* 0xfff800060a0e7981 */ /* 0x000e24000c1e1900 */
[----:B0-----:R-:W-:-:S05]  /*03b0*/  IMAD.MOV R17, RZ, RZ, -R14 ;  /* 0x000000ffff117224 */ /* 0x001fca00078e0a0e */
[----:B------:R0:W-:Y:S04]  /*03c0*/  STG.E desc[UR6][R8.64+-0x800], R17 ;  /* 0xfff8001108007986 */ /* 0x0001e8000c101906 */
[----:B------:R-:W3:Y:S02]  /*03d0*/  LDG.E R14, desc[UR6][R10.64+-0x600] ;  /* 0xfffa00060a0e7981 */ /* 0x000ee4000c1e1900 */
[----:B---3--:R-:W-:-:S05]  /*03e0*/  IMAD.MOV R25, RZ, RZ, -R14 ;  /* 0x000000ffff197224 */ /* 0x008fca00078e0a0e */
[----:B------:R3:W-:Y:S04]  /*03f0*/  STG.E desc[UR6][R8.64+-0x600], R25 ;  /* 0xfffa001908007986 */ /* 0x0007e8000c101906 */
[----:B------:R-:W1:Y:S02]  /*0400*/  LDG.E R14, desc[UR6][R10.64+-0x400] ;  /* 0xfffc00060a0e7981 */ /* 0x000e64000c1e1900 */
[----:B-1----:R-:W-:-:S05]  /*0410*/  IADD3 R21, PT, PT, -R14, RZ, RZ ;  /* 0x000000ff0e157210 */ /* 0x002fca0007ffe1ff */
[----:B------:R1:W-:Y:S04]  /*0420*/  STG.E desc[UR6][R8.64+-0x400], R21 ;  /* 0xfffc001508007986 */ /* 0x0003e8000c101906 */
[----:B------:R-:W2:Y:S01]  /*0430*/  LDG.E R14, desc[UR6][R10.64+-0x200] ;  /* 0xfffe00060a0e7981 */ /* 0x000ea2000c1e1900 */
[----:B------:R-:W-:Y:S02]  /*0440*/  HFMA2 R19, -RZ, RZ, 0, 0 ;  /* 0x00000000ff137431 */ /* 0x000fe400000001ff */
[----:B------:R-:W-:Y:S02]  /*0450*/  IMAD.MOV.U32 R18, RZ, RZ, 0x600 ;  /* 0x00000600ff127424 */ /* 0x000fe400078e00ff */
[----:B--2---:R-:W-:-:S05]  /*0460*/  IMAD.MOV R23, RZ, RZ, -R14 ;  /* 0x000000ffff177224 */ /* 0x004fca00078e0a0e */
[----:B------:R2:W-:Y:S04]  /*0470*/  STG.E desc[UR6][R8.64+-0x200], R23 ;  /* 0xfffe001708007986 */ /* 0x0005e8000c101906 */
[----:B------:R-:W3:Y:S01]  /*0480*/  LDG.E R14, desc[UR6][R10.64] ;  /* 0x000000060a0e7981 */ /* 0x000ee2000c1e1900 */
[----:B------:R-:W-:-:S03]  /*0490*/  IMAD.WIDE R18, R6, 0x4, R18 ;  /* 0x0000000406127825 */ /* 0x000fc600078e0212 */
[----:B------:R-:W-:-:S05]  /*04a0*/  IADD3 R16, P1, PT, R2, R18, RZ ;  /* 0x0000001202107210 */ /* 0x000fca0007f3e0ff */
[----:B0-----:R-:W-:Y:S02]  /*04b0*/  IMAD.X R17, R3, 0x1, R19, P1 ;  /* 0x0000000103117824 */ /* 0x001fe400008e0613 */
[----:B---3--:R-:W-:-:S05]  /*04c0*/  IMAD.MOV R25, RZ, RZ, -R14 ;  /* 0x000000ffff197224 */ /* 0x008fca00078e0a0e */
[----:B------:R0:W-:Y:S04]  /*04d0*/  STG.E desc[UR6][R8.64], R25 ;  /* 0x0000001908007986 */ /* 0x0001e8000c101906 */
[----:B------:R-:W1:Y:S01]  /*04e0*/  LDG.E R14, desc[UR6][R16.64+-0x600] ;  /* 0xfffa0006100e7981 */ /* 0x000e62000c1e1900 */
[----:B------:R-:W-:-:S04]  /*04f0*/  IADD3 R18, P1, PT, R4, R18, RZ ;  /* 0x0000001204127210 */ /* 0x000fc80007f3e0ff */
[----:B------:R-:W-:Y:S01]  /*0500*/  IADD3.X R19, PT, PT, R5, R19, RZ, P1, !PT ;  /* 0x0000001305137210 */ /* 0x000fe20000ffe4ff */
[----:B-1----:R-:W-:-:S05]  /*0510*/  IMAD.MOV R21, RZ, RZ, -R14 ;  /* 0x000000ffff157224 */ /* 0x002fca00078e0a0e */
[----:B------:R1:W-:Y:S04]  /*0520*/  STG.E desc[UR6][R18.64+-0x600], R21 ;  /* 0xfffa001512007986 */ /* 0x0003e8000c101906 */
[----:B------:R-:W3:Y:S02]  /*0530*/  LDG.E R10, desc[UR6][R16.64+-0x400] ;  /* 0xfffc0006100a7981 */ /* 0x000ee4000c1e1900 */
[----:B---3--:R-:W-:-:S05]  /*0540*/  IMAD.MOV R11, RZ, RZ, -R10 ;  /* 0x000000ffff0b7224 */ /* 0x008fca00078e0a0a */
[----:B------:R3:W-:Y:S04]  /*0550*/  STG.E desc[UR6][R18.64+-0x400], R11 ;  /* 0xfffc000b12007986 */ /* 0x0007e8000c101906 */
[----:B------:R-:W2:Y:S02]  /*0560*/  LDG.E R10, desc[UR6][R16.64+-0x200] ;  /* 0xfffe0006100a7981 */ /* 0x000ea4000c1e1900 */
[----:B--2---:R-:W-:-:S05]  /*0570*/  IADD3 R23, PT, PT, -R10, RZ, RZ ;  /* 0x000000ff0a177210 */ /* 0x004fca0007ffe1ff */
[----:B------:R2:W-:Y:S04]  /*0580*/  STG.E desc[UR6][R18.64+-0x200], R23 ;  /* 0xfffe001712007986 */ /* 0x0005e8000c101906 */
[----:B0-----:R-:W4:Y:S02]  /*0590*/  LDG.E R8, desc[UR6][R16.64] ;  /* 0x0000000610087981 */ /* 0x001f24000c1e1900 */
[----:B----4-:R-:W-:-:S05]  /*05a0*/  IMAD.MOV R9, RZ, RZ, -R8 ;  /* 0x000000ffff097224 */ /* 0x010fca00078e0a08 */
[----:B------:R0:W-:Y:S04]  /*05b0*/  STG.E desc[UR6][R18.64], R9 ;  /* 0x0000000912007986 */ /* 0x0001e8000c101906 */
[----:B------:R-:W1:Y:S02]  /*05c0*/  LDG.E R8, desc[UR6][R16.64+0x200] ;  /* 0x0002000610087981 */ /* 0x000e64000c1e1900 */
[----:B-1----:R-:W-:-:S05]  /*05d0*/  IMAD.MOV R21, RZ, RZ, -R8 ;  /* 0x000000ffff157224 */ /* 0x002fca00078e0a08 */
[----:B------:R0:W-:Y:S04]  /*05e0*/  STG.E desc[UR6][R18.64+0x200], R21 ;  /* 0x0002001512007986 */ /* 0x0001e8000c101906 */
[----:B------:R-:W3:Y:S02]  /*05f0*/  LDG.E R8, desc[UR6][R16.64+0x400] ;  /* 0x0004000610087981 */ /* 0x000ee4000c1e1900 */
[----:B---3--:R-:W-:-:S05]  /*0600*/  IADD3 R11, PT, PT, -R8, RZ, RZ ;  /* 0x000000ff080b7210 */ /* 0x008fca0007ffe1ff */
[----:B------:R0:W-:Y:S04]  /*0610*/  STG.E desc[UR6][R18.64+0x400], R11 ;  /* 0x0004000b12007986 */ /* 0x0001e8000c101906 */
[----:B------:R-:W2:Y:S01]  /*0620*/  LDG.E R8, desc[UR6][R16.64+0x600] ;  /* 0x0006000610087981 */ /* 0x000ea2000c1e1900 */
[----:B------:R-:W-:Y:S01]  /*0630*/  VIADD R12, R12, 0x10 ;  /* 0x000000100c0c7836 */ /* 0x000fe20000000000 */
[----:B------:R-:W-:Y:S01]  /*0640*/  IADD3 R13, P2, PT, R13, 0x2000, RZ ;  /* 0x000020000d0d7810 */ /* 0x000fe20007f5e0ff */
[----:B------:R-:W-:-:S03]  /*0650*/  VIADD R6, R6, 0x800 ;  /* 0x0000080006067836 */ /* 0x000fc60000000000 */
[----:B------:R-:W-:Y:S02]  /*0660*/  ISETP.NE.AND P1, PT, R12, RZ, PT ;  /* 0x000000ff0c00720c */ /* 0x000fe40003f25270 */
[----:B------:R-:W-:Y:S01]  /*0670*/  IADD3.X R15, PT, PT, RZ, R15, RZ, P2, !PT ;  /* 0x0000000fff0f7210 */ /* 0x000fe200017fe4ff */
[----:B--2---:R-:W-:-:S05]  /*0680*/  IMAD.MOV R23, RZ, RZ, -R8 ;  /* 0x000000ffff177224 */ /* 0x004fca00078e0a08 */
[----:B------:R0:W-:Y:S05]  /*0690*/  STG.E desc[UR6][R18.64+0x600], R23 ;  /* 0x0006001712007986 */ /* 0x0001ea000c101906 */
[----:B------:R-:W-:Y:S05]  /*06a0*/  @P1 BRA `(.L_x_255) ;  /* 0xfffffff800fc1947 */ /* 0x000fea000383ffff */
.L_x_254:
[----:B------:R-:W-:Y:S05]  /*06b0*/  @!P0 EXIT ;  /* 0x000000000000894d */ /* 0x000fea0003800000 */
[----:B------:R-:W1:Y:S01]  /*06c0*/  LDCU UR4, c[0x0][0x384] ;  /* 0x00007080ff0477ac */ /* 0x000e620008000800 */
[----:B------:R-:W-:Y:S01]  /*06d0*/  ISETP.GE.U32.AND P0, PT, R20, 0x8, PT ;  /* 0x000000081400780c */ /* 0x000fe20003f06070 */
[----:B-1----:R-:W-:-:S06]  /*06e0*/  ULOP3.LUT UR5, UR4, 0x7, URZ, 0xc0, !UPT ;  /* 0x0000000704057892 */ /* 0x002fcc000f8ec0ff */
[----:B------:R-:W-:-:S06]  /*06f0*/  ISETP.NE.AND P1, PT, RZ, UR5, PT ;  /* 0x00000005ff007c0c */ /* 0x000fcc000bf25270 */
[----:B------:R-:W-:Y:S07]  /*0700*/  @!P0 BRA `(.L_x_256) ;  /* 0x0000000000708947 */ /* 0x000fee0003800000 */
[----:B0-----:R-:W-:-:S04]  /*0710*/  IMAD R9, R7, 0x80, R0 ;  /* 0x0000008007097824 */ /* 0x001fc800078e0200 */
[----:B------:R-:W-:-:S05]  /*0720*/  IMAD.WIDE R10, R9, 0x4, R2 ;  /* 0x00000004090a7825 */ /* 0x000fca00078e0202 */
        /* <DEDUP_REMOVED lines=10> */
[----:B------:R-:W3:Y:S02]  /*07d0*/  LDG.E R6, desc[UR6][R10.64+0x600] ;  /* 0x000600060a067981 */ /* 0x000ee4000c1e1900 */
[----:B---3--:R-:W-:-:S05]  /*07e0*/  IADD3 R19, PT, PT, -R6, RZ, RZ ;  /* 0x000000ff06137210 */ /* 0x008fca0007ffe1ff */
[----:B------:R3:W-:Y:S04]  /*07f0*/  STG.E desc[UR6][R8.64+0x600], R19 ;  /* 0x0006001308007986 */ /* 0x0007e8000c101906 */
[----:B------:R-:W0:Y:S02]  /*0800*/  LDG.E R6, desc[UR6][R10.64+0x800] ;  /* 0x000800060a067981 */ /* 0x000e24000c1e1900 */
[----:B0-----:R-:W-:-:S05]  /*0810*/  IMAD.MOV R13, RZ, RZ, -R6 ;  /* 0x000000ffff0d7224 */ /* 0x001fca00078e0a06 */
[----:B------:R4:W-:Y:S04]  /*0820*/  STG.E desc[UR6][R8.64+0x800], R13 ;  /* 0x0008000d08007986 */ /* 0x0009e8000c101906 */
[----:B------:R-:W1:Y:S02]  /*0830*/  LDG.E R6, desc[UR6][R10.64+0xa00] ;  /* 0x000a00060a067981 */ /* 0x000e64000c1e1900 */
[----:B-1----:R-:W-:-:S05]  /*0840*/  IMAD.MOV R15, RZ, RZ, -R6 ;  /* 0x000000ffff0f7224 */ /* 0x002fca00078e0a06 */
[----:B------:R4:W-:Y:S04]  /*0850*/  STG.E desc[UR6][R8.64+0xa00], R15 ;  /* 0x000a000f08007986 */ /* 0x0009e8000c101906 */
[----:B------:R-:W2:Y:S02]  /*0860*/  LDG.E R6, desc[UR6][R10.64+0xc00] ;  /* 0x000c00060a067981 */ /* 0x000ea4000c1e1900 */
[----:B--2---:R-:W-:-:S05]  /*0870*/  IADD3 R17, PT, PT, -R6, RZ, RZ ;  /* 0x000000ff06117210 */ /* 0x004fca0007ffe1ff */
[----:B------:R4:W-:Y:S04]  /*0880*/  STG.E desc[UR6][R8.64+0xc00], R17 ;  /* 0x000c001108007986 */ /* 0x0009e8000c101906 */
[----:B------:R-:W3:Y:S01]  /*0890*/  LDG.E R6, desc[UR6][R10.64+0xe00] ;  /* 0x000e00060a067981 */ /* 0x000ee2000c1e1900 */
[----:B------:R-:W-:Y:S01]  /*08a0*/  IADD3 R7, PT, PT, R7, 0x8, RZ ;  /* 0x0000000807077810 */ /* 0x000fe20007ffe0ff */
[----:B---3--:R-:W-:-:S05]  /*08b0*/  IMAD.MOV R19, RZ, RZ, -R6 ;  /* 0x000000ffff137224 */ /* 0x008fca00078e0a06 */
[----:B------:R4:W-:Y:S02]  /*08c0*/  STG.E desc[UR6][R8.64+0xe00], R19 ;  /* 0x000e001308007986 */ /* 0x0009e4000c101906 */
.L_x_256:
[----:B------:R-:W-:Y:S05]  /*08d0*/  @!P1 EXIT ;  /* 0x000000000000994d */ /* 0x000fea0003800000 */
[----:B------:R-:W-:Y:S02]  /*08e0*/  UISETP.GE.U32.AND UP0, UPT, UR5, 0x4, UPT ;  /* 0x000000040500788c */ /* 0x000fe4000bf06070 */
[----:B------:R-:W-:-:S06]  /*08f0*/  ULOP3.LUT UR4, UR4, 0x3, URZ, 0xc0, !UPT ;  /* 0x0000000304047892 */ /* 0x000fcc000f8ec0ff */
[----:B------:R-:W-:Y:S01]  /*0900*/  ISETP.NE.AND P0, PT, RZ, UR4, PT ;  /* 0x00000004ff007c0c */ /* 0x000fe2000bf05270 */
[----:B------:R-:W-:-:S12]  /*0910*/  BRA.U !UP0, `(.L_x_257) ;  /* 0x0000000108407547 */ /* 0x000fd8000b800000 */
        /* <DEDUP_REMOVED lines=10> */
[----:B--2---:R-:W-:-:S05]  /*09c0*/  IADD3 R17, PT, PT, -R6, RZ, RZ ;  /* 0x000000ff06117210 */ /* 0x004fca0007ffe1ff */
[----:B------:R1:W-:Y:S04]  /*09d0*/  STG.E desc[UR6][R10.64+0x400], R17 ;  /* 0x000400110a007986 */ /* 0x0003e8000c101906 */
[----:B------:R-:W2:Y:S01]  /*09e0*/  LDG.E R6, desc[UR6][R8.64+0x600] ;  /* 0x0006000608067981 */ /* 0x000ea2000c1e1900 */
[----:B------:R-:W-:Y:S01]  /*09f0*/  IADD3 R7, PT, PT, R7, 0x4, RZ ;  /* 0x0000000407077810 */ /* 0x000fe20007ffe0ff */
[----:B--2---:R-:W-:-:S05]  /*0a00*/  IMAD.MOV R19, RZ, RZ, -R6 ;  /* 0x000000ffff137224 */ /* 0x004fca00078e0a06 */
[----:B------:R1:W-:Y:S02]  /*0a10*/  STG.E desc[UR6][R10.64+0x600], R19 ;  /* 0x000600130a007986 */ /* 0x0003e4000c101906 */
.L_x_257:
[----:B------:R-:W-:Y:S05]  /*0a20*/  @!P0 EXIT ;  /* 0x000000000000894d */ /* 0x000fea0003800000 */
[----:B01----:R-:W-:Y:S01]  /*0a30*/  IMAD R11, R7, 0x80, R0 ;  /* 0x00000080070b7824 */ /* 0x003fe200078e0200 */
[----:B------:R-:W-:-:S12]  /*0a40*/  UIADD3 UR4, UPT, UPT, -UR4, URZ, URZ ;  /* 0x000000ff04047290 */ /* 0x000fd8000fffe1ff */
.L_x_258:
[----:B----4-:R-:W-:-:S06]  /*0a50*/  IMAD.WIDE R8, R11, 0x4, R2 ;  /* 0x000000040b087825 */ /* 0x010fcc00078e0202 */
[----:B------:R-:W2:Y:S01]  /*0a60*/  LDG.E R8, desc[UR6][R8.64] ;  /* 0x0000000608087981 */ /* 0x000ea2000c1e1900 */
[----:B0-----:R-:W-:Y:S01]  /*0a70*/  IMAD.WIDE R6, R11, 0x4, R4 ;  /* 0x000000040b067825 */ /* 0x001fe200078e0204 */
[----:B------:R-:W-:-:S03]  /*0a80*/  UIADD3 UR4, UPT, UPT, UR4, 0x1, URZ ;  /* 0x0000000104047890 */ /* 0x000fc6000fffe0ff */
[----:B------:R-:W-:Y:S01]  /*0a90*/  VIADD R11, R11, 0x80 ;  /* 0x000000800b0b7836 */ /* 0x000fe20000000000 */
[----:B------:R-:W-:Y:S01]  /*0aa0*/  UISETP.NE.AND UP0, UPT, UR4, URZ, UPT ;  /* 0x000000ff0400728c */ /* 0x000fe2000bf05270 */
[----:B--2---:R-:W-:-:S05]  /*0ab0*/  IADD3 R13, PT, PT, -R8, RZ, RZ ;  /* 0x000000ff080d7210 */ /* 0x004fca0007ffe1ff */
[----:B------:R0:W-:Y:S03]  /*0ac0*/  STG.E desc[UR6][R6.64], R13 ;  /* 0x0000000d06007986 */ /* 0x0001e6000c101906 */
[----:B------:R-:W-:Y:S05]  /*0ad0*/  BRA.U UP0, `(.L_x_258) ;  /* 0xfffffffd00dc7547 */ /* 0x000fea000b83ffff */
[----:B------:R-:W-:Y:S05]  /*0ae0*/  EXIT ;  /* 0x000000000000794d */ /* 0x000fea0003800000 */
.L_x_253:
[----:B------:R-:W-:-:S13]  /*0af0*/  ISETP.GE.AND P0, PT, R9, 0x1, PT ;  /* 0x000000010900780c */ /* 0x000fda0003f06270 */
[----:B------:R-:W-:Y:S05]  /*0b00*/  @!P0 EXIT ;  /* 0x000000000000894d */ /* 0x000fea0003800000 */
[C---:B------:R-:W-:Y:S02]  /*0b10*/  ISETP.GE.U32.AND P0, PT, R9.reuse, 0x8, PT ;  /* 0x000000080900780c */ /* 0x040fe40003f06070 */
[----:B------:R-:W-:Y:S02]  /*0b20*/  LOP3.LUT R20, R9, 0x7, RZ, 0xc0, !PT ;  /* 0x0000000709147812 */ /* 0x000fe400078ec0ff */
[----:B------:R-:W-:-:S09]  /*0b30*/  MOV R7, RZ ;  /* 0x000000ff00077202 */ /* 0x000fd20000000f00 */
[----:B------:R-:W-:Y:S05]  /*0b40*/  @!P0 BRA `(.L_x_259) ;  /* 0x0000000000d08947 */ /* 0x000fea0003800000 */
[----:B------:R-:W-:Y:S01]  /*0b50*/  LOP3.LUT R7, R9, 0x7ffffff8, RZ, 0xc0, !PT ;  /* 0x7ffffff809077812 */ /* 0x000fe200078ec0ff */
[----:B------:R-:W-:-:S07]  /*0b60*/  IMAD.MOV.U32 R12, RZ, RZ, RZ ;  /* 0x000000ffff0c7224 */ /* 0x000fce00078e00ff */
.L_x_262:
[----:B0-----:R-:W-:-:S04]  /*0b70*/  LEA R13, R12, R0, 0x7 ;  /* 0x000000000c0d7211 */ /* 0x001fc800078e38ff */
        /* <DEDUP_REMOVED lines=10> */
[----:B------:R-:W-:Y:S02]  /*0c20*/  VIADD R19, R13, 0x100 ;  /* 0x000001000d137836 */ /* 0x000fe40000000000 */
[----:B------:R-:W-:-:S03]  /*0c30*/  IMAD.WIDE R10, R11, 0x4, R4 ;  /* 0x000000040b0a7825 */ /* 0x000fc600078e0204 */
[----:B------:R-:W-:Y:S02]  /*0c40*/  ISETP.GE.AND P0, PT, R19, R6, PT ;  /* 0x000000061300720c */ /* 0x000fe40003f06270 */
[----:B--2---:R-:W-:-:S05]  /*0c50*/  @!P1 IADD3 R19, PT, PT, -R18, RZ, RZ ;  /* 0x000000ff12139210 */ /* 0x004fca0007ffe1ff */
[----:B------:R1:W-:Y:S06]  /*0c60*/  @!P1 STG.E desc[UR6][R10.64], R19 ;  /* 0x000000130a009986 */ /* 0x0003ec000c101906 */
[----:B------:R-:W2:Y:S01]  /*0c70*/  @!P0 LDG.E R14, desc[UR6][R8.64+0x200] ;  /* 0x00020006080e8981 */ /* 0x000ea2000c1e1900 */
[----:B------:R-:W-:-:S05]  /*0c80*/  VIADD R15, R13, 0x180 ;  /* 0x000001800d0f7836 */ /* 0x000fca0000000000 */
[----:B------:R-:W-:Y:S02]  /*0c90*/  ISETP.GE.AND P1, PT, R15, R6, PT ;  /* 0x000000060f00720c */ /* 0x000fe40003f26270 */
[----:B--2---:R-:W-:-:S05]  /*0ca0*/  @!P0 IADD3 R23, PT, PT, -R14, RZ, RZ ;  /* 0x000000ff0e178210 */ /* 0x004fca0007ffe1ff */
[----:B------:R-:W-:Y:S06]  /*0cb0*/  @!P0 STG.E desc[UR6][R10.64+0x200], R23 ;  /* 0x000200170a008986 */ /* 0x000fec000c101906 */
[----:B------:R-:W0:Y:S01]  /*0cc0*/  @!P1 LDG.E R14, desc[UR6][R8.64+0x400] ;  /* 0x00040006080e9981 */ /* 0x000e22000c1e1900 */
[----:B------:R-:W-:-:S05]  /*0cd0*/  VIADD R15, R13, 0x200 ;  /* 0x000002000d0f7836 */ /* 0x000fca0000000000 */
[----:B------:R-:W-:Y:S02]  /*0ce0*/  ISETP.GE.AND P0, PT, R15, R6, PT ;  /* 0x000000060f00720c */ /* 0x000fe40003f06270 */
[----:B0-----:R-:W-:-:S05]  /*0cf0*/  @!P1 IADD3 R17, PT, PT, -R14, RZ, RZ ;  /* 0x000000ff0e119210 */ /* 0x001fca0007ffe1ff */
[----:B------:R0:W-:Y:S06]  /*0d00*/  @!P1 STG.E desc[UR6][R10.64+0x400], R17 ;  /* 0x000400110a009986 */ /* 0x0001ec000c101906 */
[----:B------:R-:W1:Y:S01]  /*0d10*/  @!P0 LDG.E R14, desc[UR6][R8.64+0x600] ;  /* 0x00060006080e8981 */ /* 0x000e62000c1e1900 */
[----:B------:R-:W-:-:S05]  /*0d20*/  VIADD R15, R13, 0x280 ;  /* 0x000002800d0f7836 */ /* 0x000fca0000000000 */
[----:B------:R-:W-:Y:S02]  /*0d30*/  ISETP.GE.AND P1, PT, R15, R6, PT ;  /* 0x000000060f00720c */ /* 0x000fe40003f26270 */
[----:B-1----:R-:W-:-:S05]  /*0d40*/  @!P0 IADD3 R19, PT, PT, -R14, RZ, RZ ;  /* 0x000000ff0e138210 */ /* 0x002fca0007ffe1ff */
[----:B------:R1:W-:Y:S06]  /*0d50*/  @!P0 STG.E desc[UR6][R10.64+0x600], R19 ;  /* 0x000600130a008986 */ /* 0x0003ec000c101906 */
[----:B------:R-:W2:Y:S01]  /*0d60*/  @!P1 LDG.E R14, desc[UR6][R8.64+0x800] ;  /* 0x00080006080e9981 */ /* 0x000ea2000c1e1900 */
[----:B------:R-:W-:-:S05]  /*0d70*/  VIADD R15, R13, 0x300 ;  /* 0x000003000d0f7836 */ /* 0x000fca0000000000 */
[----:B------:R-:W-:Y:S02]  /*0d80*/  ISETP.GE.AND P0, PT, R15, R6, PT ;  /* 0x000000060f00720c */ /* 0x000fe40003f06270 */
[----:B--2---:R-:W-:-:S05]  /*0d90*/  @!P1 IADD3 R15, PT, PT, -R14, RZ, RZ ;  /* 0x000000ff0e0f9210 */ /* 0x004fca0007ffe1ff */
[----:B------:R1:W-:Y:S06]  /*0da0*/  @!P1 STG.E desc[UR6][R10.64+0x800], R15 ;  /* 0x0008000f0a009986 */ /* 0x0003ec000c101906 */
[----:B------:R-:W0:Y:S01]  /*0db0*/  @!P0 LDG.E R14, desc[UR6][R8.64+0xa00] ;  /* 0x000a0006080e8981 */ /* 0x000e22000c1e1900 */
[----:B------:R-:W-:Y:S01]  /*0dc0*/  IADD3 R13, PT, PT, R13, 0x380, RZ ;  /* 0x000003800d0d7810 */ /* 0x000fe20007ffe0ff */
[----:B------:R-:W-:Y:S01]  /*0dd0*/  VIADD R12, R12, 0x8 ;  /* 0x000000080c0c7836 */ /* 0x000fe20000000000 */
[----:B------:R-:W-:Y:S04]  /*0de0*/  BSSY.RECONVERGENT B0, `(.L_x_260) ;  /* 0x0000009000007945 */ /* 0x000fe80003800200 */
[----:B------:R-:W-:Y:S01]  /*0df0*/  ISETP.NE.AND P1, PT, R12, R7, PT ;  /* 0x000000070c00720c */ /* 0x000fe20003f25270 */
[----:B0-----:R-:W-:-:S05]  /*0e00*/  @!P0 IMAD.MOV R17, RZ, RZ, -R14 ;  /* 0x000000ffff118224 */ /* 0x001fca00078e0a0e */
[----:B------:R1:W-:Y:S01]  /*0e10*/  @!P0 STG.E desc[UR6][R10.64+0xa00], R17 ;  /* 0x000a00110a008986 */ /* 0x0003e2000c101906 */
[----:B------:R-:W-:-:S13]  /*0e20*/  ISETP.GE.AND P0, PT, R13, R6, PT ;  /* 0x000000060d00720c */ /* 0x000fda0003f06270 */
[----:B-1----:R-:W-:Y:S05]  /*0e30*/  @P0 BRA `(.L_x_261) ;  /* 0x00000000000c0947 */ /* 0x002fea0003800000 */
[----:B------:R-:W2:Y:S02]  /*0e40*/  LDG.E R8, desc[UR6][R8.64+0xc00] ;  /* 0x000c000608087981 */ /* 0x000ea4000c1e1900 */
[----:B--2---:R-:W-:-:S05]  /*0e50*/  IADD3 R13, PT, PT, -R8, RZ, RZ ;  /* 0x000000ff080d7210 */ /* 0x004fca0007ffe1ff */
[----:B------:R0:W-:Y:S02]  /*0e60*/  STG.E desc[UR6][R10.64+0xc00], R13 ;  /* 0x000c000d0a007986 */ /* 0x0001e4000c101906 */
.L_x_261:
[----:B------:R-:W-:Y:S05]  /*0e70*/  BSYNC.RECONVERGENT B0 ;  /* 0x0000000000007941 */ /* 0x000fea0003800200 */
.L_x_260:
[----:B------:R-:W-:Y:S05]  /*0e80*/  @P1 BRA `(.L_x_262) ;  /* 0xfffffffc00381947 */ /* 0x000fea000383ffff */
.L_x_259:
[----:B------:R-:W-:-:S13]  /*0e90*/  ISETP.NE.AND P0, PT, R20, RZ, PT ;  /* 0x000000ff1400720c */ /* 0x000fda0003f05270 */
[----:B------:R-:W-:Y:S05]  /*0ea0*/  @!P0 EXIT ;  /* 0x000000000000894d */ /* 0x000fea0003800000 */
[----:B------:R-:W1:Y:S01]  /*0eb0*/  LDC R8, c[0x0][0x384] ;  /* 0x0000e100ff087b82 */ /* 0x000e620000000800 */
[----:B------:R-:W-:Y:S02]  /*0ec0*/  ISETP.GE.U32.AND P1, PT, R20, 0x4, PT ;  /* 0x000000041400780c */ /* 0x000fe40003f26070 */
[----:B-1----:R-:W-:-:S04]  /*0ed0*/  LOP3.LUT R9, R8, 0x3, RZ, 0xc0, !PT ;  /* 0x0000000308097812 */ /* 0x002fc800078ec0ff */
[----:B------:R-:W-:-:S07]  /*0ee0*/  ISETP.NE.AND P0, PT, R9, RZ, PT ;  /* 0x000000ff0900720c */ /* 0x000fce0003f05270 */
[----:B------:R-:W-:Y:S06]  /*0ef0*/  @!P1 BRA `(.L_x_263) ;  /* 0x0000000000749947 */ /* 0x000fec0003800000 */
[----:B------:R-:W-:-:S05]  /*0f00*/  IMAD R23, R7, 0x80, R0 ;  /* 0x0000008007177824 */ /* 0x000fca00078e0200 */
[----:B------:R-:W-:-:S13]  /*0f10*/  ISETP.GE.AND P2, PT, R23, R6, PT ;  /* 0x000000061700720c */ /* 0x000fda0003f46270 */
[----:B0-----:R-:W-:-:S06]  /*0f20*/  @!P2 IMAD.WIDE R10, R23, 0x4, R2 ;  /* 0x00000004170aa825 */ /* 0x001fcc00078e0202 */
        /* <DEDUP_REMOVED lines=8> */
[----:B------:R-:W-:Y:S01]  /*0fb0*/  IADD3 R25, PT, PT, R23, 0x100, RZ ;  /* 0x0000010017197810 */ /* 0x000fe20007ffe0ff */
[----:B------:R-:W-:-:S03]  /*0fc0*/  @!P1 IMAD.WIDE R16, R17, 0x4, R4 ;  /* 0x0000000411109825 */ /* 0x000fc600078e0204 */
[----:B------:R-:W-:-:S13]  /*0fd0*/  ISETP.GE.AND P2, PT, R25, R6, PT ;  /* 0x000000061900720c */ /* 0x000fda0003f46270 */
[----:B------:R-:W-:-:S04]  /*0fe0*/  @!P2 IMAD.WIDE R10, R25, 0x4, R2 ;  /* 0x00000004190aa825 */ /* 0x000fc800078e0202 */
[----:B--2---:R-:W-:-:S05]  /*0ff0*/  @!P1 IMAD.MOV R21, RZ, RZ, -R14 ;  /* 0x000000ffff159224 */ /* 0x004fca00078e0a0e */
[----:B------:R1:W-:Y:S04]  /*1000*/  @!P1 STG.E desc[UR6][R16.64], R21 ;  /* 0x0000001510009986 */ /* 0x0003e8000c101906 */
[----:B------:R-:W2:Y:S01]  /*1010*/  @!P2 LDG.E R10, desc[UR6][R10.64] ;  /* 0x000000060a0aa981 */ /* 0x000ea2000c1e1900 */
[----:B------:R-:W-:Y:S01]  /*1020*/  IADD3 R27, PT, PT, R23, 0x180, RZ ;  /* 0x00000180171b7810 */ /* 0x000fe20007ffe0ff */
        /* <DEDUP_REMOVED lines=10> */
.L_x_263:
[----:B------:R-:W-:Y:S05]  /*10d0*/  @!P0 EXIT ;  /* 0x000000000000894d */ /* 0x000fea0003800000 */
[----:B------:R-:W-:Y:S02]  /*10e0*/  ISETP.NE.AND P1, PT, R9, 0x1, PT ;  /* 0x000000010900780c */ /* 0x000fe40003f25270 */
[----:B------:R-:W-:-:S04]  /*10f0*/  LOP3.LUT R8, R8, 0x1, RZ, 0xc0, !PT ;  /* 0x0000000108087812 */ /* 0x000fc800078ec0ff */
[----:B------:R-:W-:-:S07]  /*1100*/  ISETP.NE.U32.AND P0, PT, R8, 0x1, PT ;  /* 0x000000010800780c */ /* 0x000fce0003f05070 */
[----:B------:R-:W-:Y:S06]  /*1110*/  @!P1 BRA `(.L_x_264) ;  /* 0x00000000003c9947 */ /* 0x000fec0003800000 */
[----:B0-----:R-:W-:-:S04]  /*1120*/  LEA R11, R7, R0, 0x7 ;  /* 0x00000000070b7211 */ /* 0x001fc800078e38ff */
[----:B------:R-:W-:-:S13]  /*1130*/  ISETP.GE.AND P1, PT, R11, R6, PT ;  /* 0x000000060b00720c */ /* 0x000fda0003f26270 */
[----:B------:R-:W-:-:S06]  /*1140*/  @!P1 IMAD.WIDE R8, R11, 0x4, R2 ;  /* 0x000000040b089825 */ /* 0x000fcc00078e0202 */
[----:B------:R-:W2:Y:S01]  /*1150*/  @!P1 LDG.E R8, desc[UR6][R8.64] ;  /* 0x0000000608089981 */ /* 0x000ea2000c1e1900 */
[C---:B------:R-:W-:Y:S02]  /*1160*/  VIADD R15, R11.reuse, 0x80 ;  /* 0x000000800b0f7836 */ /* 0x040fe40000000000 */
[----:B------:R-:W-:-:S03]  /*1170*/  @!P1 IMAD.WIDE R10, R11, 0x4, R4 ;  /* 0x000000040b0a9825 */ /* 0x000fc600078e0204 */
[----:B------:R-:W-:-:S13]  /*1180*/  ISETP.GE.AND P2, PT, R15, R6, PT ;  /* 0x000000060f00720c */ /* 0x000fda0003f46270 */
[----:B-1----:R-:W-:Y:S01]  /*1190*/  @!P2 IMAD.WIDE R12, R15, 0x4, R2 ;  /* 0x000000040f0ca825 */ /* 0x002fe200078e0202 */
[----:B--2---:R-:W-:-:S05]  /*11a0*/  @!P1 IADD3 R17, PT, PT, -R8, RZ, RZ ;  /* 0x000000ff08119210 */ /* 0x004fca0007ffe1ff */
[----:B------:R2:W-:Y:S04]  /*11b0*/  @!P1 STG.E desc[UR6][R10.64], R17 ;  /* 0x000000110a009986 */ /* 0x0005e8000c101906 */
[----:B------:R-:W3:Y:S01]  /*11c0*/  @!P2 LDG.E R12, desc[UR6][R12.64] ;  /* 0x000000060c0ca981 */ /* 0x000ee2000c1e1900 */
[----:B------:R-:W-:Y:S01]  /*11d0*/  @!P2 IMAD.WIDE R14, R15, 0x4, R4 ;  /* 0x000000040f0ea825 */ /* 0x000fe200078e0204 */
[----:B------:R-:W-:-:S03]  /*11e0*/  IADD3 R7, PT, PT, R7, 0x2, RZ ;  /* 0x0000000207077810 */ /* 0x000fc60007ffe0ff */
[----:B---3--:R-:W-:-:S05]  /*11f0*/  @!P2 IMAD.MOV R19, RZ, RZ, -R12 ;  /* 0x000000ffff13a224 */ /* 0x008fca00078e0a0c */
[----:B------:R2:W-:Y:S02]  /*1200*/  @!P2 STG.E desc[UR6][R14.64], R19 ;  /* 0x000000130e00a986 */ /* 0x0005e4000c101906 */
.L_x_264:
[----:B------:R-:W-:Y:S05]  /*1210*/  @P0 EXIT ;  /* 0x000000000000094d */ /* 0x000fea0003800000 */
[----:B------:R-:W-:-:S05]  /*1220*/  IMAD R7, R7, 0x80, R0 ;  /* 0x0000008007077824 */ /* 0x000fca00078e0200 */
[----:B------:R-:W-:-:S13]  /*1230*/  ISETP.GE.AND P0, PT, R7, R6, PT ;  /* 0x000000060700720c */ /* 0x000fda0003f06270 */
[----:B------:R-:W-:Y:S05]  /*1240*/  @P0 EXIT ;  /* 0x000000000000094d */ /* 0x000fea0003800000 */
[----:B------:R-:W-:-:S06]  /*1250*/  IMAD.WIDE R2, R7, 0x4, R2 ;  /* 0x0000000407027825 */ /* 0x000fcc00078e0202 */
[----:B------:R-:W3:Y:S01]  /*1260*/  LDG.E R2, desc[UR6][R2.64] ;  /* 0x0000000602027981 */ /* 0x000ee2000c1e1900 */
[----:B------:R-:W-:Y:S01]  /*1270*/  IMAD.WIDE R4, R7, 0x4, R4 ;  /* 0x0000000407047825 */ /* 0x000fe200078e0204 */
[----:B---3--:R-:W-:-:S05]  /*1280*/  IADD3 R7, PT, PT, -R2, RZ, RZ ;  /* 0x000000ff02077210 */ /* 0x008fca0007ffe1ff */
[----:B------:R-:W-:Y:S01]  /*1290*/  STG.E desc[UR6][R4.64], R7 ;  /* 0x0000000704007986 */ /* 0x000fe2000c101906 */
[----:B------:R-:W-:Y:S05]  /*12a0*/  EXIT ;  /* 0x000000000000794d */ /* 0x000fea0003800000 */
.L_x_265:
        /* <DEDUP_REMOVED lines=13> */
.L_x_272:


//--------------------- .text._ZN3cub18CUB_300001_SM_10006detail11EmptyKernelIvEEvv --------------------------
	.section	.text._ZN3cub18CUB_300001_SM_10006detail11EmptyKernelIvEEvv,"ax",@progbits
	.align	128
        .global         _ZN3cub18CUB_300001_SM_10006detail11EmptyKernelIvEEvv
        .type           _ZN3cub18CUB_300001_SM_10006detail11EmptyKernelIvEEvv,@function
        .size           _ZN3cub18CUB_300001_SM_10006detail11EmptyKernelIvEEvv,(.L_x_273 - _ZN3cub18CUB_300001_SM_10006detail11EmptyKernelIvEEvv)
        .other          _ZN3cub18CUB_300001_SM_10006detail11EmptyKernelIvEEvv,@"STO_CUDA_ENTRY STV_DEFAULT"
_ZN3cub18CUB_300001_SM_10006detail11EmptyKernelIvEEvv:
.text._ZN3cub18CUB_300001_SM_10006detail11EmptyKernelIvEEvv:
[----:B------:R-:W-:Y:S01]  /*0000*/  LDC R1, c[0x0][0x37c] ;  /* 0x0000df00ff017b82 */ /* 0x000fe20000000800 */
[----:B------:R-:W-:Y:S05]  /*0010*/  EXIT ;  /* 0x000000000000794d */ /* 0x000fea0003800000 */
.L_x_266:
        /* <DEDUP_REMOVED lines=14> */
.L_x_273:


//--------------------- .nv.shared._ZN3cub18CUB_300001_SM_10006detail10radix_sort29DeviceRadixSortOnesweepKernelINS1_5radix10policy_hubIiNS0_8NullTypeEyE10Policy1000ELNS0_9SortOrderE0EiS6_yiiNS1_21identity_decomposer_tEEEvPT5_SC_PT3_PKSD_PT1_PKSH_PT2_PKSL_T4_iiT6_ --------------------------
	.section	.nv.shared._ZN3cub18CUB_300001_SM_10006detail10radix_sort29DeviceRadixSortOnesweepKernelINS1_5radix10policy_hubIiNS0_8NullTypeEyE10Policy1000ELNS0_9SortOrderE0EiS6_yiiNS1_21identity_decomposer_tEEEvPT5_SC_PT3_PKSD_PT1_PKSH_PT2_PKSL_T4_iiT6_,"aw",@nobits
	.sectionflags	@""
	.align	16
.nv.shared._ZN3cub18CUB_300001_SM_10006detail10radix_sort29DeviceRadixSortOnesweepKernelINS1_5radix10policy_hubIiNS0_8NullTypeEyE10Policy1000ELNS0_9SortOrderE0EiS6_yiiNS1_21identity_decomposer_tEEEvPT5_SC_PT3_PKSD_PT1_PKSH_PT2_PKSL_T4_iiT6_:
	.zero		32256


//--------------------- .nv.shared.reserved.0     --------------------------
	.section	.nv.shared.reserved.0,"aw",@nobits
	.weak		__nv_reservedSMEM_offset_0_alias
	.size		__nv_reservedSMEM_offset_0_alias, 0, 64
	.other		__nv_reservedSMEM_offset_0_alias,@"STO_CUDA_RESERVED_SHARED STV_DEFAULT"
__nv_reservedSMEM_offset_0_alias:
	.zero		0
	.zero		64


//--------------------- .nv.global                --------------------------
	.section	.nv.global,"aw",@nobits
.nv.global:
	.type		_ZN34_INTERNAL_48e221f0_4_k_cu_dc52b2976thrust24THRUST_300001_SM_1000_NS12placeholders2_8E,@object
	.size		_ZN34_INTERNAL_48e221f0_4_k_cu_dc52b2976thrust24THRUST_300001_SM_1000_NS12placeholders2_8E,(_ZN34_INTERNAL_48e221f0_4_k_cu_dc52b2974cuda3std3__436_GLOBAL__N__48e221f0_4_k_cu_dc52b2976ignoreE - _ZN34_INTERNAL_48e221f0_4_k_cu_dc52b2976thrust24THRUST_300001_SM_1000_NS12placeholders2_8E)
_ZN34_INTERNAL_48e221f0_4_k_cu_dc52b2976thrust24THRUST_300001_SM_1000_NS12placeholders2_8E:
	.zero		1
	.type		_ZN34_INTERNAL_48e221f0_4_k_cu_dc52b2974cuda3std3__436_GLOBAL__N__48e221f0_4_k_cu_dc52b2976ignoreE,@object
	.size		_ZN34_INTERNAL_48e221f0_4_k_cu_dc52b2974cuda3std3__436_GLOBAL__N__48e221f0_4_k_cu_dc52b2976ignoreE,(_ZN34_INTERNAL_48e221f0_4_k_cu_dc52b2974cuda3std6ranges3__45__cpo4dataE - _ZN34_INTERNAL_48e221f0_4_k_cu_dc52b2974cuda3std3__436_GLOBAL__N__48e221f0_4_k_cu_dc52b2976ignoreE)
_ZN34_INTERNAL_48e221f0_4_k_cu_dc52b2974cuda3std3__436_GLOBAL__N__48e221f0_4_k_cu_dc52b2976ignoreE:
	.zero		1
	.type		_ZN34_INTERNAL_48e221f0_4_k_cu_dc52b2974cuda3std6ranges3__45__cpo4dataE,@object
	.size		_ZN34_INTERNAL_48e221f0_4_k_cu_dc52b2974cuda3std6ranges3__45__cpo4dataE,(_ZN34_INTERNAL_48e221f0_4_k_cu_dc52b2976thrust24THRUST_300001_SM_1000_NS6system3cpp3parE - _ZN34_INTERNAL_48e221f0_4_k_cu_dc52b2974cuda3std6ranges3__45__cpo4dataE)
_ZN34_INTERNAL_48e221f0_4_k_cu_dc52b2974cuda3std6ranges3__45__cpo4dataE:
	.zero		1
	.type		_ZN34_INTERNAL_48e221f0_4_k_cu_dc52b2976thrust24THRUST_300001_SM_1000_NS6system3cpp3parE,@object
	.size		_ZN34_INTERNAL_48e221f0_4_k_cu_dc52b2976thrust24THRUST_300001_SM_1000_NS6system3cpp3parE,(_ZN34_INTERNAL_48e221f0_4_k_cu_dc52b2974cuda3std3__45__cpo5beginE - _ZN34_INTERNAL_48e221f0_4_k_cu_dc52b2976thrust24THRUST_300001_SM_1000_NS6system3cpp3parE)
_ZN34_INTERNAL_48e221f0_4_k_cu_dc52b2976thrust24THRUST_300001_SM_1000_NS6system3cpp3parE:
	.zero		1
	.type		_ZN34_INTERNAL_48e221f0_4_k_cu_dc52b2974cuda3std3__45__cpo5beginE,@object
	.size		_ZN34_INTERNAL_48e221f0_4_k_cu_dc52b2974cuda3std3__45__cpo5beginE,(_ZN34_INTERNAL_48e221f0_4_k_cu_dc52b2974cuda3std6ranges3__45__cpo5beginE - _ZN34_INTERNAL_48e221f0_4_k_cu_dc52b2974cuda3std3__45__cpo5beginE)
_ZN34_INTERNAL_48e221f0_4_k_cu_dc52b2974cuda3std3__45__cpo5beginE:
	.zero		1
	.type		_ZN34_INTERNAL_48e221f0_4_k_cu_dc52b2974cuda3std6ranges3__45__cpo5beginE,@object
	.size		_ZN34_INTERNAL_48e221f0_4_k_cu_dc52b2974cuda3std6ranges3__45__cpo5beginE,(_ZN34_INTERNAL_48e221f0_4_k_cu_dc52b2976thrust24THRUST_300001_SM_1000_NS6deviceE - _ZN34_INTERNAL_48e221f0_4_k_cu_dc52b2974cuda3std6ranges3__45__cpo5beginE)
_ZN34_INTERNAL_48e221f0_4_k_cu_dc52b2974cuda3std6ranges3__45__cpo5beginE:
	.zero		1
	.type		_ZN34_INTERNAL_48e221f0_4_k_cu_dc52b2976thrust24THRUST_300001_SM_1000_NS6deviceE,@object
	.size		_ZN34_INTERNAL_48e221f0_4_k_cu_dc52b2976thrust24THRUST_300001_SM_1000_NS6deviceE,(_ZN34_INTERNAL_48e221f0_4_k_cu_dc52b2974cuda3std3__47nulloptE - _ZN34_INTERNAL_48e221f0_4_k_cu_dc52b2976thrust24THRUST_300001_SM_1000_NS6deviceE)
_ZN34_INTERNAL_48e221f0_4_k_cu_dc52b2976thrust24THRUST_300001_SM_1000_NS6deviceE:
	.zero		1
	.type		_ZN34_INTERNAL_48e221f0_4_k_cu_dc52b2974cuda3std3__47nulloptE,@object
	.size		_ZN34_INTERNAL_48e221f0_4_k_cu_dc52b2974cuda3std3__47nulloptE,(_ZN34_INTERNAL_48e221f0_4_k_cu_dc52b2974cuda3std6ranges3__45__cpo8distanceE - _ZN34_INTERNAL_48e221f0_4_k_cu_dc52b2974cuda3std3__47nulloptE)
_ZN34_INTERNAL_48e221f0_4_k_cu_dc52b2974cuda3std3__47nulloptE:
	.zero		1
	.type		_ZN34_INTERNAL_48e221f0_4_k_cu_dc52b2974cuda3std6ranges3__45__cpo8distanceE,@object
	.size		_ZN34_INTERNAL_48e221f0_4_k_cu_dc52b2974cuda3std6ranges3__45__cpo8distanceE,(_ZN34_INTERNAL_48e221f0_4_k_cu_dc52b2976thrust24THRUST_300001_SM_1000_NS12placeholders2_4E - _ZN34_INTERNAL_48e221f0_4_k_cu_dc52b2974cuda3std6ranges3__45__cpo8distanceE)
_ZN34_INTERNAL_48e221f0_4_k_cu_dc52b2974cuda3std6ranges3__45__cpo8distanceE:
	.zero		1
	.type		_ZN34_INTERNAL_48e221f0_4_k_cu_dc52b2976thrust24THRUST_300001_SM_1000_NS12placeholders2_4E,@object
	.size		_ZN34_INTERNAL_48e221f0_4_k_cu_dc52b2976thrust24THRUST_300001_SM_1000_NS12placeholders2_4E,(_ZN34_INTERNAL_48e221f0_4_k_cu_dc52b2974cuda3std3__45__cpo6rbeginE - _ZN34_INTERNAL_48e221f0_4_k_cu_dc52b2976thrust24THRUST_300001_SM_1000_NS12placeholders2_4E)
_ZN34_INTERNAL_48e221f0_4_k_cu_dc52b2976thrust24THRUST_300001_SM_1000_NS12placeholders2_4E:
	.zero		1
	.type		_ZN34_INTERNAL_48e221f0_4_k_cu_dc52b2974cuda3std3__45__cpo6rbeginE,@object
	.size		_ZN34_INTERNAL_48e221f0_4_k_cu_dc52b2974cuda3std3__45__cpo6rbeginE,(_ZN34_INTERNAL_48e221f0_4_k_cu_dc52b2974cuda3std6ranges3__45__cpo7advanceE - _ZN34_INTERNAL_48e221f0_4_k_cu_dc52b2974cuda3std3__45__cpo6rbeginE)
_ZN34_INTERNAL_48e221f0_4_k_cu_dc52b2974cuda3std3__45__cpo6rbeginE:
	.zero		1
	.type		_ZN34_INTERNAL_48e221f0_4_k_cu_dc52b2974cuda3std6ranges3__45__cpo7advanceE,@object
	.size		_ZN34_INTERNAL_48e221f0_4_k_cu_dc52b2974cuda3std6ranges3__45__cpo7advanceE,(_ZN34_INTERNAL_48e221f0_4_k_cu_dc52b2976thrust24THRUST_300001_SM_1000_NS12placeholders3_10E - _ZN34_INTERNAL_48e221f0_4_k_cu_dc52b2974cuda3std6ranges3__45__cpo7advanceE)
_ZN34_INTERNAL_48e221f0_4_k_cu_dc52b2974cuda3std6ranges3__45__cpo7advanceE:
	.zero		1
	.type		_ZN34_INTERNAL_48e221f0_4_k_cu_dc52b2976thrust24THRUST_300001_SM_1000_NS12placeholders3_10E,@object
	.size		_ZN34_INTERNAL_48e221f0_4_k_cu_dc52b2976thrust24THRUST_300001_SM_1000_NS12placeholders3_10E,(_ZN34_INTERNAL_48e221f0_4_k_cu_dc52b2974cuda3std3__48in_placeE - _ZN34_INTERNAL_48e221f0_4_k_cu_dc52b2976thrust24THRUST_300001_SM_1000_NS12placeholders3_10E)
_ZN34_INTERNAL_48e221f0_4_k_cu_dc52b2976thrust24THRUST_300001_SM_1000_NS12placeholders3_10E:
	.zero		1
	.type		_ZN34_INTERNAL_48e221f0_4_k_cu_dc52b2974cuda3std3__48in_placeE,@object
	.size		_ZN34_INTERNAL_48e221f0_4_k_cu_dc52b2974cuda3std3__48in_placeE,(_ZN34_INTERNAL_48e221f0_4_k_cu_dc52b2974cuda3std6ranges3__45__cpo4sizeE - _ZN34_INTERNAL_48e221f0_4_k_cu_dc52b2974cuda3std3__48in_placeE)
_ZN34_INTERNAL_48e221f0_4_k_cu_dc52b2974cuda3std3__48in_placeE:
	.zero		1
	.type		_ZN34_INTERNAL_48e221f0_4_k_cu_dc52b2974cuda3std6ranges3__45__cpo4sizeE,@object
	.size		_ZN34_INTERNAL_48e221f0_4_k_cu_dc52b2974cuda3std6ranges3__45__cpo4sizeE,(_ZN34_INTERNAL_48e221f0_4_k_cu_dc52b2976thrust24THRUST_300001_SM_1000_NS12placeholders2_2E - _ZN34_INTERNAL_48e221f0_4_k_cu_dc52b2974cuda3std6ranges3__45__cpo4sizeE)
_ZN34_INTERNAL_48e221f0_4_k_cu_dc52b2974cuda3std6ranges3__45__cpo4sizeE:
	.zero		1
	.type		_ZN34_INTERNAL_48e221f0_4_k_cu_dc52b2976thrust24THRUST_300001_SM_1000_NS12placeholders2_2E,@object
	.size		_ZN34_INTERNAL_48e221f0_4_k_cu_dc52b2976thrust24THRUST_300001_SM_1000_NS12placeholders2_2E,(_ZN34_INTERNAL_48e221f0_4_k_cu_dc52b2974cuda3std3__45__cpo6cbeginE - _ZN34_INTERNAL_48e221f0_4_k_cu_dc52b2976thrust24THRUST_300001_SM_1000_NS12placeholders2_2E)
_ZN34_INTERNAL_48e221f0_4_k_cu_dc52b2976thrust24THRUST_300001_SM_1000_NS12placeholders2_2E:
	.zero		1
	.type		_ZN34_INTERNAL_48e221f0_4_k_cu_dc52b2974cuda3std3__45__cpo6cbeginE,@object
	.size		_ZN34_INTERNAL_48e221f0_4_k_cu_dc52b2974cuda3std3__45__cpo6cbeginE,(_ZN34_INTERNAL_48e221f0_4_k_cu_dc52b2974cuda3std6ranges3__45__cpo6cbeginE - _ZN34_INTERNAL_48e221f0_4_k_cu_dc52b2974cuda3std3__45__cpo6cbeginE)
_ZN34_INTERNAL_48e221f0_4_k_cu_dc52b2974cuda3std3__45__cpo6cbeginE:
	.zero		1
	.type		_ZN34_INTERNAL_48e221f0_4_k_cu_dc52b2974cuda3std6ranges3__45__cpo6cbeginE,@object
	.size		_ZN34_INTERNAL_48e221f0_4_k_cu_dc52b2974cuda3std6ranges3__45__cpo6cbeginE,(_ZN34_INTERNAL_48e221f0_4_k_cu_dc52b2976thrust24THRUST_300001_SM_1000_NS12placeholders2_6E - _ZN34_INTERNAL_48e221f0_4_k_cu_dc52b2974cuda3std6ranges3__45__cpo6cbeginE)
_ZN34_INTERNAL_48e221f0_4_k_cu_dc52b2974cuda3std6ranges3__45__cpo6cbeginE:
	.zero		1
	.type		_ZN34_INTERNAL_48e221f0_4_k_cu_dc52b2976thrust24THRUST_300001_SM_1000_NS12placeholders2_6E,@object
	.size		_ZN34_INTERNAL_48e221f0_4_k_cu_dc52b2976thrust24THRUST_300001_SM_1000_NS12placeholders2_6E,(_ZN34_INTERNAL_48e221f0_4_k_cu_dc52b2974cuda3std3__45__cpo7crbeginE - _ZN34_INTERNAL_48e221f0_4_k_cu_dc52b2976thrust24THRUST_300001_SM_1000_NS12placeholders2_6E)
_ZN34_INTERNAL_48e221f0_4_k_cu_dc52b2976thrust24THRUST_300001_SM_1000_NS12placeholders2_6E:
	.zero		1
	.type		_ZN34_INTERNAL_48e221f0_4_k_cu_dc52b2974cuda3std3__45__cpo7crbeginE,@object
	.size		_ZN34_INTERNAL_48e221f0_4_k_cu_dc52b2974cuda3std3__45__cpo7crbeginE,(_ZN34_INTERNAL_48e221f0_4_k_cu_dc52b2974cuda3std6ranges3__45__cpo4nextE - _ZN34_INTERNAL_48e221f0_4_k_cu_dc52b2974cuda3std3__45__cpo7crbeginE)
_ZN34_INTERNAL_48e221f0_4_k_cu_dc52b2974cuda3std3__45__cpo7crbeginE:
	.zero		1
	.type		_ZN34_INTERNAL_48e221f0_4_k_cu_dc52b2974cuda3std6ranges3__45__cpo4nextE,@object
	.size		_ZN34_INTERNAL_48e221f0_4_k_cu_dc52b2974cuda3std6ranges3__45__cpo4nextE,(_ZN34_INTERNAL_48e221f0_4_k_cu_dc52b2974cuda3std6ranges3__45__cpo4swapE - _ZN34_INTERNAL_48e221f0_4_k_cu_dc52b2974cuda3std6ranges3__45__cpo4nextE)
_ZN34_INTERNAL_48e221f0_4_k_cu_dc52b2974cuda3std6ranges3__45__cpo4nextE:
	.zero		1
	.type		_ZN34_INTERNAL_48e221f0_4_k_cu_dc52b2974cuda3std6ranges3__45__cpo4swapE,@object
	.size		_ZN34_INTERNAL_48e221f0_4_k_cu_dc52b2974cuda3std6ranges3__45__cpo4swapE,(_ZN34_INTERNAL_48e221f0_4_k_cu_dc52b2976thrust24THRUST_300001_SM_1000_NS8cuda_cub10par_nosyncE - _ZN34_INTERNAL_48e221f0_4_k_cu_dc52b2974cuda3std6ranges3__45__cpo4swapE)
_ZN34_INTERNAL_48e221f0_4_k_cu_dc52b2974cuda3std6ranges3__45__cpo4swapE:
	.zero		1
	.type		_ZN34_INTERNAL_48e221f0_4_k_cu_dc52b2976thrust24THRUST_300001_SM_1000_NS8cuda_cub10par_nosyncE,@object
	.size		_ZN34_INTERNAL_48e221f0_4_k_cu_dc52b2976thrust24THRUST_300001_SM_1000_NS8cuda_cub10par_nosyncE,(_ZN34_INTERNAL_48e221f0_4_k_cu_dc52b2976thrust24THRUST_300001_SM_1000_NS3seqE - _ZN34_INTERNAL_48e221f0_4_k_cu_dc52b2976thrust24THRUST_300001_SM_1000_NS8cuda_cub10par_nosyncE)
_ZN34_INTERNAL_48e221f0_4_k_cu_dc52b2976thrust24THRUST_300001_SM_1000_NS8cuda_cub10par_nosyncE:
	.zero		1
	.type		_ZN34_INTERNAL_48e221f0_4_k_cu_dc52b2976thrust24THRUST_300001_SM_1000_NS3seqE,@object
	.size		_ZN34_INTERNAL_48e221f0_4_k_cu_dc52b2976thrust24THRUST_300001_SM_1000_NS3seqE,(_ZN34_INTERNAL_48e221f0_4_k_cu_dc52b2974cuda3std3__420unreachable_sentinelE - _ZN34_INTERNAL_48e221f0_4_k_cu_dc52b2976thrust24THRUST_300001_SM_1000_NS3seqE)
_ZN34_INTERNAL_48e221f0_4_k_cu_dc52b2976thrust24THRUST_300001_SM_1000_NS3seqE:
	.zero		1
	.type		_ZN34_INTERNAL_48e221f0_4_k_cu_dc52b2974cuda3std3__420unreachable_sentinelE,@object
	.size		_ZN34_INTERNAL_48e221f0_4_k_cu_dc52b2974cuda3std3__420unreachable_sentinelE,(_ZN34_INTERNAL_48e221f0_4_k_cu_dc52b2974cuda3std6ranges3__45__cpo5ssizeE - _ZN34_INTERNAL_48e221f0_4_k_cu_dc52b2974cuda3std3__420unreachable_sentinelE)
_ZN34_INTERNAL_48e221f0_4_k_cu_dc52b2974cuda3std3__420unreachable_sentinelE:
	.zero		1
	.type		_ZN34_INTERNAL_48e221f0_4_k_cu_dc52b2974cuda3std6ranges3__45__cpo5ssizeE,@object
	.size		_ZN34_INTERNAL_48e221f0_4_k_cu_dc52b2974cuda3std6ranges3__45__cpo5ssizeE,(_ZN34_INTERNAL_48e221f0_4_k_cu_dc52b2976thrust24THRUST_300001_SM_1000_NS12placeholders2_3E - _ZN34_INTERNAL_48e221f0_4_k_cu_dc52b2974cuda3std6ranges3__45__cpo5ssizeE)
_ZN34_INTERNAL_48e221f0_4_k_cu_dc52b2974cuda3std6ranges3__45__cpo5ssizeE:
	.zero		1
	.type		_ZN34_INTERNAL_48e221f0_4_k_cu_dc52b2976thrust24THRUST_300001_SM_1000_NS12placeholders2_3E,@object
	.size		_ZN34_INTERNAL_48e221f0_4_k_cu_dc52b2976thrust24THRUST_300001_SM_1000_NS12placeholders2_3E,(_ZN34_INTERNAL_48e221f0_4_k_cu_dc52b2974cuda3std3__45__cpo4cendE - _ZN34_INTERNAL_48e221f0_4_k_cu_dc52b2976thrust24THRUST_300001_SM_1000_NS12placeholders2_3E)
_ZN34_INTERNAL_48e221f0_4_k_cu_dc52b2976thrust24THRUST_300001_SM_1000_NS12placeholders2_3E:
	.zero		1
	.type		_ZN34_INTERNAL_48e221f0_4_k_cu_dc52b2974cuda3std3__45__cpo4cendE,@object
	.size		_ZN34_INTERNAL_48e221f0_4_k_cu_dc52b2974cuda3std3__45__cpo4cendE,(_ZN34_INTERNAL_48e221f0_4_k_cu_dc52b2974cuda3std6ranges3__45__cpo4cendE - _ZN34_INTERNAL_48e221f0_4_k_cu_dc52b2974cuda3std3__45__cpo4cendE)
_ZN34_INTERNAL_48e221f0_4_k_cu_dc52b2974cuda3std3__45__cpo4cendE:
	.zero		1
	.type		_ZN34_INTERNAL_48e221f0_4_k_cu_dc52b2974cuda3std6ranges3__45__cpo4cendE,@object
	.size		_ZN34_INTERNAL_48e221f0_4_k_cu_dc52b2974cuda3std6ranges3__45__cpo4cendE,(_ZN34_INTERNAL_48e221f0_4_k_cu_dc52b2976thrust24THRUST_300001_SM_1000_NS12placeholders2_7E - _ZN34_INTERNAL_48e221f0_4_k_cu_dc52b2974cuda3std6ranges3__45__cpo4cendE)
_ZN34_INTERNAL_48e221f0_4_k_cu_dc52b2974cuda3std6ranges3__45__cpo4cendE:
	.zero		1
	.type		_ZN34_INTERNAL_48e221f0_4_k_cu_dc52b2976thrust24THRUST_300001_SM_1000_NS12placeholders2_7E,@object
	.size		_ZN34_INTERNAL_48e221f0_4_k_cu_dc52b2976thrust24THRUST_300001_SM_1000_NS12placeholders2_7E,(_ZN34_INTERNAL_48e221f0_4_k_cu_dc52b2974cuda3std3__45__cpo5crendE - _ZN34_INTERNAL_48e221f0_4_k_cu_dc52b2976thrust24THRUST_300001_SM_1000_NS12placeholders2_7E)
_ZN34_INTERNAL_48e221f0_4_k_cu_dc52b2976thrust24THRUST_300001_SM_1000_NS12placeholders2_7E:
	.zero		1
	.type		_ZN34_INTERNAL_48e221f0_4_k_cu_dc52b2974cuda3std3__45__cpo5crendE,@object
	.size		_ZN34_INTERNAL_48e221f0_4_k_cu_dc52b2974cuda3std3__45__cpo5crendE,(_ZN34_INTERNAL_48e221f0_4_k_cu_dc52b2974cuda3std6ranges3__45__cpo4prevE - _ZN34_INTERNAL_48e221f0_4_k_cu_dc52b2974cuda3std3__45__cpo5crendE)
_ZN34_INTERNAL_48e221f0_4_k_cu_dc52b2974cuda3std3__45__cpo5crendE:
	.zero		1
	.type		_ZN34_INTERNAL_48e221f0_4_k_cu_dc52b2974cuda3std6ranges3__45__cpo4prevE,@object
	.size		_ZN34_INTERNAL_48e221f0_4_k_cu_dc52b2974cuda3std6ranges3__45__cpo4prevE,(_ZN34_INTERNAL_48e221f0_4_k_cu_dc52b2974cuda3std6ranges3__45__cpo9iter_moveE - _ZN34_INTERNAL_48e221f0_4_k_cu_dc52b2974cuda3std6ranges3__45__cpo4prevE)
_ZN34_INTERNAL_48e221f0_4_k_cu_dc52b2974cuda3std6ranges3__45__cpo4prevE:
	.zero		1
	.type		_ZN34_INTERNAL_48e221f0_4_k_cu_dc52b2974cuda3std6ranges3__45__cpo9iter_moveE,@object
	.size		_ZN34_INTERNAL_48e221f0_4_k_cu_dc52b2974cuda3std6ranges3__45__cpo9iter_moveE,(_ZN34_INTERNAL_48e221f0_4_k_cu_dc52b2976thrust24THRUST_300001_SM_1000_NS6system6detail10sequential3seqE - _ZN34_INTERNAL_48e221f0_4_k_cu_dc52b2974cuda3std6ranges3__45__cpo9iter_moveE)
_ZN34_INTERNAL_48e221f0_4_k_cu_dc52b2974cuda3std6ranges3__45__cpo9iter_moveE:
	.zero		1
	.type		_ZN34_INTERNAL_48e221f0_4_k_cu_dc52b2976thrust24THRUST_300001_SM_1000_NS6system6detail10sequential3seqE,@object
	.size		_ZN34_INTERNAL_48e221f0_4_k_cu_dc52b2976thrust24THRUST_300001_SM_1000_NS6system6detail10sequential3seqE,(_ZN34_INTERNAL_48e221f0_4_k_cu_dc52b2976thrust24THRUST_300001_SM_1000_NS12placeholders2_9E - _ZN34_INTERNAL_48e221f0_4_k_cu_dc52b2976thrust24THRUST_300001_SM_1000_NS6system6detail10sequential3seqE)
_ZN34_INTERNAL_48e221f0_4_k_cu_dc52b2976thrust24THRUST_300001_SM_1000_NS6system6detail10sequential3seqE:
	.zero		1
	.type		_ZN34_INTERNAL_48e221f0_4_k_cu_dc52b2976thrust24THRUST_300001_SM_1000_NS12placeholders2_9E,@object
	.size		_ZN34_INTERNAL_48e221f0_4_k_cu_dc52b2976thrust24THRUST_300001_SM_1000_NS12placeholders2_9E,(_ZN34_INTERNAL_48e221f0_4_k_cu_dc52b2974cuda3std3__419piecewise_constructE - _ZN34_INTERNAL_48e221f0_4_k_cu_dc52b2976thrust24THRUST_300001_SM_1000_NS12placeholders2_9E)
_ZN34_INTERNAL_48e221f0_4_k_cu_dc52b2976thrust24THRUST_300001_SM_1000_NS12placeholders2_9E:
	.zero		1
	.type		_ZN34_INTERNAL_48e221f0_4_k_cu_dc52b2974cuda3std3__419piecewise_constructE,@object
	.size		_ZN34_INTERNAL_48e221f0_4_k_cu_dc52b2974cuda3std3__419piecewise_constructE,(_ZN34_INTERNAL_48e221f0_4_k_cu_dc52b2974cuda3std6ranges3__45__cpo5cdataE - _ZN34_INTERNAL_48e221f0_4_k_cu_dc52b2974cuda3std3__419piecewise_constructE)
_ZN34_INTERNAL_48e221f0_4_k_cu_dc52b2974cuda3std3__419piecewise_constructE:
	.zero		1
	.type		_ZN34_INTERNAL_48e221f0_4_k_cu_dc52b2974cuda3std6ranges3__45__cpo5cdataE,@object
	.size		_ZN34_INTERNAL_48e221f0_4_k_cu_dc52b2974cuda3std6ranges3__45__cpo5cdataE,(_ZN34_INTERNAL_48e221f0_4_k_cu_dc52b2976thrust24THRUST_300001_SM_1000_NS12placeholders2_1E - _ZN34_INTERNAL_48e221f0_4_k_cu_dc52b2974cuda3std6ranges3__45__cpo5cdataE)
_ZN34_INTERNAL_48e221f0_4_k_cu_dc52b2974cuda3std6ranges3__45__cpo5cdataE:
	.zero		1
	.type		_ZN34_INTERNAL_48e221f0_4_k_cu_dc52b2976thrust24THRUST_300001_SM_1000_NS12placeholders2_1E,@object
	.size		_ZN34_INTERNAL_48e221f0_4_k_cu_dc52b2976thrust24THRUST_300001_SM_1000_NS12placeholders2_1E,(_ZN34_INTERNAL_48e221f0_4_k_cu_dc52b2974cuda3std3__45__cpo3endE - _ZN34_INTERNAL_48e221f0_4_k_cu_dc52b2976thrust24THRUST_300001_SM_1000_NS12placeholders2_1E)
_ZN34_INTERNAL_48e221f0_4_k_cu_dc52b2976thrust24THRUST_300001_SM_1000_NS12placeholders2_1E:
	.zero		1
	.type		_ZN34_INTERNAL_48e221f0_4_k_cu_dc52b2974cuda3std3__45__cpo3endE,@object
	.size		_ZN34_INTERNAL_48e221f0_4_k_cu_dc52b2974cuda3std3__45__cpo3endE,(_ZN34_INTERNAL_48e221f0_4_k_cu_dc52b2974cuda3std6ranges3__45__cpo3endE - _ZN34_INTERNAL_48e221f0_4_k_cu_dc52b2974cuda3std3__45__cpo3endE)
_ZN34_INTERNAL_48e221f0_4_k_cu_dc52b2974cuda3std3__45__cpo3endE:
	.zero		1
	.type		_ZN34_INTERNAL_48e221f0_4_k_cu_dc52b2974cuda3std6ranges3__45__cpo3endE,@object
	.size		_ZN34_INTERNAL_48e221f0_4_k_cu_dc52b2974cuda3std6ranges3__45__cpo3endE,(_ZN34_INTERNAL_48e221f0_4_k_cu_dc52b2976thrust24THRUST_300001_SM_1000_NS12placeholders2_5E - _ZN34_INTERNAL_48e221f0_4_k_cu_dc52b2974cuda3std6ranges3__45__cpo3endE)
_ZN34_INTERNAL_48e221f0_4_k_cu_dc52b2974cuda3std6ranges3__45__cpo3endE:
	.zero		1
	.type		_ZN34_INTERNAL_48e221f0_4_k_cu_dc52b2976thrust24THRUST_300001_SM_1000_NS12placeholders2_5E,@object
	.size		_ZN34_INTERNAL_48e221f0_4_k_cu_dc52b2976thrust24THRUST_300001_SM_1000_NS12placeholders2_5E,(_ZN34_INTERNAL_48e221f0_4_k_cu_dc52b2974cuda3std3__45__cpo4rendE - _ZN34_INTERNAL_48e221f0_4_k_cu_dc52b2976thrust24THRUST_300001_SM_1000_NS12placeholders2_5E)
_ZN34_INTERNAL_48e221f0_4_k_cu_dc52b2976thrust24THRUST_300001_SM_1000_NS12placeholders2_5E:
	.zero		1
	.type		_ZN34_INTERNAL_48e221f0_4_k_cu_dc52b2974cuda3std3__45__cpo4rendE,@object
	.size		_ZN34_INTERNAL_48e221f0_4_k_cu_dc52b2974cuda3std3__45__cpo4rendE,(_ZN34_INTERNAL_48e221f0_4_k_cu_dc52b2974cuda3std6ranges3__45__cpo9iter_swapE - _ZN34_INTERNAL_48e221f0_4_k_cu_dc52b2974cuda3std3__45__cpo4rendE)
_ZN34_INTERNAL_48e221f0_4_k_cu_dc52b2974cuda3std3__45__cpo4rendE:
	.zero		1
	.type		_ZN34_INTERNAL_48e221f0_4_k_cu_dc52b2974cuda3std6ranges3__45__cpo9iter_swapE,@object
	.size		_ZN34_INTERNAL_48e221f0_4_k_cu_dc52b2974cuda3std6ranges3__45__cpo9iter_swapE,(_ZN34_INTERNAL_48e221f0_4_k_cu_dc52b2974cuda3std3__48unexpectE - _ZN34_INTERNAL_48e221f0_4_k_cu_dc52b2974cuda3std6ranges3__45__cpo9iter_swapE)
_ZN34_INTERNAL_48e221f0_4_k_cu_dc52b2974cuda3std6ranges3__45__cpo9iter_swapE:
	.zero		1
	.type		_ZN34_INTERNAL_48e221f0_4_k_cu_dc52b2974cuda3std3__48unexpectE,@object
	.size		_ZN34_INTERNAL_48e221f0_4_k_cu_dc52b2974cuda3std3__48unexpectE,(_ZN34_INTERNAL_48e221f0_4_k_cu_dc52b2976thrust24THRUST_300001_SM_1000_NS8cuda_cub3parE - _ZN34_INTERNAL_48e221f0_4_k_cu_dc52b2974cuda3std3__48unexpectE)
_ZN34_INTERNAL_48e221f0_4_k_cu_dc52b2974cuda3std3__48unexpectE:
	.zero		1
	.type		_ZN34_INTERNAL_48e221f0_4_k_cu_dc52b2976thrust24THRUST_300001_SM_1000_NS8cuda_cub3parE,@object
	.size		_ZN34_INTERNAL_48e221f0_4_k_cu_dc52b2976thrust24THRUST_300001_SM_1000_NS8cuda_cub3parE,(.L_29 - _ZN34_INTERNAL_48e221f0_4_k_cu_dc52b2976thrust24THRUST_300001_SM_1000_NS8cuda_cub3parE)
_ZN34_INTERNAL_48e221f0_4_k_cu_dc52b2976thrust24THRUST_300001_SM_1000_NS8cuda_cub3parE:
	.zero		1
.L_29:


//--------------------- .nv.shared._ZN3cub18CUB_300001_SM_10006detail10radix_sort33DeviceRadixSortExclusiveSumKernelINS1_5radix10policy_hubIiNS0_8NullTypeEyE10Policy1000EyEEvPT0_ --------------------------
	.section	.nv.shared._ZN3cub18CUB_300001_SM_10006detail10radix_sort33DeviceRadixSortExclusiveSumKernelINS1_5radix10policy_hubIiNS0_8NullTypeEyE10Policy1000EyEEvPT0_,"aw",@nobits
	.sectionflags	@""
	.align	16
.nv.shared._ZN3cub18CUB_300001_SM_10006detail10radix_sort33DeviceRadixSortExclusiveSumKernelINS1_5radix10policy_hubIiNS0_8NullTypeEyE10Policy1000EyEEvPT0_:
	.zero		3360


//--------------------- .nv.shared._ZN3cub18CUB_300001_SM_10006detail10radix_sort30DeviceRadixSortHistogramKernelINS1_5radix10policy_hubIiNS0_8NullTypeEyE10Policy1000ELNS0_9SortOrderE0EiyNS1_21identity_decomposer_tEEEvPT2_PKT1_SB_iiT3_ --------------------------
	.section	.nv.shared._ZN3cub18CUB_300001_SM_10006detail10radix_sort30DeviceRadixSortHistogramKernelINS1_5radix10policy_hubIiNS0_8NullTypeEyE10Policy1000ELNS0_9SortOrderE0EiyNS1_21identity_decomposer_tEEEvPT2_PKT1_SB_iiT3_,"aw",@nobits
	.sectionflags	@""
	.align	4
.nv.shared._ZN3cub18CUB_300001_SM_10006detail10radix_sort30DeviceRadixSortHistogramKernelINS1_5radix10policy_hubIiNS0_8NullTypeEyE10Policy1000ELNS0_9SortOrderE0EiyNS1_21identity_decomposer_tEEEvPT2_PKT1_SB_iiT3_:
	.zero		5120


//--------------------- .nv.shared._ZN3cub18CUB_300001_SM_10006detail10radix_sort31DeviceRadixSortSingleTileKernelINS1_5radix10policy_hubIiNS0_8NullTypeEyE10Policy1000ELNS0_9SortOrderE0EiS6_yNS1_21identity_decomposer_tEEEvPKT1_PSB_PKT2_PSF_T3_iiT4_ --------------------------
	.section	.nv.shared._ZN3cub18CUB_300001_SM_10006detail10radix_sort31DeviceRadixSortSingleTileKernelINS1_5radix10policy_hubIiNS0_8NullTypeEyE10Policy1000ELNS0_9SortOrderE0EiS6_yNS1_21identity_decomposer_tEEEvPKT1_PSB_PKT2_PSF_T3_iiT4_,"aw",@nobits
	.sectionflags	@""
	.align	16
.nv.shared._ZN3cub18CUB_300001_SM_10006detail10radix_sort31DeviceRadixSortSingleTileKernelINS1_5radix10policy_hubIiNS0_8NullTypeEyE10Policy1000ELNS0_9SortOrderE0EiS6_yNS1_21identity_decomposer_tEEEvPKT1_PSB_PKT2_PSF_T3_iiT4_:
	.zero		34880


//--------------------- .nv.constant0._ZN3cub18CUB_300001_SM_10006detail10radix_sort29DeviceRadixSortOnesweepKernelINS1_5radix10policy_hubIiNS0_8NullTypeEyE10Policy1000ELNS0_9SortOrderE0EiS6_yiiNS1_21identity_decomposer_tEEEvPT5_SC_PT3_PKSD_PT1_PKSH_PT2_PKSL_T4_iiT6_ --------------------------
	.section	.nv.constant0._ZN3cub18CUB_300001_SM_10006detail10radix_sort29DeviceRadixSortOnesweepKernelINS1_5radix10policy_hubIiNS0_8NullTypeEyE10Policy1000ELNS0_9SortOrderE0EiS6_yiiNS1_21identity_decomposer_tEEEvPT5_SC_PT3_PKSD_PT1_PKSH_PT2_PKSL_T4_iiT6_,"a",@progbits
	.sectionflags	@""
	.align	4
.nv.constant0._ZN3cub18CUB_300001_SM_10006detail10radix_sort29DeviceRadixSortOnesweepKernelINS1_5radix10policy_hubIiNS0_8NullTypeEyE10Policy1000ELNS0_9SortOrderE0EiS6_yiiNS1_21identity_decomposer_tEEEvPT5_SC_PT3_PKSD_PT1_PKSH_PT2_PKSL_T4_iiT6_:
	.zero		973


//--------------------- .nv.constant0._ZN3cub18CUB_300001_SM_10006detail10radix_sort33DeviceRadixSortExclusiveSumKernelINS1_5radix10policy_hubIiNS0_8NullTypeEyE10Policy1000EyEEvPT0_ --------------------------
	.section	.nv.constant0._ZN3cub18CUB_300001_SM_10006detail10radix_sort33DeviceRadixSortExclusiveSumKernelINS1_5radix10policy_hubIiNS0_8NullTypeEyE10Policy1000EyEEvPT0_,"a",@progbits
	.sectionflags	@""
	.align	4
.nv.constant0._ZN3cub18CUB_300001_SM_10006detail10radix_sort33DeviceRadixSortExclusiveSumKernelINS1_5radix10policy_hubIiNS0_8NullTypeEyE10Policy1000EyEEvPT0_:
	.zero		904


//--------------------- .nv.constant0._ZN3cub18CUB_300001_SM_10006detail10radix_sort30DeviceRadixSortHistogramKernelINS1_5radix10policy_hubIiNS0_8NullTypeEyE10Policy1000ELNS0_9SortOrderE0EiyNS1_21identity_decomposer_tEEEvPT2_PKT1_SB_iiT3_ --------------------------
	.section	.nv.constant0._ZN3cub18CUB_300001_SM_10006detail10radix_sort30DeviceRadixSortHistogramKernelINS1_5radix10policy_hubIiNS0_8NullTypeEyE10Policy1000ELNS0_9SortOrderE0EiyNS1_21identity_decomposer_tEEEvPT2_PKT1_SB_iiT3_,"a",@progbits
	.sectionflags	@""
	.align	4
.nv.constant0._ZN3cub18CUB_300001_SM_10006detail10radix_sort30DeviceRadixSortHistogramKernelINS1_5radix10policy_hubIiNS0_8NullTypeEyE10Policy1000ELNS0_9SortOrderE0EiyNS1_21identity_decomposer_tEEEvPT2_PKT1_SB_iiT3_:
	.zero		929


//--------------------- .nv.constant0._ZN3cub18CUB_300001_SM_10006detail10radix_sort31DeviceRadixSortSingleTileKernelINS1_5radix10policy_hubIiNS0_8NullTypeEyE10Policy1000ELNS0_9SortOrderE0EiS6_yNS1_21identity_decomposer_tEEEvPKT1_PSB_PKT2_PSF_T3_iiT4_ --------------------------
	.section	.nv.constant0._ZN3cub18CUB_300001_SM_10006detail10radix_sort31DeviceRadixSortSingleTileKernelINS1_5radix10policy_hubIiNS0_8NullTypeEyE10Policy1000ELNS0_9SortOrderE0EiS6_yNS1_21identity_decomposer_tEEEvPKT1_PSB_PKT2_PSF_T3_iiT4_,"a",@progbits
	.sectionflags	@""
	.align	4
.nv.constant0._ZN3cub18CUB_300001_SM_10006detail10radix_sort31DeviceRadixSortSingleTileKernelINS1_5radix10policy_hubIiNS0_8NullTypeEyE10Policy1000ELNS0_9SortOrderE0EiS6_yNS1_21identity_decomposer_tEEEvPKT1_PSB_PKT2_PSF_T3_iiT4_:
	.zero		945


//--------------------- .nv.constant0._ZN3cub18CUB_300001_SM_10006detail9transform16transform_kernelINS2_10policy_hubILb1EN4cuda3std3__45tupleIJN6thrust24THRUST_300001_SM_1000_NS6detail15normal_iteratorINSA_10device_ptrIiEEEEEEEE10policy1000El13SortTransformSF_JPiEEEvT0_iT1_T2_DpNS2_10kernel_argIT3_EE --------------------------
	.section	.nv.constant0._ZN3cub18CUB_300001_SM_10006detail9transform16transform_kernelINS2_10policy_hubILb1EN4cuda3std3__45tupleIJN6thrust24THRUST_300001_SM_1000_NS6detail15normal_iteratorINSA_10device_ptrIiEEEEEEEE10policy1000El13SortTransformSF_JPiEEEvT0_iT1_T2_DpNS2_10kernel_argIT3_EE,"a",@progbits
	.sectionflags	@""
	.align	4
.nv.constant0._ZN3cub18CUB_300001_SM_10006detail9transform16transform_kernelINS2_10policy_hubILb1EN4cuda3std3__45tupleIJN6thrust24THRUST_300001_SM_1000_NS6detail15normal_iteratorINSA_10device_ptrIiEEEEEEEE10policy1000El13SortTransformSF_JPiEEEvT0_iT1_T2_DpNS2_10kernel_argIT3_EE:
	.zero		936


//--------------------- .nv.constant0._ZN3cub18CUB_300001_SM_10006detail9transform16transform_kernelINS2_10policy_hubILb1EN4cuda3std3__45tupleIJN6thrust24THRUST_300001_SM_1000_NS6detail15normal_iteratorINSA_10device_ptrIiEEEEEEEE10policy1000Ei13SortTransformSF_JPiEEEvT0_iT1_T2_DpNS2_10kernel_argIT3_EE --------------------------
	.section	.nv.constant0._ZN3cub18CUB_300001_SM_10006detail9transform16transform_kernelINS2_10policy_hubILb1EN4cuda3std3__45tupleIJN6thrust24THRUST_300001_SM_1000_NS6detail15normal_iteratorINSA_10device_ptrIiEEEEEEEE10policy1000Ei13SortTransformSF_JPiEEEvT0_iT1_T2_DpNS2_10kernel_argIT3_EE,"a",@progbits
	.sectionflags	@""
	.align	4
.nv.constant0._ZN3cub18CUB_300001_SM_10006detail9transform16transform_kernelINS2_10policy_hubILb1EN4cuda3std3__45tupleIJN6thrust24THRUST_300001_SM_1000_NS6detail15normal_iteratorINSA_10device_ptrIiEEEEEEEE10policy1000Ei13SortTransformSF_JPiEEEvT0_iT1_T2_DpNS2_10kernel_argIT3_EE:
	.zero		936


//--------------------- .nv.constant0._ZN3cub18CUB_300001_SM_10006detail11EmptyKernelIvEEvv --------------------------
	.section	.nv.constant0._ZN3cub18CUB_300001_SM_10006detail11EmptyKernelIvEEvv,"a",@progbits
	.sectionflags	@""
	.align	4
.nv.constant0._ZN3cub18CUB_300001_SM_10006detail11EmptyKernelIvEEvv:
	.zero		896


//--------------------- SYMBOLS --------------------------

	.type		.nv.reservedSmem.offset0,@object
	.size		.nv.reservedSmem.offset0,0x4
	.type		.nv.reservedSmem.cap,@object
	.size		.nv.reservedSmem.cap,0x4
